def attn_fwd(
    Q,
    K,
    V,
    Out,
    Lse,
    sm_scale,
    stride_qz,
    stride_qh,
    stride_qm,
    stride_qk,
    stride_kz,
    stride_kh,
    stride_kn,
    stride_kk,
    stride_vz,
    stride_vh,
    stride_vn,
    stride_vk,
    stride_oz,
    stride_oh,
    stride_om,
    stride_ok,
    seqlen_q,
    seqlen_k,
    BLOCK_M: tl.constexpr,
    BLOCK_N: tl.constexpr,
    HEAD_DIM: tl.constexpr,
    CAUSAL: tl.constexpr,
):
    start_m = tl.program_id(0)
    off_hz = tl.program_id(1)
    q_off = off_hz * stride_qh
    k_off = off_hz * stride_kh
    v_off = off_hz * stride_vh
    offs_m = start_m * BLOCK_M + tl.arange(0, BLOCK_M)
    offs_d = tl.arange(0, HEAD_DIM)
    offs_n = tl.arange(0, BLOCK_N)
    q_ptrs = Q + q_off + offs_m[:, None] * stride_qm + offs_d[None, :] * stride_qk
    k_ptrs = K + k_off + offs_d[:, None] * stride_kk + offs_n[None, :] * stride_kn
    v_ptrs = V + v_off + offs_n[:, None] * stride_vn + offs_d[None, :] * stride_vk
    m_i = tl.full([BLOCK_M], float("-inf"), dtype=tl.float32)
    l_i = tl.zeros([BLOCK_M], dtype=tl.float32) + 1.0
    acc = tl.zeros([BLOCK_M, HEAD_DIM], dtype=tl.float32)
    q = tl.load(q_ptrs)
    acc, l_i, m_i = _attn_fwd_inner(
        acc,
        l_i,
        m_i,
        q,
        k_ptrs,
        v_ptrs,
        sm_scale,
        stride_kn,
        stride_vn,
        start_m,
        seqlen_k,
        BLOCK_M,
        BLOCK_N,
        HEAD_DIM,
        CAUSAL,
    )
    acc = acc / l_i[:, None]
    lse = m_i + tl.math.log2(l_i) / 1.4426950408889634
    o_ptrs = (
        Out
        + off_hz * stride_oh
        + offs_m[:, None] * stride_om
        + offs_d[None, :] * stride_ok
    )
    tl.store(o_ptrs, acc.to(Out.dtype.element_ty))
    tl.store(Lse + off_hz * seqlen_q + offs_m, lse)

# config = {"BLOCK_M": 128, "BLOCK_N": 16, "HEAD_DIM": 512, "arch": "sm_90", "causal": false, "dtype": "fp16", "num_stages": 2, "num_warps": 8}
# arch = sm_90


// ===== COMPILED SASS (sm_90a) =====

	.target	sm_90a

	.elftype	@"ET_EXEC"


//--------------------- .note.nv.tkinfo           --------------------------
	.section	.note.nv.tkinfo,"",@"SHT_NOTE"
	.sectionflags	@"SHF_NOTE_NV_TKINFO"
	.tkinfo
        /*0018*/ 	.word	0x00000002
        /*0030*/ 	.string	""
        /*0030*/ 	.string	"ptxas"
        /*0030*/ 	.string	"Cuda compilation tools, release 13.0, V13.0.88"
        /*0030*/ 	.string	"Build cuda_13.0.r13.0/compiler.36424714_0"
        /*0030*/ 	.string	"-v  -suppress-debug-info  -lineinfo  -arch sm_90a "



//--------------------- .note.nv.cuinfo           --------------------------
	.section	.note.nv.cuinfo,"",@"SHT_NOTE"
	.sectionflags	@"SHF_NOTE_NV_CUINFO"
        /*0018*/ 	.short	0x0002
        /*001a*/ 	.short	0x005a
        /*001c*/ 	.short	0x0082
	.zero		2


//--------------------- .nv.info                  --------------------------
	.section	.nv.info,"",@"SHT_CUDA_INFO"
	.align	4


	//----- nvinfo : EIATTR_REGCOUNT
	.align		4
        /*0000*/ 	.byte	0x04, 0x2f
        /*0002*/ 	.short	(.L_2 - .L_1)
	.align		4
.L_1:
        /*0004*/ 	.word	index@(attn_fwd)
        /*0008*/ 	.word	0x000000ff


	//----- nvinfo : EIATTR_FRAME_SIZE
	.align		4
.L_2:
        /*000c*/ 	.byte	0x04, 0x11
        /*000e*/ 	.short	(.L_4 - .L_3)
	.align		4
.L_3:
        /*0010*/ 	.word	index@(attn_fwd)
        /*0014*/ 	.word	0x000005d8


	//----- nvinfo : EIATTR_MIN_STACK_SIZE
	.align		4
.L_4:
        /*0018*/ 	.byte	0x04, 0x12
        /*001a*/ 	.short	(.L_6 - .L_5)
	.align		4
.L_5:
        /*001c*/ 	.word	index@(attn_fwd)
        /*0020*/ 	.word	0x000005d8
.L_6:


//--------------------- .nv.compat                --------------------------
	.section	.nv.compat,"",@"SHT_CUDA_COMPAT_INFO"
	.align	4
        /*0000*/ 	.byte	0x02, 0x09, 0x01, 0x00, 0x02, 0x02, 0x04, 0x00, 0x02, 0x05, 0x05, 0x00, 0x03, 0x07, 0x01, 0x01
        /*0010*/ 	.byte	0x02, 0x03, 0x00, 0x00, 0x02, 0x06, 0x01, 0x00, 0x04, 0x0b, 0x08, 0x00, 0x00, 0x00, 0x00, 0x00
        /*0020*/ 	.byte	0x00, 0x00, 0x00, 0x00


//--------------------- .nv.info.attn_fwd         --------------------------
	.section	.nv.info.attn_fwd,"",@"SHT_CUDA_INFO"
	.sectionflags	@""
	.align	4


	//----- nvinfo : EIATTR_CUDA_API_VERSION
	.align		4
        /*0000*/ 	.byte	0x04, 0x37
        /*0002*/ 	.short	(.L_8 - .L_7)
.L_7:
        /*0004*/ 	.word	0x00000082


	//----- nvinfo : EIATTR_KPARAM_INFO
	.align		4
.L_8:
        /*0008*/ 	.byte	0x04, 0x17
        /*000a*/ 	.short	(.L_10 - .L_9)
.L_9:
        /*000c*/ 	.word	0x00000000
        /*0010*/ 	.short	0x0019
        /*0012*/ 	.short	0x0080
        /*0014*/ 	.byte	0x00, 0xf4, 0x21, 0x00


	//----- nvinfo : EIATTR_KPARAM_INFO
	.align		4
.L_10:
        /*0018*/ 	.byte	0x04, 0x17
        /*001a*/ 	.short	(.L_12 - .L_11)
.L_11:
        /*001c*/ 	.word	0x00000000
        /*0020*/ 	.short	0x0018
        /*0022*/ 	.short	0x0078
        /*0024*/ 	.byte	0x00, 0xf4, 0x21, 0x00


	//----- nvinfo : EIATTR_KPARAM_INFO
	.align		4
.L_12:
        /*0028*/ 	.byte	0x04, 0x17
        /*002a*/ 	.short	(.L_14 - .L_13)
.L_13:
        /*002c*/ 	.word	0x00000000
        /*0030*/ 	.short	0x0017
        /*0032*/ 	.short	0x0070
        /*0034*/ 	.byte	0x00, 0xf0, 0x11, 0x00


	//----- nvinfo : EIATTR_KPARAM_INFO
	.align		4
.L_14:
        /*0038*/ 	.byte	0x04, 0x17
        /*003a*/ 	.short	(.L_16 - .L_15)
.L_15:
        /*003c*/ 	.word	0x00000000
        /*0040*/ 	.short	0x0016
        /*0042*/ 	.short	0x006c
        /*0044*/ 	.byte	0x00, 0xf0, 0x11, 0x00


	//----- nvinfo : EIATTR_KPARAM_INFO
	.align		4
.L_16:
        /*0048*/ 	.byte	0x04, 0x17
        /*004a*/ 	.short	(.L_18 - .L_17)
.L_17:
        /*004c*/ 	.word	0x00000000
        /*0050*/ 	.short	0x0015
        /*0052*/ 	.short	0x0068
        /*0054*/ 	.byte	0x00, 0xf0, 0x11, 0x00


	//----- nvinfo : EIATTR_KPARAM_INFO
	.align		4
.L_18:
        /*0058*/ 	.byte	0x04, 0x17
        /*005a*/ 	.short	(.L_20 - .L_19)
.L_19:
        /*005c*/ 	.word	0x00000000
        /*0060*/ 	.short	0x0014
        /*0062*/ 	.short	0x0064
        /*0064*/ 	.byte	0x00, 0xf0, 0x11, 0x00


	//----- nvinfo : EIATTR_KPARAM_INFO
	.align		4
.L_20:
        /*0068*/ 	.byte	0x04, 0x17
        /*006a*/ 	.short	(.L_22 - .L_21)
.L_21:
        /*006c*/ 	.word	0x00000000
        /*0070*/ 	.short	0x0013
        /*0072*/ 	.short	0x0060
        /*0074*/ 	.byte	0x00, 0xf0, 0x11, 0x00


	//----- nvinfo : EIATTR_KPARAM_INFO
	.align		4
.L_22:
        /*0078*/ 	.byte	0x04, 0x17
        /*007a*/ 	.short	(.L_24 - .L_23)
.L_23:
        /*007c*/ 	.word	0x00000000
        /*0080*/ 	.short	0x0012
        /*0082*/ 	.short	0x005c
        /*0084*/ 	.byte	0x00, 0xf0, 0x11, 0x00


	//----- nvinfo : EIATTR_KPARAM_INFO
	.align		4
.L_24:
        /*0088*/ 	.byte	0x04, 0x17
        /*008a*/ 	.short	(.L_26 - .L_25)
.L_25:
        /*008c*/ 	.word	0x00000000
        /*0090*/ 	.short	0x0011
        /*0092*/ 	.short	0x0058
        /*0094*/ 	.byte	0x00, 0xf0, 0x11, 0x00


	//----- nvinfo : EIATTR_KPARAM_INFO
	.align		4
.L_26:
        /*0098*/ 	.byte	0x04, 0x17
        /*009a*/ 	.short	(.L_28 - .L_27)
.L_27:
        /*009c*/ 	.word	0x00000000
        /*00a0*/ 	.short	0x0010
        /*00a2*/ 	.short	0x0054
        /*00a4*/ 	.byte	0x00, 0xf0, 0x11, 0x00


	//----- nvinfo : EIATTR_KPARAM_INFO
	.align		4
.L_28:
        /*00a8*/ 	.byte	0x04, 0x17
        /*00aa*/ 	.short	(.L_30 - .L_29)
.L_29:
        /*00ac*/ 	.word	0x00000000
        /*00b0*/ 	.short	0x000f
        /*00b2*/ 	.short	0x0050
        /*00b4*/ 	.byte	0x00, 0xf0, 0x11, 0x00


	//----- nvinfo : EIATTR_KPARAM_INFO
	.align		4
.L_30:
        /*00b8*/ 	.byte	0x04, 0x17
        /*00ba*/ 	.short	(.L_32 - .L_31)
.L_31:
        /*00bc*/ 	.word	0x00000000
        /*00c0*/ 	.short	0x000e
        /*00c2*/ 	.short	0x004c
        /*00c4*/ 	.byte	0x00, 0xf0, 0x11, 0x00


	//----- nvinfo : EIATTR_KPARAM_INFO
	.align		4
.L_32:
        /*00c8*/ 	.byte	0x04, 0x17
        /*00ca*/ 	.short	(.L_34 - .L_33)
.L_33:
        /*00cc*/ 	.word	0x00000000
        /*00d0*/ 	.short	0x000d
        /*00d2*/ 	.short	0x0048
        /*00d4*/ 	.byte	0x00, 0xf0, 0x11, 0x00


	//----- nvinfo : EIATTR_KPARAM_INFO
	.align		4
.L_34:
        /*00d8*/ 	.byte	0x04, 0x17
        /*00da*/ 	.short	(.L_36 - .L_35)
.L_35:
        /*00dc*/ 	.word	0x00000000
        /*00e0*/ 	.short	0x000c
        /*00e2*/ 	.short	0x0044
        /*00e4*/ 	.byte	0x00, 0xf0, 0x11, 0x00


	//----- nvinfo : EIATTR_KPARAM_INFO
	.align		4
.L_36:
        /*00e8*/ 	.byte	0x04, 0x17
        /*00ea*/ 	.short	(.L_38 - .L_37)
.L_37:
        /*00ec*/ 	.word	0x00000000
        /*00f0*/ 	.short	0x000b
        /*00f2*/ 	.short	0x0040
        /*00f4*/ 	.byte	0x00, 0xf0, 0x11, 0x00


	//----- nvinfo : EIATTR_KPARAM_INFO
	.align		4
.L_38:
        /*00f8*/ 	.byte	0x04, 0x17
        /*00fa*/ 	.short	(.L_40 - .L_39)
.L_39:
        /*00fc*/ 	.word	0x00000000
        /*0100*/ 	.short	0x000a
        /*0102*/ 	.short	0x003c
        /*0104*/ 	.byte	0x00, 0xf0, 0x11, 0x00


	//----- nvinfo : EIATTR_KPARAM_INFO
	.align		4
.L_40:
        /*0108*/ 	.byte	0x04, 0x17
        /*010a*/ 	.short	(.L_42 - .L_41)
.L_41:
        /*010c*/ 	.word	0x00000000
        /*0110*/ 	.short	0x0009
        /*0112*/ 	.short	0x0038
        /*0114*/ 	.byte	0x00, 0xf0, 0x11, 0x00


	//----- nvinfo : EIATTR_KPARAM_INFO
	.align		4
.L_42:
        /*0118*/ 	.byte	0x04, 0x17
        /*011a*/ 	.short	(.L_44 - .L_43)
.L_43:
        /*011c*/ 	.word	0x00000000
        /*0120*/ 	.short	0x0008
        /*0122*/ 	.short	0x0034
        /*0124*/ 	.byte	0x00, 0xf0, 0x11, 0x00


	//----- nvinfo : EIATTR_KPARAM_INFO
	.align		4
.L_44:
        /*0128*/ 	.byte	0x04, 0x17
        /*012a*/ 	.short	(.L_46 - .L_45)
.L_45:
        /*012c*/ 	.word	0x00000000
        /*0130*/ 	.short	0x0007
        /*0132*/ 	.short	0x0030
        /*0134*/ 	.byte	0x00, 0xf0, 0x11, 0x00


	//----- nvinfo : EIATTR_KPARAM_INFO
	.align		4
.L_46:
        /*0138*/ 	.byte	0x04, 0x17
        /*013a*/ 	.short	(.L_48 - .L_47)
.L_47:
        /*013c*/ 	.word	0x00000000
        /*0140*/ 	.short	0x0006
        /*0142*/ 	.short	0x002c
        /*0144*/ 	.byte	0x00, 0xf0, 0x11, 0x00


	//----- nvinfo : EIATTR_KPARAM_INFO
	.align		4
.L_48:
        /*0148*/ 	.byte	0x04, 0x17
        /*014a*/ 	.short	(.L_50 - .L_49)
.L_49:
        /*014c*/ 	.word	0x00000000
        /*0150*/ 	.short	0x0005
        /*0152*/ 	.short	0x0028
        /*0154*/ 	.byte	0x00, 0xf0, 0x11, 0x00


	//----- nvinfo : EIATTR_KPARAM_INFO
	.align		4
.L_50:
        /*0158*/ 	.byte	0x04, 0x17
        /*015a*/ 	.short	(.L_52 - .L_51)
.L_51:
        /*015c*/ 	.word	0x00000000
        /*0160*/ 	.short	0x0004
        /*0162*/ 	.short	0x0020
        /*0164*/ 	.byte	0x00, 0xf4, 0x21, 0x00


	//----- nvinfo : EIATTR_KPARAM_INFO
	.align		4
.L_52:
        /*0168*/ 	.byte	0x04, 0x17
        /*016a*/ 	.short	(.L_54 - .L_53)
.L_53:
        /*016c*/ 	.word	0x00000000
        /*0170*/ 	.short	0x0003
        /*0172*/ 	.short	0x0018
        /*0174*/ 	.byte	0x00, 0xf4, 0x21, 0x00


	//----- nvinfo : EIATTR_KPARAM_INFO
	.align		4
.L_54:
        /*0178*/ 	.byte	0x04, 0x17
        /*017a*/ 	.short	(.L_56 - .L_55)
.L_55:
        /*017c*/ 	.word	0x00000000
        /*0180*/ 	.short	0x0002
        /*0182*/ 	.short	0x0010
        /*0184*/ 	.byte	0x00, 0xf4, 0x21, 0x00


	//----- nvinfo : EIATTR_KPARAM_INFO
	.align		4
.L_56:
        /*0188*/ 	.byte	0x04, 0x17
        /*018a*/ 	.short	(.L_58 - .L_57)
.L_57:
        /*018c*/ 	.word	0x00000000
        /*0190*/ 	.short	0x0001
        /*0192*/ 	.short	0x0008
        /*0194*/ 	.byte	0x00, 0xf4, 0x21, 0x00


	//----- nvinfo : EIATTR_KPARAM_INFO
	.align		4
.L_58:
        /*0198*/ 	.byte	0x04, 0x17
        /*019a*/ 	.short	(.L_60 - .L_59)
.L_59:
        /*019c*/ 	.word	0x00000000
        /*01a0*/ 	.short	0x0000
        /*01a2*/ 	.short	0x0000
        /*01a4*/ 	.byte	0x00, 0xf4, 0x21, 0x00


	//----- nvinfo : EIATTR_SPARSE_MMA_MASK
	.align		4
.L_60:
        /*01a8*/ 	.byte	0x03, 0x50
        /*01aa*/ 	.short	0x0000


	//----- nvinfo : EIATTR_MAXREG_COUNT
	.align		4
        /*01ac*/ 	.byte	0x03, 0x1b
        /*01ae*/ 	.short	0x00ff


	//----- nvinfo : EIATTR_NUM_BARRIERS
	.align		4
        /*01b0*/ 	.byte	0x02, 0x4c
        /*01b2*/ 	.byte	0x01
	.zero		1


	//----- nvinfo : EIATTR_ANNOTATIONS
	.align		4
        /*01b4*/ 	.byte	0x04, 0x55
        /*01b6*/ 	.short	(.L_62 - .L_61)


	//   ....[0]....
.L_61:
        /*01b8*/ 	.word	0x00000001
        /*01bc*/ 	.byte	0xc0, 0x04, 0x00, 0x00, 0x01, 0x00, 0x00, 0x00, 0xd0, 0x04, 0x00, 0x00, 0x01, 0x00, 0x00, 0x00
        /* <DEDUP_REMOVED lines=405> */
        /*1b1c*/ 	.byte	0x90, 0x38, 0x01, 0x00, 0x01, 0x00, 0x00, 0x00, 0x90, 0x90, 0x01, 0x00


	//----- nvinfo : EIATTR_MERCURY_ISA_VERSION
	.align		4
.L_62:
        /*1b28*/ 	.byte	0x03, 0x5f
        /*1b2a*/ 	.short	0x0101


	//----- nvinfo : EIATTR_COOP_GROUP_MASK_REGIDS
	.align		4
        /*1b2c*/ 	.byte	0x04, 0x29
        /*1b2e*/ 	.short	(.L_64 - .L_63)


	//   ....[0]....
.L_63:
        /*1b30*/ 	.word	0xffffffff


	//   ....[1]....
        /*1b34*/ 	.word	0xffffffff


	//   ....[2]....
        /*1b38*/ 	.word	0xffffffff


	//   ....[3]....
        /*1b3c*/ 	.word	0xffffffff


	//   ....[4]....
        /*1b40*/ 	.word	0xffffffff


	//   ....[5]....
        /*1b44*/ 	.word	0xffffffff


	//   ....[6]....
        /*1b48*/ 	.word	0xffffffff


	//   ....[7]....
        /*1b4c*/ 	.word	0xffffffff


	//----- nvinfo : EIATTR_COOP_GROUP_INSTR_OFFSETS
	.align		4
.L_64:
        /*1b50*/ 	.byte	0x04, 0x28
        /*1b52*/ 	.short	(.L_66 - .L_65)


	//   ....[0]....
.L_65:
        /*1b54*/ 	.word	0x0000a5c0


	//   ....[1]....
        /*1b58*/ 	.word	0x0000a650


	//   ....[2]....
        /*1b5c*/ 	.word	0x0000a660


	//   ....[3]....
        /*1b60*/ 	.word	0x0000a690


	//   ....[4]....
        /*1b64*/ 	.word	0x0000c420


	//   ....[5]....
        /*1b68*/ 	.word	0x0000c430


	//   ....[6]....
        /*1b6c*/ 	.word	0x0000c470


	//   ....[7]....
        /*1b70*/ 	.word	0x0000c480


	//----- nvinfo : EIATTR_EXIT_INSTR_OFFSETS
	.align		4
.L_66:
        /*1b74*/ 	.byte	0x04, 0x1c
        /*1b76*/ 	.short	(.L_68 - .L_67)


	//   ....[0]....
.L_67:
        /*1b78*/ 	.word	0x00019080


	//   ....[1]....
        /*1b7c*/ 	.word	0x00019140


	//----- nvinfo : EIATTR_REQNTID
	.align		4
.L_68:
        /*1b80*/ 	.byte	0x04, 0x10
        /*1b82*/ 	.short	(.L_70 - .L_69)
.L_69:
        /*1b84*/ 	.word	0x00000100
        /*1b88*/ 	.word	0x00000001
        /*1b8c*/ 	.word	0x00000001


	//----- nvinfo : EIATTR_CBANK_PARAM_SIZE
	.align		4
.L_70:
        /*1b90*/ 	.byte	0x03, 0x19
        /*1b92*/ 	.short	0x0088


	//----- nvinfo : EIATTR_PARAM_CBANK
	.align		4
        /*1b94*/ 	.byte	0x04, 0x0a
        /*1b96*/ 	.short	(.L_72 - .L_71)
	.align		4
.L_71:
        /*1b98*/ 	.word	index@(.nv.constant0.attn_fwd)
        /*1b9c*/ 	.short	0x0210
        /*1b9e*/ 	.short	0x0088


	//----- nvinfo : EIATTR_SW_WAR
	.align		4
.L_72:
        /*1ba0*/ 	.byte	0x04, 0x36
        /*1ba2*/ 	.short	(.L_74 - .L_73)
.L_73:
        /*1ba4*/ 	.word	0x00000008
.L_74:


//--------------------- .nv.callgraph             --------------------------
	.section	.nv.callgraph,"",@"SHT_CUDA_CALLGRAPH"
	.align	4
	.sectionentsize	8
	.align		4
        /*0000*/ 	.word	0x00000000
	.align		4
        /*0004*/ 	.word	0xffffffff
	.align		4
        /*0008*/ 	.word	0x00000000
	.align		4
        /*000c*/ 	.word	0xfffffffe
	.align		4
        /*0010*/ 	.word	0x00000000
	.align		4
        /*0014*/ 	.word	0xfffffffd
	.align		4
        /*0018*/ 	.word	0x00000000
	.align		4
        /*001c*/ 	.word	0xfffffffc


//--------------------- .nv.constant4             --------------------------
	.section	.nv.constant4,"a",@progbits
	.align	8
	.align		8
.nv.constant4:
        /*0000*/ 	.dword	_$_str


//--------------------- .text.attn_fwd            --------------------------
	.section	.text.attn_fwd,"ax",@progbits
	.align	128
        .global         attn_fwd
        .type           attn_fwd,@function
        .size           attn_fwd,(.L_x_3 - attn_fwd)
        .other          attn_fwd,@"STO_CUDA_ENTRY STV_DEFAULT"
attn_fwd:
.text.attn_fwd:
[----:B------:R-:W0:Y:S01]  /*0000*/  LDC R1, c[0x0][0x28] ;  /* 0x00000a00ff017b82 */ /* 0x000e220000000800 */
[----:B------:R-:W1:Y:S07]  /*0010*/  S2R R8, SR_TID.X ;  /* 0x0000000000087919 */ /* 0x000e6e0000002100 */
[----:B------:R-:W2:Y:S01]  /*0020*/  LDC R2, c[0x0][0x248] ;  /* 0x00009200ff027b82 */ /* 0x000ea20000000800 */
[----:B------:R-:W-:Y:S01]  /*0030*/  ULDC.64 UR60, c[0x0][0x208] ;  /* 0x00008200003c7ab9 */ /* 0x000fe20000000a00 */
[----:B0-----:R-:W-:Y:S01]  /*0040*/  VIADD R1, R1, 0xfffffa28 ;  /* 0xfffffa2801017836 */ /* 0x001fe20000000000 */
[----:B------:R-:W0:Y:S05]  /*0050*/  S2R R6, SR_CTAID.Y ;  /* 0x0000000000067919 */ /* 0x000e2a0000002600 */
[----:B------:R-:W0:Y:S08]  /*0060*/  LDC.64 R4, c[0x0][0x240] ;  /* 0x00009000ff047b82 */ /* 0x000e300000000a00 */
[----:B------:R-:W3:Y:S01]  /*0070*/  LDC.64 R46, c[0x0][0x210] ;  /* 0x00008400ff2e7b82 */ /* 0x000ee20000000a00 */
[----:B-1----:R-:W-:-:S04]  /*0080*/  SHF.R.U32.HI R0, RZ, 0x7, R8 ;  /* 0x00000007ff007819 */ /* 0x002fc80000011608 */
[----:B------:R-:W-:Y:S02]  /*0090*/  SGXT.U32 R3, R0, 0x1 ;  /* 0x000000010003781a */ /* 0x000fe40000000000 */
[----:B------:R-:W-:-:S03]  /*00a0*/  LOP3.LUT R0, R8, 0x7f, RZ, 0xc0, !PT ;  /* 0x0000007f08007812 */ /* 0x000fc600078ec0ff */
[----:B--2---:R-:W-:Y:S02]  /*00b0*/  IMAD R7, R3, R2, RZ ;  /* 0x0000000203077224 */ /* 0x004fe400078e02ff */
[----:B------:R-:W1:Y:S02]  /*00c0*/  S2R R3, SR_CTAID.X ;  /* 0x0000000000037919 */ /* 0x000e640000002500 */
[----:B------:R-:W-:-:S04]  /*00d0*/  IMAD R9, R2, 0x2, R7 ;  /* 0x0000000202097824 */ /* 0x000fc800078e0207 */
[----:B------:R-:W-:-:S04]  /*00e0*/  IMAD R11, R2, 0x2, R9 ;  /* 0x00000002020b7824 */ /* 0x000fc800078e0209 */
[----:B------:R-:W-:-:S04]  /*00f0*/  IMAD R13, R2, 0x2, R11 ;  /* 0x00000002020d7824 */ /* 0x000fc800078e020b */
[----:B------:R-:W-:-:S04]  /*0100*/  IMAD R15, R2, 0x2, R13 ;  /* 0x00000002020f7824 */ /* 0x000fc800078e020d */
[----:B------:R-:W-:-:S05]  /*0110*/  IMAD R17, R2, 0x2, R15 ;  /* 0x0000000202117824 */ /* 0x000fca00078e020f */
[----:B------:R-:W-:-:S05]  /*0120*/  LEA R19, R2, R17, 0x1 ;  /* 0x0000001102137211 */ /* 0x000fca00078e08ff */
[----:B------:R-:W-:Y:S02]  /*0130*/  IMAD R21, R2, 0x2, R19 ;  /* 0x0000000202157824 */ /* 0x000fe400078e0213 */
[----:B-1----:R-:W-:Y:S02]  /*0140*/  IMAD R3, R3, 0x80, R0 ;  /* 0x0000008003037824 */ /* 0x002fe400078e0200 */
[----:B0-----:R-:W-:Y:S02]  /*0150*/  IMAD R0, R6, R4, RZ ;  /* 0x0000000406007224 */ /* 0x001fe400078e02ff */
[----:B------:R-:W-:Y:S02]  /*0160*/  IMAD R4, R3, R5, RZ ;  /* 0x0000000503047224 */ /* 0x000fe400078e02ff */
[----:B------:R-:W-:Y:S02]  /*0170*/  IMAD.SHL.U32 R3, R0, 0x2, RZ ;  /* 0x0000000200037824 */ /* 0x000fe400078e00ff */
[----:B------:R-:W-:-:S02]  /*0180*/  IMAD.SHL.U32 R5, R4, 0x2, RZ ;  /* 0x0000000204057824 */ /* 0x000fc400078e00ff */
[----:B------:R-:W-:-:S04]  /*0190*/  IMAD.HI R0, R0, 0x2, RZ ;  /* 0x0000000200007827 */ /* 0x000fc800078e02ff */
[----:B------:R-:W-:Y:S01]  /*01a0*/  IMAD.HI R83, R4, 0x2, RZ ;  /* 0x0000000204537827 */ /* 0x000fe200078e02ff */
[----:B---3--:R-:W-:-:S03]  /*01b0*/  IADD3 R4, P0, P1, R5, R46, R3 ;  /* 0x0000002e05047210 */ /* 0x008fc6000791e003 */
[C---:B------:R-:W-:Y:S01]  /*01c0*/  IMAD R23, R2.reuse, 0x2, R21 ;  /* 0x0000000202177824 */ /* 0x040fe200078e0215 */
[----:B------:R-:W-:Y:S02]  /*01d0*/  IADD3.X R83, R83, R47, R0, P0, P1 ;  /* 0x0000002f53537210 */ /* 0x000fe400007e2400 */
[-C--:B------:R-:W-:Y:S01]  /*01e0*/  LEA R84, P0, R7, R4.reuse, 0x1 ;  /* 0x0000000407547211 */ /* 0x080fe200078008ff */
[C---:B------:R-:W-:Y:S01]  /*01f0*/  IMAD R25, R2.reuse, 0x2, R23 ;  /* 0x0000000202197824 */ /* 0x040fe200078e0217 */
[-C--:B------:R-:W-:Y:S02]  /*0200*/  LEA R6, P1, R9, R4.reuse, 0x1 ;  /* 0x0000000409067211 */ /* 0x080fe400078208ff */
[-C--:B------:R-:W-:Y:S01]  /*0210*/  LEA.HI.X.SX32 R85, R7, R83.reuse, 0x1, P0 ;  /* 0x0000005307557211 */ /* 0x080fe200000f0eff */
[C---:B------:R-:W-:Y:S01]  /*0220*/  IMAD R27, R2.reuse, 0x2, R25 ;  /* 0x00000002021b7824 */ /* 0x040fe200078e0219 */
[----:B------:R-:W-:Y:S02]  /*0230*/  LEA R8, P0, R11, R4, 0x1 ;  /* 0x000000040b087211 */ /* 0x000fe400078008ff */
[-C--:B------:R-:W-:Y:S01]  /*0240*/  LEA.HI.X.SX32 R7, R9, R83.reuse, 0x1, P1 ;  /* 0x0000005309077211 */ /* 0x080fe200008f0eff */
[C---:B------:R-:W-:Y:S01]  /*0250*/  IMAD R29, R2.reuse, 0x2, R27 ;  /* 0x00000002021d7824 */ /* 0x040fe200078e021b */
[----:B------:R-:W-:Y:S01]  /*0260*/  LEA.HI.X.SX32 R9, R11, R83, 0x1, P0 ;  /* 0x000000530b097211 */ /* 0x000fe200000f0eff */
[----:B------:R-:W2:Y:S02]  /*0270*/  LDG.E.U16 R84, desc[UR60][R84.64] ;  /* 0x0000003c54547981 */ /* 0x000ea4000c1e1500 */
[----:B------:R-:W-:-:S02]  /*0280*/  IMAD R31, R2, 0x2, R29 ;  /* 0x00000002021f7824 */ /* 0x000fc400078e021d */
[----:B------:R0:W3:Y:S01]  /*0290*/  LDG.E.U16 R0, desc[UR60][R6.64] ;  /* 0x0000003c06007981 */ /* 0x0000e2000c1e1500 */
[CC--:B------:R-:W-:Y:S02]  /*02a0*/  LEA R10, P0, R13.reuse, R4.reuse, 0x1 ;  /* 0x000000040d0a7211 */ /* 0x0c0fe400078008ff */
[C---:B------:R-:W-:Y:S01]  /*02b0*/  LEA R33, R2.reuse, R31, 0x1 ;  /* 0x0000001f02217211 */ /* 0x040fe200078e08ff */
[----:B------:R1:W4:Y:S01]  /*02c0*/  LDG.E.U16 R16, desc[UR60][R8.64] ;  /* 0x0000003c08107981 */ /* 0x000322000c1e1500 */
[-C--:B------:R-:W-:Y:S02]  /*02d0*/  LEA.HI.X.SX32 R11, R13, R83.reuse, 0x1, P0 ;  /* 0x000000530d0b7211 */ /* 0x080fe400000f0eff */
[CC--:B------:R-:W-:Y:S01]  /*02e0*/  LEA R12, P0, R17.reuse, R4.reuse, 0x1 ;  /* 0x00000004110c7211 */ /* 0x0c0fe200078008ff */
[C---:B------:R-:W-:Y:S02]  /*02f0*/  IMAD R35, R2.reuse, 0x2, R33 ;  /* 0x0000000202237824 */ /* 0x040fe400078e0221 */
[----:B------:R5:W2:Y:S01]  /*0300*/  LDG.E.U16 R24, desc[UR60][R10.64] ;  /* 0x0000003c0a187981 */ /* 0x000aa2000c1e1500 */
[----:B------:R-:W-:Y:S01]  /*0310*/  LEA.HI.X.SX32 R13, R17, R83, 0x1, P0 ;  /* 0x00000053110d7211 */ /* 0x000fe200000f0eff */
[----:B------:R-:W-:Y:S01]  /*0320*/  IMAD R37, R2, 0x2, R35 ;  /* 0x0000000202257824 */ /* 0x000fe200078e0223 */
[----:B0-----:R-:W-:-:S03]  /*0330*/  LEA R6, P0, R19, R4, 0x1 ;  /* 0x0000000413067211 */ /* 0x001fc600078008ff */
[----:B------:R0:W2:Y:S01]  /*0340*/  LDG.E.U16 R22, desc[UR60][R12.64] ;  /* 0x0000003c0c167981 */ /* 0x0000a2000c1e1500 */
[----:B------:R-:W-:Y:S01]  /*0350*/  LEA.HI.X.SX32 R7, R19, R83, 0x1, P0 ;  /* 0x0000005313077211 */ /* 0x000fe200000f0eff */
[----:B------:R-:W-:Y:S01]  /*0360*/  IMAD R39, R2, 0x2, R37 ;  /* 0x0000000202277824 */ /* 0x000fe200078e0225 */
[----:B-1----:R-:W-:-:S03]  /*0370*/  LEA R8, P0, R21, R4, 0x1 ;  /* 0x0000000415087211 */ /* 0x002fc600078008ff */
[----:B------:R1:W2:Y:S01]  /*0380*/  LDG.E.U16 R20, desc[UR60][R6.64] ;  /* 0x0000003c06147981 */ /* 0x0002a2000c1e1500 */
[----:B------:R-:W-:Y:S01]  /*0390*/  LEA.HI.X.SX32 R9, R21, R83, 0x1, P0 ;  /* 0x0000005315097211 */ /* 0x000fe200000f0eff */
[----:B------:R-:W-:-:S04]  /*03a0*/  IMAD R41, R2, 0x2, R39 ;  /* 0x0000000202297824 */ /* 0x000fc800078e0227 */
[----:B------:R2:W2:Y:S01]  /*03b0*/  LDG.E.U16 R18, desc[UR60][R8.64] ;  /* 0x0000003c08127981 */ /* 0x0004a2000c1e1500 */
[----:B-----5:R-:W-:Y:S01]  /*03c0*/  LEA R10, P0, R25, R4, 0x1 ;  /* 0x00000004190a7211 */ /* 0x020fe200078008ff */
[----:B------:R-:W-:-:S03]  /*03d0*/  IMAD R43, R2, 0x2, R41 ;  /* 0x00000002022b7824 */ /* 0x000fc600078e0229 */
[----:B------:R-:W-:Y:S02]  /*03e0*/  LEA.HI.X.SX32 R11, R25, R83, 0x1, P0 ;  /* 0x00000053190b7211 */ /* 0x000fe400000f0eff */
[C---:B0-----:R-:W-:Y:S02]  /*03f0*/  LEA R12, P0, R27.reuse, R4, 0x1 ;  /* 0x000000041b0c7211 */ /* 0x041fe400078008ff */
[----:B------:R-:W-:Y:S01]  /*0400*/  LEA R45, R2, R43, 0x1 ;  /* 0x0000002b022d7211 */ /* 0x000fe200078e08ff */
[----:B------:R0:W5:Y:S01]  /*0410*/  LDG.E.U16 R17, desc[UR60][R10.64] ;  /* 0x0000003c0a117981 */ /* 0x000162000c1e1500 */
[----:B------:R-:W-:-:S03]  /*0420*/  LEA.HI.X.SX32 R13, R27, R83, 0x1, P0 ;  /* 0x000000531b0d7211 */ /* 0x000fc600000f0eff */
[----:B------:R-:W-:-:S04]  /*0430*/  IMAD R55, R2, 0x2, R45 ;  /* 0x0000000202377824 */ /* 0x000fc800078e022d */
[----:B------:R-:W-:-:S04]  /*0440*/  IMAD R3, R2, 0x2, R55 ;  /* 0x0000000202037824 */ /* 0x000fc800078e0237 */
[----:B------:R-:W-:-:S04]  /*0450*/  IMAD R5, R2, 0x2, R3 ;  /* 0x0000000202057824 */ /* 0x000fc800078e0203 */
[----:B------:R-:W-:-:S05]  /*0460*/  IMAD R57, R2, 0x2, R5 ;  /* 0x0000000202397824 */ /* 0x000fca00078e0205 */
[----:B------:R-:W-:-:S05]  /*0470*/  LEA R59, R2, R57, 0x1 ;  /* 0x00000039023b7211 */ /* 0x000fca00078e08ff */
[----:B------:R-:W-:-:S04]  /*0480*/  IMAD R61, R2, 0x2, R59 ;  /* 0x00000002023d7824 */ /* 0x000fc800078e023b */
[----:B------:R-:W-:-:S04]  /*0490*/  IMAD R63, R2, 0x2, R61 ;  /* 0x00000002023f7824 */ /* 0x000fc800078e023d */
[----:B------:R-:W-:-:S04]  /*04a0*/  IMAD R65, R2, 0x2, R63 ;  /* 0x0000000202417824 */ /* 0x000fc800078e023f */
[C---:B------:R-:W-:Y:S01]  /*04b0*/  IMAD R71, R2.reuse, 0x2, R65 ;  /* 0x0000000202477824 */ /* 0x040fe200078e0241 */
[----:B---3--:R-:W-:Y:S04]  /*04c0*/  STL [R1+0x2c], R0 ;  /* 0x00002c0001007387 */ /* 0x008fe80000100800 */
[----:B----4-:R3:W-:Y:S04]  /*04d0*/  STL [R1+0x28], R16 ;  /* 0x0000281001007387 */ /* 0x0107e80000100800 */
[----:B---3--:R3:W4:Y:S01]  /*04e0*/  LDG.E.U16 R16, desc[UR60][R12.64] ;  /* 0x0000003c0c107981 */ /* 0x008722000c1e1500 */
[----:B------:R-:W-:-:S04]  /*04f0*/  IMAD R73, R2, 0x2, R71 ;  /* 0x0000000202497824 */ /* 0x000fc800078e0247 */
[----:B------:R-:W-:Y:S01]  /*0500*/  IMAD R75, R2, 0x2, R73 ;  /* 0x00000002024b7824 */ /* 0x000fe200078e0249 */
[----:B------:R-:W-:-:S04]  /*0510*/  LEA R50, P1, R15, R4, 0x1 ;  /* 0x000000040f327211 */ /* 0x000fc800078208ff */
[----:B------:R-:W-:Y:S02]  /*0520*/  LEA R19, R2, R75, 0x1 ;  /* 0x0000004b02137211 */ /* 0x000fe400078e08ff */
[----:B------:R-:W-:-:S03]  /*0530*/  LEA.HI.X.SX32 R51, R15, R83, 0x1, P1 ;  /* 0x000000530f337211 */ /* 0x000fc600008f0eff */
[C---:B------:R-:W-:Y:S01]  /*0540*/  IMAD R77, R2.reuse, 0x2, R19 ;  /* 0x00000002024d7824 */ /* 0x040fe200078e0213 */
[-C--:B------:R-:W-:Y:S02]  /*0550*/  LEA R14, P1, R23, R4.reuse, 0x1 ;  /* 0x00000004170e7211 */ /* 0x080fe400078208ff */
[-C--:B-1----:R-:W-:Y:S01]  /*0560*/  LEA R6, P0, R29, R4.reuse, 0x1 ;  /* 0x000000041d067211 */ /* 0x082fe200078008ff */
[C---:B------:R-:W-:Y:S01]  /*0570*/  IMAD R21, R2.reuse, 0x2, R77 ;  /* 0x0000000202157824 */ /* 0x040fe200078e024d */
[-C--:B------:R-:W-:Y:S01]  /*0580*/  LEA.HI.X.SX32 R15, R23, R83.reuse, 0x1, P1 ;  /* 0x00000053170f7211 */ /* 0x080fe200008f0eff */
[----:B--2---:R1:W-:Y:S02]  /*0590*/  STL [R1+0x24], R24 ;  /* 0x0000241801007387 */ /* 0x0043e40000100800 */
[C---:B------:R-:W-:Y:S01]  /*05a0*/  IMAD R23, R2.reuse, 0x2, R21 ;  /* 0x0000000202177824 */ /* 0x040fe200078e0215 */
[-C--:B------:R-:W-:Y:S01]  /*05b0*/  LEA.HI.X.SX32 R7, R29, R83.reuse, 0x1, P0 ;  /* 0x000000531d077211 */ /* 0x080fe200000f0eff */
[----:B------:R-:W2:Y:S02]  /*05c0*/  LDG.E.U16 R0, desc[UR60][R14.64] ;  /* 0x0000003c0e007981 */ /* 0x000ea4000c1e1500 */
[C---:B------:R-:W-:Y:S01]  /*05d0*/  IMAD R67, R2.reuse, 0x2, R23 ;  /* 0x0000000202437824 */ /* 0x040fe200078e0217 */
[CC--:B------:R-:W-:Y:S01]  /*05e0*/  LEA R8, P0, R33.reuse, R4.reuse, 0x1 ;  /* 0x0000000421087211 */ /* 0x0c0fe200078008ff */
[----:B------:R-:W2:Y:S02]  /*05f0*/  LDG.E.U16 R50, desc[UR60][R50.64] ;  /* 0x0000003c32327981 */ /* 0x000ea4000c1e1500 */
[C---:B------:R-:W-:Y:S01]  /*0600*/  IMAD R25, R2.reuse, 0x2, R67 ;  /* 0x0000000202197824 */ /* 0x040fe200078e0243 */
[----:B------:R-:W-:Y:S01]  /*0610*/  LEA.HI.X.SX32 R9, R33, R83, 0x1, P0 ;  /* 0x0000005321097211 */ /* 0x000fe200000f0eff */
[----:B-1----:R1:W2:Y:S02]  /*0620*/  LDG.E.U16 R24, desc[UR60][R6.64] ;  /* 0x0000003c06187981 */ /* 0x0022a4000c1e1500 */
[----:B------:R-:W-:Y:S01]  /*0630*/  IMAD R27, R2, 0x2, R25 ;  /* 0x00000002021b7824 */ /* 0x000fe200078e0219 */
[----:B0-----:R-:W-:-:S04]  /*0640*/  LEA R10, P0, R35, R4, 0x1 ;  /* 0x00000004230a7211 */ /* 0x001fc800078008ff */
[C---:B------:R-:W-:Y:S02]  /*0650*/  LEA R29, R2.reuse, R27, 0x1 ;  /* 0x0000001b021d7211 */ /* 0x040fe400078e08ff */
[-C--:B------:R-:W-:Y:S02]  /*0660*/  LEA.HI.X.SX32 R11, R35, R83.reuse, 0x1, P0 ;  /* 0x00000053230b7211 */ /* 0x080fe400000f0eff */
[-C--:B---3--:R-:W-:Y:S01]  /*0670*/  LEA R12, P0, R37, R4.reuse, 0x1 ;  /* 0x00000004250c7211 */ /* 0x088fe200078008ff */
[C---:B------:R-:W-:Y:S01]  /*0680*/  IMAD R47, R2.reuse, 0x2, R29 ;  /* 0x00000002022f7824 */ /* 0x040fe200078e021d */
[----:B------:R-:W-:Y:S02]  /*0690*/  LEA R52, P1, R31, R4, 0x1 ;  /* 0x000000041f347211 */ /* 0x000fe400078208ff */
[-C--:B------:R-:W-:Y:S01]  /*06a0*/  LEA.HI.X.SX32 R13, R37, R83.reuse, 0x1, P0 ;  /* 0x00000053250d7211 */ /* 0x080fe200000f0eff */
[----:B------:R0:W-:Y:S01]  /*06b0*/  STL [R1+0x20], R22 ;  /* 0x0000201601007387 */ /* 0x0001e20000100800 */
[----:B------:R-:W-:Y:S01]  /*06c0*/  LEA.HI.X.SX32 R53, R31, R83, 0x1, P1 ;  /* 0x000000531f357211 */ /* 0x000fe200008f0eff */
[----:B------:R-:W-:-:S02]  /*06d0*/  IMAD R31, R2, 0x2, R47 ;  /* 0x00000002021f7824 */ /* 0x000fc400078e022f */
[----:B------:R3:W-:Y:S04]  /*06e0*/  STL [R1+0x1c], R20 ;  /* 0x00001c1401007387 */ /* 0x0007e80000100800 */
[----:B------:R5:W-:Y:S04]  /*06f0*/  STL [R1+0x18], R18 ;  /* 0x0000181201007387 */ /* 0x000be80000100800 */
[----:B0-----:R-:W2:Y:S01]  /*0700*/  LDG.E.U16 R22, desc[UR60][R8.64] ;  /* 0x0000003c08167981 */ /* 0x001ea2000c1e1500 */
[----:B------:R-:W-:-:S03]  /*0710*/  IMAD R33, R2, 0x2, R31 ;  /* 0x0000000202217824 */ /* 0x000fc600078e021f */
[----:B---3--:R-:W3:Y:S04]  /*0720*/  LDG.E.U16 R20, desc[UR60][R10.64] ;  /* 0x0000003c0a147981 */ /* 0x008ee8000c1e1500 */
[----:B-----5:R-:W5:Y:S01]  /*0730*/  LDG.E.U16 R18, desc[UR60][R12.64] ;  /* 0x0000003c0c127981 */ /* 0x020f62000c1e1500 */
[C---:B------:R-:W-:Y:S01]  /*0740*/  IMAD R35, R2.reuse, 0x2, R33 ;  /* 0x0000000202237824 */ /* 0x040fe200078e0221 */
[----:B-1----:R-:W-:Y:S02]  /*0750*/  LEA R6, P0, R41, R4, 0x1 ;  /* 0x0000000429067211 */ /* 0x002fe400078008ff */
[----:B------:R0:W5:Y:S01]  /*0760*/  LDG.E.U16 R52, desc[UR60][R52.64] ;  /* 0x0000003c34347981 */ /* 0x000162000c1e1500 */
[----:B------:R-:W-:-:S04]  /*0770*/  IMAD R48, R2, 0x2, R35 ;  /* 0x0000000202307824 */ /* 0x000fc800078e0223 */
[----:B------:R-:W-:Y:S01]  /*0780*/  IMAD R37, R2, 0x2, R48 ;  /* 0x0000000202257824 */ /* 0x000fe200078e0230 */
[----:B------:R-:W-:-:S04]  /*0790*/  LEA.HI.X.SX32 R7, R41, R83, 0x1, P0 ;  /* 0x0000005329077211 */ /* 0x000fc800000f0eff */
[C---:B------:R-:W-:Y:S02]  /*07a0*/  LEA R41, R2.reuse, R37, 0x1 ;  /* 0x0000002502297211 */ /* 0x040fe400078e08ff */
[-C--:B------:R-:W-:Y:S01]  /*07b0*/  LEA R14, P1, R39, R4.reuse, 0x1 ;  /* 0x00000004270e7211 */ /* 0x080fe200078208ff */
[----:B------:R-:W-:Y:S02]  /*07c0*/  STL [R1+0x14], R17 ;  /* 0x0000141101007387 */ /* 0x000fe40000100800 */
[C---:B0-----:R-:W-:Y:S01]  /*07d0*/  IMAD R53, R2.reuse, 0x2, R41 ;  /* 0x0000000202357824 */ /* 0x041fe200078e0229 */
[----:B------:R-:W-:Y:S01]  /*07e0*/  LEA R8, P0, R43, R4, 0x1 ;  /* 0x000000042b087211 */ /* 0x000fe200078008ff */
[----:B------:R0:W5:Y:S02]  /*07f0*/  LDG.E.U16 R252, desc[UR60][R6.64] ;  /* 0x0000003c06fc7981 */ /* 0x000164000c1e1500 */
[----:B------:R-:W-:Y:S01]  /*0800*/  IMAD R49, R2, 0x2, R53 ;  /* 0x0000000202317824 */ /* 0x000fe200078e0235 */
[----:B------:R-:W-:-:S02]  /*0810*/  LEA.HI.X.SX32 R15, R39, R83, 0x1, P1 ;  /* 0x00000053270f7211 */ /* 0x000fc400008f0eff */
[-C--:B------:R-:W-:Y:S01]  /*0820*/  LEA.HI.X.SX32 R9, R43, R83.reuse, 0x1, P0 ;  /* 0x000000532b097211 */ /* 0x080fe200000f0eff */
[----:B------:R-:W-:Y:S01]  /*0830*/  IMAD R79, R2, 0x2, R49 ;  /* 0x00000002024f7824 */ /* 0x000fe200078e0231 */
[CC--:B------:R-:W-:Y:S01]  /*0840*/  LEA R10, P0, R45.reuse, R4.reuse, 0x1 ;  /* 0x000000042d0a7211 */ /* 0x0c0fe200078008ff */
[----:B------:R-:W5:Y:S03]  /*0850*/  LDG.E.U16 R51, desc[UR60][R14.64] ;  /* 0x0000003c0e337981 */ /* 0x000f66000c1e1500 */
[----:B------:R-:W-:Y:S01]  /*0860*/  LEA.HI.X.SX32 R11, R45, R83, 0x1, P0 ;  /* 0x000000532d0b7211 */ /* 0x000fe200000f0eff */
[----:B------:R1:W5:Y:S01]  /*0870*/  LDG.E.U16 R251, desc[UR60][R8.64] ;  /* 0x0000003c08fb7981 */ /* 0x000362000c1e1500 */
[----:B------:R-:W-:-:S03]  /*0880*/  LEA R12, P0, R3, R4, 0x1 ;  /* 0x00000004030c7211 */ /* 0x000fc600078008ff */
[----:B------:R1:W5:Y:S01]  /*0890*/  LDG.E.U16 R250, desc[UR60][R10.64] ;  /* 0x0000003c0afa7981 */ /* 0x000362000c1e1500 */
[----:B------:R-:W-:Y:S02]  /*08a0*/  LEA.HI.X.SX32 R13, R3, R83, 0x1, P0 ;  /* 0x00000053030d7211 */ /* 0x000fe400000f0eff */
[----:B0-----:R-:W-:-:S03]  /*08b0*/  LEA R6, P0, R5, R4, 0x1 ;  /* 0x0000000405067211 */ /* 0x001fc600078008ff */
[----:B------:R0:W5:Y:S01]  /*08c0*/  LDG.E.U16 R249, desc[UR60][R12.64] ;  /* 0x0000003c0cf97981 */ /* 0x000162000c1e1500 */
[----:B------:R-:W-:Y:S02]  /*08d0*/  LEA.HI.X.SX32 R7, R5, R83, 0x1, P0 ;  /* 0x0000005305077211 */ /* 0x000fe400000f0eff */
[----:B-1----:R-:W-:-:S03]  /*08e0*/  LEA R8, P0, R57, R4, 0x1 ;  /* 0x0000000439087211 */ /* 0x002fc600078008ff */
[----:B------:R1:W5:Y:S01]  /*08f0*/  LDG.E.U16 R248, desc[UR60][R6.64] ;  /* 0x0000003c06f87981 */ /* 0x000362000c1e1500 */
[----:B------:R-:W-:Y:S02]  /*0900*/  LEA.HI.X.SX32 R9, R57, R83, 0x1, P0 ;  /* 0x0000005339097211 */ /* 0x000fe400000f0eff */
        /* <DEDUP_REMOVED lines=25> */
[----:B------:R-:W5:Y:S01]  /*0aa0*/  LDG.E.U16 R239, desc[UR60][R8.64] ;  /* 0x0000003c08ef7981 */ /* 0x000f62000c1e1500 */
[----:B------:R-:W-:Y:S02]  /*0ab0*/  LEA.HI.X.SX32 R11, R27, R83, 0x1, P0 ;  /* 0x000000531b0b7211 */ /* 0x000fe400000f0eff */
[----:B------:R-:W-:-:S03]  /*0ac0*/  LEA R12, P0, R29, R4, 0x1 ;  /* 0x000000041d0c7211 */ /* 0x000fc600078008ff */
[----:B------:R-:W5:Y:S01]  /*0ad0*/  LDG.E.U16 R238, desc[UR60][R10.64] ;  /* 0x0000003c0aee7981 */ /* 0x000f62000c1e1500 */
[----:B------:R-:W-:Y:S02]  /*0ae0*/  LEA.HI.X.SX32 R13, R29, R83, 0x1, P0 ;  /* 0x000000531d0d7211 */ /* 0x000fe400000f0eff */
[----:B0-----:R-:W-:-:S03]  /*0af0*/  LEA R6, P0, R33, R4, 0x1 ;  /* 0x0000000421067211 */ /* 0x001fc600078008ff */
[----:B------:R-:W5:Y:S04]  /*0b00*/  LDG.E.U16 R237, desc[UR60][R12.64] ;  /* 0x0000003c0ced7981 */ /* 0x000f68000c1e1500 */
[----:B----4-:R0:W-:Y:S02]  /*0b10*/  STL [R1+0x10], R16 ;  /* 0x0000101001007387 */ /* 0x0101e40000100800 */
[----:B0-----:R-:W-:-:S04]  /*0b20*/  LEA R16, P1, R55, R4, 0x1 ;  /* 0x0000000437107211 */ /* 0x001fc800078208ff */
[----:B------:R-:W-:Y:S01]  /*0b30*/  LEA.HI.X.SX32 R17, R55, R83, 0x1, P1 ;  /* 0x0000005337117211 */ /* 0x000fe200008f0eff */
[----:B------:R-:W-:-:S04]  /*0b40*/  IMAD R55, R2, 0x2, R79 ;  /* 0x0000000202377824 */ /* 0x000fc800078e024f */
[C---:B------:R-:W-:Y:S01]  /*0b50*/  IMAD R81, R2.reuse, 0x2, R55 ;  /* 0x0000000202517824 */ /* 0x040fe200078e0237 */
[----:B------:R-:W-:Y:S01]  /*0b60*/  LEA R68, P1, R59, R4, 0x1 ;  /* 0x000000043b447211 */ /* 0x000fe200078208ff */
[----:B------:R0:W4:Y:S02]  /*0b70*/  LDG.E.U16 R66, desc[UR60][R16.64] ;  /* 0x0000003c10427981 */ /* 0x000124000c1e1500 */
[----:B------:R-:W-:-:S05]  /*0b80*/  IMAD R3, R2, 0x2, R81 ;  /* 0x0000000202037824 */ /* 0x000fca00078e0251 */
[----:B------:R-:W-:-:S05]  /*0b90*/  LEA R5, R2, R3, 0x1 ;  /* 0x0000000302057211 */ /* 0x000fca00078e08ff */
[----:B------:R-:W-:-:S04]  /*0ba0*/  IMAD R85, R2, 0x2, R5 ;  /* 0x0000000202557824 */ /* 0x000fc800078e0205 */
[----:B------:R-:W-:Y:S01]  /*0bb0*/  IMAD R57, R2, 0x2, R85 ;  /* 0x0000000202397824 */ /* 0x000fe200078e0255 */
[----:B------:R-:W-:-:S03]  /*0bc0*/  LEA.HI.X.SX32 R69, R59, R83, 0x1, P1 ;  /* 0x000000533b457211 */ /* 0x000fc600008f0eff */
[C---:B------:R-:W-:Y:S01]  /*0bd0*/  IMAD R43, R2.reuse, 0x2, R57 ;  /* 0x00000002022b7824 */ /* 0x040fe200078e0239 */
[----:B------:R-:W-:Y:S01]  /*0be0*/  LEA R14, P1, R71, R4, 0x1 ;  /* 0x00000004470e7211 */ /* 0x000fe200078208ff */
[----:B------:R-:W4:Y:S02]  /*0bf0*/  LDG.E.U16 R68, desc[UR60][R68.64] ;  /* 0x0000003c44447981 */ /* 0x000f24000c1e1500 */
[----:B------:R-:W-:-:S04]  /*0c00*/  IMAD R59, R2, 0x2, R43 ;  /* 0x00000002023b7824 */ /* 0x000fc800078e022b */
[----:B------:R-:W-:-:S04]  /*0c10*/  IMAD R61, R2, 0x2, R59 ;  /* 0x00000002023d7824 */ /* 0x000fc800078e023b */
[----:B------:R-:W-:-:S05]  /*0c20*/  IMAD R63, R2, 0x2, R61 ;  /* 0x00000002023f7824 */ /* 0x000fca00078e023d */
[----:B------:R-:W-:Y:S02]  /*0c30*/  LEA R44, R2, R63, 0x1 ;  /* 0x0000003f022c7211 */ /* 0x000fe400078e08ff */
[----:B------:R-:W-:-:S03]  /*0c40*/  LEA.HI.X.SX32 R15, R71, R83, 0x1, P1 ;  /* 0x00000053470f7211 */ /* 0x000fc600008f0eff */
[C---:B------:R-:W-:Y:S01]  /*0c50*/  IMAD R65, R2.reuse, 0x2, R44 ;  /* 0x0000000202417824 */ /* 0x040fe200078e022c */
[----:B0-----:R-:W-:Y:S01]  /*0c60*/  LEA R16, P1, R77, R4, 0x1 ;  /* 0x000000044d107211 */ /* 0x001fe200078208ff */
[----:B------:R0:W4:Y:S02]  /*0c70*/  LDG.E.U16 R69, desc[UR60][R14.64] ;  /* 0x0000003c0e457981 */ /* 0x000124000c1e1500 */
[----:B------:R-:W-:-:S04]  /*0c80*/  IMAD R71, R2, 0x2, R65 ;  /* 0x0000000202477824 */ /* 0x000fc800078e0241 */
[----:B------:R-:W-:-:S04]  /*0c90*/  IMAD R73, R2, 0x2, R71 ;  /* 0x0000000202497824 */ /* 0x000fc800078e0247 */
[----:B------:R-:W-:-:S04]  /*0ca0*/  IMAD R45, R2, 0x2, R73 ;  /* 0x00000002022d7824 */ /* 0x000fc800078e0249 */
[----:B------:R-:W-:-:S04]  /*0cb0*/  IMAD R75, R2, 0x2, R45 ;  /* 0x00000002024b7824 */ /* 0x000fc800078e022d */
[----:B------:R-:W-:Y:S01]  /*0cc0*/  IMAD R19, R2, 0x2, R75 ;  /* 0x0000000202137824 */ /* 0x000fe200078e024b */
[----:B------:R-:W-:-:S04]  /*0cd0*/  LEA.HI.X.SX32 R17, R77, R83, 0x1, P1 ;  /* 0x000000534d117211 */ /* 0x000fc800008f0eff */
[C---:B------:R-:W-:Y:S01]  /*0ce0*/  LEA R77, R2.reuse, R19, 0x1 ;  /* 0x00000013024d7211 */ /* 0x040fe200078e08ff */
[----:B------:R1:W4:Y:S04]  /*0cf0*/  LDG.E.U16 R123, desc[UR60][R16.64] ;  /* 0x0000003c107b7981 */ /* 0x000328000c1e1500 */
[----:B------:R-:W-:Y:S01]  /*0d00*/  IMAD R46, R2, 0x2, R77 ;  /* 0x00000002022e7824 */ /* 0x000fe200078e024d */
[----:B0-----:R-:W-:-:S03]  /*0d10*/  LEA R14, P1, R25, R4, 0x1 ;  /* 0x00000004190e7211 */ /* 0x001fc600078208ff */
[----:B------:R-:W-:Y:S01]  /*0d20*/  IMAD R21, R2, 0x2, R46 ;  /* 0x0000000202157824 */ /* 0x000fe200078e022e */
[----:B------:R-:W-:-:S03]  /*0d30*/  LEA.HI.X.SX32 R15, R25, R83, 0x1, P1 ;  /* 0x00000053190f7211 */ /* 0x000fc600008f0eff */
[C---:B------:R-:W-:Y:S01]  /*0d40*/  IMAD R23, R2.reuse, 0x2, R21 ;  /* 0x0000000202177824 */ /* 0x040fe200078e0215 */
[----:B------:R-:W-:Y:S01]  /*0d50*/  LEA.HI.X.SX32 R7, R33, R83, 0x1, P0 ;  /* 0x0000005321077211 */ /* 0x000fe200000f0eff */
[----:B------:R0:W4:Y:S02]  /*0d60*/  LDG.E.U16 R122, desc[UR60][R14.64] ;  /* 0x0000003c0e7a7981 */ /* 0x000124000c1e1500 */
[C---:B------:R-:W-:Y:S01]  /*0d70*/  IMAD R25, R2.reuse, 0x2, R23 ;  /* 0x0000000202197824 */ /* 0x040fe200078e0217 */
[----:B------:R-:W-:Y:S01]  /*0d80*/  LEA R8, P0, R35, R4, 0x1 ;  /* 0x0000000423087211 */ /* 0x000fe200078008ff */
[----:B------:R-:W4:Y:S02]  /*0d90*/  LDG.E.U16 R236, desc[UR60][R6.64] ;  /* 0x0000003c06ec7981 */ /* 0x000f24000c1e1500 */
[----:B------:R-:W-:-:S04]  /*0da0*/  IMAD R39, R2, 0x2, R25 ;  /* 0x0000000202277824 */ /* 0x000fc800078e0219 */
[----:B------:R-:W-:-:S05]  /*0db0*/  IMAD R27, R2, 0x2, R39 ;  /* 0x00000002021b7824 */ /* 0x000fca00078e0227 */
[----:B------:R-:W-:-:S05]  /*0dc0*/  LEA R29, R2, R27, 0x1 ;  /* 0x0000001b021d7211 */ /* 0x000fca00078e08ff */
[----:B------:R-:W-:-:S04]  /*0dd0*/  IMAD R87, R2, 0x2, R29 ;  /* 0x0000000202577824 */ /* 0x000fc800078e021d */
[----:B------:R-:W-:-:S04]  /*0de0*/  IMAD R40, R2, 0x2, R87 ;  /* 0x0000000202287824 */ /* 0x000fc800078e0257 */
[----:B------:R-:W-:Y:S01]  /*0df0*/  IMAD R33, R2, 0x2, R40 ;  /* 0x0000000202217824 */ /* 0x000fe200078e0228 */
[----:B------:R-:W-:-:S03]  /*0e00*/  LEA.HI.X.SX32 R9, R35, R83, 0x1, P0 ;  /* 0x0000005323097211 */ /* 0x000fc600000f0eff */
[C---:B------:R-:W-:Y:S01]  /*0e10*/  IMAD R89, R2.reuse, 0x2, R33 ;  /* 0x0000000202597824 */ /* 0x040fe200078e0221 */
[-C--:B------:R-:W-:Y:S01]  /*0e20*/  LEA R10, P0, R41, R4.reuse, 0x1 ;  /* 0x00000004290a7211 */ /* 0x080fe200078008ff */
[----:B------:R-:W4:Y:S02]  /*0e30*/  LDG.E.U16 R235, desc[UR60][R8.64] ;  /* 0x0000003c08eb7981 */ /* 0x000f24000c1e1500 */
[C---:B------:R-:W-:Y:S01]  /*0e40*/  IMAD R91, R2.reuse, 0x2, R89 ;  /* 0x00000002025b7824 */ /* 0x040fe200078e0259 */
[-C--:B-1----:R-:W-:Y:S02]  /*0e50*/  LEA R16, P1, R31, R4.reuse, 0x1 ;  /* 0x000000041f107211 */ /* 0x082fe400078208ff */
[-C--:B------:R-:W-:Y:S01]  /*0e60*/  LEA.HI.X.SX32 R11, R41, R83.reuse, 0x1, P0 ;  /* 0x00000053290b7211 */ /* 0x080fe200000f0eff */
[----:B------:R-:W-:Y:S01]  /*0e70*/  IMAD R41, R2, 0x2, R91 ;  /* 0x0000000202297824 */ /* 0x000fe200078e025b */
[----:B------:R-:W-:Y:S02]  /*0e80*/  LEA.HI.X.SX32 R17, R31, R83, 0x1, P1 ;  /* 0x000000531f117211 */ /* 0x000fe400008f0eff */
[-C--:B0-----:R-:W-:Y:S01]  /*0e90*/  LEA R14, P1, R37, R4.reuse, 0x1 ;  /* 0x00000004250e7211 */ /* 0x081fe200078208ff */
[----:B------:R-:W4:Y:S01]  /*0ea0*/  LDG.E.U16 R234, desc[UR60][R10.64] ;  /* 0x0000003c0aea7981 */ /* 0x000f22000c1e1500 */
[----:B------:R-:W-:-:S02]  /*0eb0*/  LEA R12, P0, R53, R4, 0x1 ;  /* 0x00000004350c7211 */ /* 0x000fc400078008ff */
[C---:B------:R-:W-:Y:S01]  /*0ec0*/  LEA R93, R2.reuse, R41, 0x1 ;  /* 0x00000029025d7211 */ /* 0x040fe200078e08ff */
[----:B------:R0:W4:Y:S01]  /*0ed0*/  LDG.E.U16 R121, desc[UR60][R16.64] ;  /* 0x0000003c10797981 */ /* 0x000122000c1e1500 */
[-C--:B------:R-:W-:Y:S02]  /*0ee0*/  LEA.HI.X.SX32 R15, R37, R83.reuse, 0x1, P1 ;  /* 0x00000053250f7211 */ /* 0x080fe400008f0eff */
[-C--:B------:R-:W-:Y:S01]  /*0ef0*/  LEA.HI.X.SX32 R13, R53, R83.reuse, 0x1, P0 ;  /* 0x00000053350d7211 */ /* 0x080fe200000f0eff */
[C---:B------:R-:W-:Y:S01]  /*0f00*/  IMAD R53, R2.reuse, 0x2, R93 ;  /* 0x0000000202357824 */ /* 0x040fe200078e025d */
[CC--:B0-----:R-:W-:Y:S01]  /*0f10*/  LEA R16, P1, R79.reuse, R4.reuse, 0x1 ;  /* 0x000000044f107211 */ /* 0x0c1fe200078208ff */
[----:B------:R0:W4:Y:S03]  /*0f20*/  LDG.E.U16 R120, desc[UR60][R14.64] ;  /* 0x0000003c0e787981 */ /* 0x000126000c1e1500 */
[-C--:B------:R-:W-:Y:S01]  /*0f30*/  LEA.HI.X.SX32 R17, R79, R83.reuse, 0x1, P1 ;  /* 0x000000534f117211 */ /* 0x080fe200008f0eff */
[C---:B------:R-:W-:Y:S01]  /*0f40*/  IMAD R79, R2.reuse, 0x2, R53 ;  /* 0x00000002024f7824 */ /* 0x040fe200078e0235 */
[CC--:B------:R-:W-:Y:S01]  /*0f50*/  LEA R6, P0, R55.reuse, R4.reuse, 0x1 ;  /* 0x0000000437067211 */ /* 0x0c0fe200078008ff */
[----:B------:R1:W4:Y:S02]  /*0f60*/  LDG.E.U16 R233, desc[UR60][R12.64] ;  /* 0x0000003c0ce97981 */ /* 0x000324000c1e1500 */
[C---:B------:R-:W-:Y:S01]  /*0f70*/  IMAD R42, R2.reuse, 0x2, R79 ;  /* 0x00000002022a7824 */ /* 0x040fe200078e024f */
[-C--:B------:R-:W-:Y:S01]  /*0f80*/  LEA.HI.X.SX32 R7, R55, R83.reuse, 0x1, P0 ;  /* 0x0000005337077211 */ /* 0x080fe200000f0eff */
[----:B------:R2:W4:Y:S01]  /*0f90*/  LDG.E.U16 R119, desc[UR60][R16.64] ;  /* 0x0000003c10777981 */ /* 0x000522000c1e1500 */
[-C--:B0-----:R-:W-:Y:S01]  /*0fa0*/  LEA R14, P1, R5, R4.reuse, 0x1 ;  /* 0x00000004050e7211 */ /* 0x081fe200078208ff */
[C---:B------:R-:W-:Y:S01]  /*0fb0*/  IMAD R55, R2.reuse, 0x2, R42 ;  /* 0x0000000202377824 */ /* 0x040fe200078e022a */
[----:B------:R-:W-:Y:S01]  /*0fc0*/  LEA R8, P0, R81, R4, 0x1 ;  /* 0x0000000451087211 */ /* 0x000fe200078008ff */
[----:B------:R0:W4:Y:S01]  /*0fd0*/  LDG.E.U16 R232, desc[UR60][R6.64] ;  /* 0x0000003c06e87981 */ /* 0x000122000c1e1500 */
[-C--:B------:R-:W-:Y:S01]  /*0fe0*/  LEA.HI.X.SX32 R15, R5, R83.reuse, 0x1, P1 ;  /* 0x00000053050f7211 */ /* 0x080fe200008f0eff */
[----:B------:R-:W-:Y:S01]  /*0ff0*/  IMAD R5, R2, 0x2, R55 ;  /* 0x0000000202057824 */ /* 0x000fe200078e0237 */
[----:B------:R-:W-:-:S03]  /*1000*/  LEA.HI.X.SX32 R9, R81, R83, 0x1, P0 ;  /* 0x0000005351097211 */ /* 0x000fc600000f0eff */
[C---:B------:R-:W-:Y:S01]  /*1010*/  IMAD R81, R2.reuse, 0x2, R5 ;  /* 0x0000000202517824 */ /* 0x040fe200078e0205 */
[CC--:B------:R-:W-:Y:S01]  /*1020*/  LEA R10, P0, R85.reuse, R4.reuse, 0x1 ;  /* 0x00000004550a7211 */ /* 0x0c0fe200078008ff */
[----:B------:R3:W4:Y:S03]  /*1030*/  LDG.E.U16 R231, desc[UR60][R8.64] ;  /* 0x0000003c08e77981 */ /* 0x000726000c1e1500 */
[C---:B------:R-:W-:Y:S01]  /*1040*/  LEA R35, R2.reuse, R81, 0x1 ;  /* 0x0000005102237211 */ /* 0x040fe200078e08ff */
[----:B------:R5:W4:Y:S01]  /*1050*/  LDG.E.U16 R118, desc[UR60][R14.64] ;  /* 0x0000003c0e767981 */ /* 0x000b22000c1e1500 */
[-C--:B------:R-:W-:Y:S02]  /*1060*/  LEA.HI.X.SX32 R11, R85, R83.reuse, 0x1, P0 ;  /* 0x00000053550b7211 */ /* 0x080fe400000f0eff */
[-C--:B-1----:R-:W-:Y:S01]  /*1070*/  LEA R12, P0, R57, R4.reuse, 0x1 ;  /* 0x00000004390c7211 */ /* 0x082fe200078008ff */
[C---:B------:R-:W-:Y:S01]  /*1080*/  IMAD R85, R2.reuse, 0x2, R35 ;  /* 0x0000000202557824 */ /* 0x040fe200078e0223 */
[----:B--2---:R-:W-:Y:S01]  /*1090*/  LEA R16, P1, R59, R4, 0x1 ;  /* 0x000000043b107211 */ /* 0x004fe200078208ff */
[----:B------:R1:W2:Y:S01]  /*10a0*/  LDG.E.U16 R230, desc[UR60][R10.64] ;  /* 0x0000003c0ae67981 */ /* 0x0002a2000c1e1500 */
[-C--:B------:R-:W-:Y:S01]  /*10b0*/  LEA.HI.X.SX32 R13, R57, R83.reuse, 0x1, P0 ;  /* 0x00000053390d7211 */ /* 0x080fe200000f0eff */
[----:B------:R-:W-:Y:S01]  /*10c0*/  IMAD R57, R2, 0x2, R85 ;  /* 0x0000000202397824 */ /* 0x000fe200078e0255 */
[----:B------:R-:W-:-:S03]  /*10d0*/  LEA.HI.X.SX32 R17, R59, R83, 0x1, P1 ;  /* 0x000000533b117211 */ /* 0x000fc600008f0eff */
[C---:B------:R-:W-:Y:S01]  /*10e0*/  IMAD R59, R2.reuse, 0x2, R57 ;  /* 0x00000002023b7824 */ /* 0x040fe200078e0239 */
[CC--:B0-----:R-:W-:Y:S01]  /*10f0*/  LEA R6, P0, R61.reuse, R4.reuse, 0x1 ;  /* 0x000000043d067211 */ /* 0x0c1fe200078008ff */
[----:B------:R0:W2:Y:S02]  /*1100*/  LDG.E.U16 R229, desc[UR60][R12.64] ;  /* 0x0000003c0ce57981 */ /* 0x0000a4000c1e1500 */
[C---:B------:R-:W-:Y:S01]  /*1110*/  IMAD R36, R2.reuse, 0x2, R59 ;  /* 0x0000000202247824 */ /* 0x040fe200078e023b */
[-C--:B------:R-:W-:Y:S01]  /*1120*/  LEA.HI.X.SX32 R7, R61, R83.reuse, 0x1, P0 ;  /* 0x000000533d077211 */ /* 0x080fe200000f0eff */
[----:B------:R0:W2:Y:S01]  /*1130*/  LDG.E.U16 R117, desc[UR60][R16.64] ;  /* 0x0000003c10757981 */ /* 0x0000a2000c1e1500 */
[-C--:B---3--:R-:W-:Y:S01]  /*1140*/  LEA R8, P0, R63, R4.reuse, 0x1 ;  /* 0x000000043f087211 */ /* 0x088fe200078008ff */
[C---:B------:R-:W-:Y:S01]  /*1150*/  IMAD R61, R2.reuse, 0x2, R36 ;  /* 0x00000002023d7824 */ /* 0x040fe200078e0224 */
[----:B-----5:R-:W-:Y:S01]  /*1160*/  LEA R14, P1, R65, R4, 0x1 ;  /* 0x00000004410e7211 */ /* 0x020fe200078208ff */
[----:B------:R3:W5:Y:S01]  /*1170*/  LDG.E.U16 R228, desc[UR60][R6.64] ;  /* 0x0000003c06e47981 */ /* 0x000762000c1e1500 */
[-C--:B------:R-:W-:Y:S01]  /*1180*/  LEA.HI.X.SX32 R9, R63, R83.reuse, 0x1, P0 ;  /* 0x000000533f097211 */ /* 0x080fe200000f0eff */
[----:B------:R-:W-:Y:S01]  /*1190*/  IMAD R63, R2, 0x2, R61 ;  /* 0x00000002023f7824 */ /* 0x000fe200078e023d */
[----:B------:R-:W-:-:S02]  /*11a0*/  LEA.HI.X.SX32 R15, R65, R83, 0x1, P1 ;  /* 0x00000053410f7211 */ /* 0x000fc400008f0eff */
[CC--:B-1----:R-:W-:Y:S01]  /*11b0*/  LEA R10, P0, R71.reuse, R4.reuse, 0x1 ;  /* 0x00000004470a7211 */ /* 0x0c2fe200078008ff */
[----:B------:R-:W5:Y:S01]  /*11c0*/  LDG.E.U16 R227, desc[UR60][R8.64] ;  /* 0x0000003c08e37981 */ /* 0x000f62000c1e1500 */
[C---:B------:R-:W-:Y:S02]  /*11d0*/  LEA R65, R2.reuse, R63, 0x1 ;  /* 0x0000003f02417211 */ /* 0x040fe400078e08ff */
[----:B------:R-:W-:Y:S01]  /*11e0*/  LEA.HI.X.SX32 R11, R71, R83, 0x1, P0 ;  /* 0x00000053470b7211 */ /* 0x000fe200000f0eff */
[----:B------:R1:W5:Y:S02]  /*11f0*/  LDG.E.U16 R116, desc[UR60][R14.64] ;  /* 0x0000003c0e747981 */ /* 0x000364000c1e1500 */
[C---:B------:R-:W-:Y:S01]  /*1200*/  IMAD R37, R2.reuse, 0x2, R65 ;  /* 0x0000000202257824 */ /* 0x040fe200078e0241 */
[-C--:B0-----:R-:W-:Y:S01]  /*1210*/  LEA R12, P0, R73, R4.reuse, 0x1 ;  /* 0x00000004490c7211 */ /* 0x081fe200078008ff */
[----:B------:R0:W5:Y:S02]  /*1220*/  LDG.E.U16 R226, desc[UR60][R10.64] ;  /* 0x0000003c0ae27981 */ /* 0x000164000c1e1500 */
[----:B------:R-:W-:Y:S01]  /*1230*/  IMAD R71, R2, 0x2, R37 ;  /* 0x0000000202477824 */ /* 0x000fe200078e0225 */
[----:B------:R-:W-:-:S02]  /*1240*/  LEA R16, P1, R75, R4, 0x1 ;  /* 0x000000044b107211 */ /* 0x000fc400078208ff */
[-C--:B------:R-:W-:Y:S01]  /*1250*/  LEA.HI.X.SX32 R13, R73, R83.reuse, 0x1, P0 ;  /* 0x00000053490d7211 */ /* 0x080fe200000f0eff */
[----:B------:R-:W-:Y:S01]  /*1260*/  IMAD R73, R2, 0x2, R71 ;  /* 0x0000000202497824 */ /* 0x000fe200078e0247 */
[----:B------:R-:W-:-:S03]  /*1270*/  LEA.HI.X.SX32 R17, R75, R83, 0x1, P1 ;  /* 0x000000534b117211 */ /* 0x000fc600008f0eff */
[C---:B------:R-:W-:Y:S01]  /*1280*/  IMAD R75, R2.reuse, 0x2, R73 ;  /* 0x00000002024b7824 */ /* 0x040fe200078e0249 */
[-C--:B---3--:R-:W-:Y:S01]  /*1290*/  LEA R6, P0, R19, R4.reuse, 0x1 ;  /* 0x0000000413067211 */ /* 0x088fe200078008ff */
[----:B------:R3:W5:Y:S02]  /*12a0*/  LDG.E.U16 R225, desc[UR60][R12.64] ;  /* 0x0000003c0ce17981 */ /* 0x000764000c1e1500 */
[C---:B------:R-:W-:Y:S01]  /*12b0*/  IMAD R38, R2.reuse, 0x2, R75 ;  /* 0x0000000202267824 */ /* 0x040fe200078e024b */
[----:B-1----:R-:W-:Y:S01]  /*12c0*/  LEA R14, P1, R21, R4, 0x1 ;  /* 0x00000004150e7211 */ /* 0x002fe200078208ff */
[----:B------:R1:W5:Y:S02]  /*12d0*/  LDG.E.U16 R115, desc[UR60][R16.64] ;  /* 0x0000003c10737981 */ /* 0x000364000c1e1500 */
[----:B------:R-:W-:Y:S01]  /*12e0*/  IMAD R95, R2, 0x2, R38 ;  /* 0x00000002025f7824 */ /* 0x000fe200078e0226 */
[-C--:B------:R-:W-:Y:S02]  /*12f0*/  LEA.HI.X.SX32 R7, R19, R83.reuse, 0x1, P0 ;  /* 0x0000005313077211 */ /* 0x080fe400000f0eff */
[----:B------:R-:W-:-:S02]  /*1300*/  LEA.HI.X.SX32 R15, R21, R83, 0x1, P1 ;  /* 0x00000053150f7211 */ /* 0x000fc400008f0eff */
[CC--:B------:R-:W-:Y:S01]  /*1310*/  LEA R8, P0, R77.reuse, R4.reuse, 0x1 ;  /* 0x000000044d087211 */ /* 0x0c0fe200078008ff */
[----:B------:R1:W5:Y:S01]  /*1320*/  LDG.E.U16 R224, desc[UR60][R6.64] ;  /* 0x0000003c06e07981 */ /* 0x000362000c1e1500 */
[C---:B------:R-:W-:Y:S02]  /*1330*/  LEA R21, R2.reuse, R95, 0x1 ;  /* 0x0000005f02157211 */ /* 0x040fe400078e08ff */
[-C--:B------:R-:W-:Y:S01]  /*1340*/  LEA.HI.X.SX32 R9, R77, R83.reuse, 0x1, P0 ;  /* 0x000000534d097211 */ /* 0x080fe200000f0eff */
[----:B------:R-:W5:Y:S02]  /*1350*/  LDG.E.U16 R114, desc[UR60][R14.64] ;  /* 0x0000003c0e727981 */ /* 0x000f64000c1e1500 */
[C---:B------:R-:W-:Y:S01]  /*1360*/  IMAD R77, R2.reuse, 0x2, R21 ;  /* 0x00000002024d7824 */ /* 0x040fe200078e0215 */
[C---:B0-----:R-:W-:Y:S01]  /*1370*/  LEA R10, P0, R23.reuse, R4, 0x1 ;  /* 0x00000004170a7211 */ /* 0x041fe200078008ff */
[----:B------:R0:W5:Y:S02]  /*1380*/  LDG.E.U16 R223, desc[UR60][R8.64] ;  /* 0x0000003c08df7981 */ /* 0x000164000c1e1500 */
[----:B------:R-:W-:Y:S01]  /*1390*/  IMAD R31, R2, 0x2, R77 ;  /* 0x00000002021f7824 */ /* 0x000fe200078e024d */
[----:B------:R-:W-:-:S02]  /*13a0*/  LEA.HI.X.SX32 R11, R23, R83, 0x1, P0 ;  /* 0x00000053170b7211 */ /* 0x000fc400000f0eff */
[-C--:B---3--:R-:W-:Y:S01]  /*13b0*/  LEA R12, P0, R25, R4.reuse, 0x1 ;  /* 0x00000004190c7211 */ /* 0x088fe200078008ff */
[C---:B------:R-:W-:Y:S01]  /*13c0*/  IMAD R97, R2.reuse, 0x2, R31 ;  /* 0x0000000202617824 */ /* 0x040fe200078e021f */
[-C--:B-1----:R-:W-:Y:S01]  /*13d0*/  LEA R16, P1, R27, R4.reuse, 0x1 ;  /* 0x000000041b107211 */ /* 0x082fe200078208ff */
[----:B------:R-:W-:Y:S01]  /*13e0*/  STL [R1+0xc], R24 ;  /* 0x00000c1801007387 */ /* 0x000fe20000100800 */
[----:B------:R-:W-:Y:S01]  /*13f0*/  LEA.HI.X.SX32 R13, R25, R83, 0x1, P0 ;  /* 0x00000053190d7211 */ /* 0x000fe200000f0eff */
[C---:B------:R-:W-:Y:S02]  /*1400*/  IMAD R25, R2.reuse, 0x2, R97 ;  /* 0x0000000202197824 */ /* 0x040fe400078e0261 */
[----:B------:R1:W3:Y:S02]  /*1410*/  LDG.E.U16 R222, desc[UR60][R10.64] ;  /* 0x0000003c0ade7981 */ /* 0x0002e4000c1e1500 */
[----:B------:R-:W-:Y:S01]  /*1420*/  IMAD R99, R2, 0x2, R25 ;  /* 0x0000000202637824 */ /* 0x000fe200078e0219 */
[----:B------:R-:W-:-:S02]  /*1430*/  LEA R6, P0, R29, R4, 0x1 ;  /* 0x000000041d067211 */ /* 0x000fc400078008ff */
[-C--:B------:R-:W-:Y:S01]  /*1440*/  LEA.HI.X.SX32 R17, R27, R83.reuse, 0x1, P1 ;  /* 0x000000531b117211 */ /* 0x080fe200008f0eff */
[C---:B------:R-:W-:Y:S01]  /*1450*/  IMAD R32, R2.reuse, 0x2, R99 ;  /* 0x0000000202207824 */ /* 0x040fe200078e0263 */
[----:B------:R-:W-:Y:S01]  /*1460*/  LEA.HI.X.SX32 R7, R29, R83, 0x1, P0 ;  /* 0x000000531d077211 */ /* 0x000fe200000f0eff */
[----:B------:R-:W-:Y:S03]  /*1470*/  STL [R1+0x8], R22 ;  /* 0x0000081601007387 */ /* 0x000fe60000100800 */
[----:B------:R-:W-:Y:S01]  /*1480*/  LEA R101, R2, R32, 0x1 ;  /* 0x0000002002657211 */ /* 0x000fe200078e08ff */
[----:B------:R1:W3:Y:S01]  /*1490*/  LDG.E.U16 R221, desc[UR60][R12.64] ;  /* 0x0000003c0cdd7981 */ /* 0x0002e2000c1e1500 */
[----:B0-----:R-:W-:-:S03]  /*14a0*/  LEA R8, P0, R87, R4, 0x1 ;  /* 0x0000000457087211 */ /* 0x001fc600078008ff */
[C---:B------:R-:W-:Y:S01]  /*14b0*/  IMAD R103, R2.reuse, 0x2, R101 ;  /* 0x0000000202677824 */ /* 0x040fe200078e0265 */
[-C--:B------:R-:W-:Y:S01]  /*14c0*/  LEA R14, P1, R33, R4.reuse, 0x1 ;  /* 0x00000004210e7211 */ /* 0x080fe200078208ff */
[----:B------:R-:W-:Y:S02]  /*14d0*/  STL [R1+0x4], R20 ;  /* 0x0000041401007387 */ /* 0x000fe40000100800 */
[C---:B------:R-:W-:Y:S01]  /*14e0*/  IMAD R125, R2.reuse, 0x2, R103 ;  /* 0x00000002027d7824 */ /* 0x040fe200078e0267 */
[-C--:B------:R-:W-:Y:S01]  /*14f0*/  LEA.HI.X.SX32 R9, R87, R83.reuse, 0x1, P0 ;  /* 0x0000005357097211 */ /* 0x080fe200000f0eff */
[----:B------:R0:W-:Y:S01]  /*1500*/  STL [R1], R18 ;  /* 0x0000001201007387 */ /* 0x0001e20000100800 */
[----:B------:R-:W-:Y:S01]  /*1510*/  LEA.HI.X.SX32 R15, R33, R83, 0x1, P1 ;  /* 0x00000053210f7211 */ /* 0x000fe200008f0eff */
[----:B------:R-:W-:Y:S02]  /*1520*/  IMAD R33, R2, 0x2, R125 ;  /* 0x0000000202217824 */ /* 0x000fe400078e027d */
[----:B------:R1:W3:Y:S04]  /*1530*/  LDG.E.U16 R113, desc[UR60][R16.64] ;  /* 0x0000003c10717981 */ /* 0x0002e8000c1e1500 */
[----:B------:R1:W3:Y:S01]  /*1540*/  LDG.E.U16 R219, desc[UR60][R8.64] ;  /* 0x0000003c08db7981 */ /* 0x0002e2000c1e1500 */
[----:B0-----:R-:W-:-:S02]  /*1550*/  LEA R18, P0, R89, R4, 0x1 ;  /* 0x0000000459127211 */ /* 0x001fc400078008ff */
[-C--:B-1----:R-:W-:Y:S01]  /*1560*/  LEA R10, P1, R93, R4.reuse, 0x1 ;  /* 0x000000045d0a7211 */ /* 0x082fe200078208ff */
[----:B------:R0:W3:Y:S01]  /*1570*/  LDG.E.U16 R112, desc[UR60][R14.64] ;  /* 0x0000003c0e707981 */ /* 0x0000e2000c1e1500 */
[-C--:B------:R-:W-:Y:S01]  /*1580*/  LEA.HI.X.SX32 R19, R89, R83.reuse, 0x1, P0 ;  /* 0x0000005359137211 */ /* 0x080fe200000f0eff */
[C---:B------:R-:W-:Y:S02]  /*1590*/  IMAD R89, R2.reuse, 0x2, R33 ;  /* 0x0000000202597824 */ /* 0x040fe400078e0221 */
[----:B------:R1:W3:Y:S02]  /*15a0*/  LDG.E.U16 R220, desc[UR60][R6.64] ;  /* 0x0000003c06dc7981 */ /* 0x0002e4000c1e1500 */
[C---:B------:R-:W-:Y:S01]  /*15b0*/  IMAD R127, R2.reuse, 0x2, R89 ;  /* 0x00000002027f7824 */ /* 0x040fe200078e0259 */
[----:B------:R-:W-:Y:S01]  /*15c0*/  LEA.HI.X.SX32 R11, R93, R83, 0x1, P1 ;  /* 0x000000535d0b7211 */ /* 0x000fe200008f0eff */
[----:B------:R-:W3:Y:S02]  /*15d0*/  LDG.E.U16 R218, desc[UR60][R18.64] ;  /* 0x0000003c12da7981 */ /* 0x000ee4000c1e1500 */
[C---:B------:R-:W-:Y:S01]  /*15e0*/  IMAD R129, R2.reuse, 0x2, R127 ;  /* 0x0000000202817824 */ /* 0x040fe200078e027f */
[----:B------:R-:W-:Y:S01]  /*15f0*/  LEA R12, P1, R55, R4, 0x1 ;  /* 0x00000004370c7211 */ /* 0x000fe200078208ff */
[----:B------:R-:W3:Y:S03]  /*1600*/  LDG.E.U16 R111, desc[UR60][R10.64] ;  /* 0x0000003c0a6f7981 */ /* 0x000ee6000c1e1500 */
[----:B------:R-:W-:-:S02]  /*1610*/  LEA R34, R2, R129, 0x1 ;  /* 0x0000008102227211 */ /* 0x000fc400078e08ff */
[----:B------:R-:W-:-:S03]  /*1620*/  LEA.HI.X.SX32 R13, R55, R83, 0x1, P1 ;  /* 0x00000053370d7211 */ /* 0x000fc600008f0eff */
[C---:B------:R-:W-:Y:S01]  /*1630*/  IMAD R131, R2.reuse, 0x2, R34 ;  /* 0x0000000202837824 */ /* 0x040fe200078e0222 */
[CC--:B------:R-:W-:Y:S01]  /*1640*/  LEA R16, P0, R91.reuse, R4.reuse, 0x1 ;  /* 0x000000045b107211 */ /* 0x0c0fe200078008ff */
[----:B------:R-:W3:Y:S02]  /*1650*/  LDG.E.U16 R110, desc[UR60][R12.64] ;  /* 0x0000003c0c6e7981 */ /* 0x000ee4000c1e1500 */
[C---:B------:R-:W-:Y:S01]  /*1660*/  IMAD R55, R2.reuse, 0x2, R131 ;  /* 0x0000000202377824 */ /* 0x040fe200078e0283 */
[-C--:B------:R-:W-:Y:S02]  /*1670*/  LEA.HI.X.SX32 R17, R91, R83.reuse, 0x1, P0 ;  /* 0x000000535b117211 */ /* 0x080fe400000f0eff */
[CC--:B------:R-:W-:Y:S01]  /*1680*/  LEA R8, P0, R53.reuse, R4.reuse, 0x1 ;  /* 0x0000000435087211 */ /* 0x0c0fe200078008ff */
[C---:B------:R-:W-:Y:S02]  /*1690*/  IMAD R133, R2.reuse, 0x2, R55 ;  /* 0x0000000202857824 */ /* 0x040fe400078e0237 */
[----:B------:R1:W3:Y:S01]  /*16a0*/  LDG.E.U16 R217, desc[UR60][R16.64] ;  /* 0x0000003c10d97981 */ /* 0x0002e2000c1e1500 */
[----:B------:R-:W-:Y:S01]  /*16b0*/  LEA.HI.X.SX32 R9, R53, R83, 0x1, P0 ;  /* 0x0000005335097211 */ /* 0x000fe200000f0eff */
[----:B------:R-:W-:Y:S01]  /*16c0*/  IMAD R27, R2, 0x2, R133 ;  /* 0x00000002021b7824 */ /* 0x000fe200078e0285 */
[----:B0-----:R-:W-:-:S03]  /*16d0*/  LEA R14, P0, R79, R4, 0x1 ;  /* 0x000000044f0e7211 */ /* 0x001fc600078008ff */
[C---:B------:R-:W-:Y:S01]  /*16e0*/  IMAD R135, R2.reuse, 0x2, R27 ;  /* 0x0000000202877824 */ /* 0x040fe200078e021b */
[-C--:B------:R-:W-:Y:S01]  /*16f0*/  LEA.HI.X.SX32 R15, R79, R83.reuse, 0x1, P0 ;  /* 0x000000534f0f7211 */ /* 0x080fe200000f0eff */
[----:B------:R0:W3:Y:S01]  /*1700*/  LDG.E.U16 R216, desc[UR60][R8.64] ;  /* 0x0000003c08d87981 */ /* 0x0000e2000c1e1500 */
[CC--:B-1----:R-:W-:Y:S01]  /*1710*/  LEA R6, P0, R5.reuse, R4.reuse, 0x1 ;  /* 0x0000000405067211 */ /* 0x0c2fe200078008ff */
[C---:B------:R-:W-:Y:S02]  /*1720*/  IMAD R137, R2.reuse, 0x2, R135 ;  /* 0x0000000202897824 */ /* 0x040fe400078e0287 */
[----:B------:R1:W3:Y:S01]  /*1730*/  LDG.E.U16 R215, desc[UR60][R14.64] ;  /* 0x0000003c0ed77981 */ /* 0x0002e2000c1e1500 */
[----:B------:R-:W-:Y:S02]  /*1740*/  LEA.HI.X.SX32 R7, R5, R83, 0x1, P0 ;  /* 0x0000005305077211 */ /* 0x000fe400000f0eff */
[C---:B------:R-:W-:Y:S02]  /*1750*/  LEA R16, P0, R81.reuse, R4, 0x1 ;  /* 0x0000000451107211 */ /* 0x040fe400078008ff */
[----:B------:R-:W-:Y:S01]  /*1760*/  LEA R139, R2, R137, 0x1 ;  /* 0x00000089028b7211 */ /* 0x000fe200078e08ff */
[----:B------:R1:W3:Y:S01]  /*1770*/  LDG.E.U16 R214, desc[UR60][R6.64] ;  /* 0x0000003c06d67981 */ /* 0x0002e2000c1e1500 */
[----:B------:R-:W-:-:S02]  /*1780*/  LEA.HI.X.SX32 R17, R81, R83, 0x1, P0 ;  /* 0x0000005351117211 */ /* 0x000fc400000f0eff */
[-C--:B0-----:R-:W-:Y:S01]  /*1790*/  LEA R8, P0, R57, R4.reuse, 0x1 ;  /* 0x0000000439087211 */ /* 0x081fe200078008ff */
[C---:B------:R-:W-:Y:S01]  /*17a0*/  IMAD R28, R2.reuse, 0x2, R139 ;  /* 0x00000002021c7824 */ /* 0x040fe200078e028b */
[----:B------:R-:W-:Y:S01]  /*17b0*/  LEA R10, P1, R85, R4, 0x1 ;  /* 0x00000004550a7211 */ /* 0x000fe200078208ff */
[----:B------:R-:W3:Y:S01]  /*17c0*/  LDG.E.U16 R213, desc[UR60][R16.64] ;  /* 0x0000003c10d57981 */ /* 0x000ee2000c1e1500 */
[----:B------:R-:W-:Y:S01]  /*17d0*/  LEA.HI.X.SX32 R9, R57, R83, 0x1, P0 ;  /* 0x0000005339097211 */ /* 0x000fe200000f0eff */
[----:B------:R-:W-:-:S04]  /*17e0*/  IMAD R57, R2, 0x2, R28 ;  /* 0x0000000202397824 */ /* 0x000fc800078e021c */
[C---:B------:R-:W-:Y:S01]  /*17f0*/  IMAD R141, R2.reuse, 0x2, R57 ;  /* 0x00000002028d7824 */ /* 0x040fe200078e0239 */
[----:B-1----:R-:W-:Y:S01]  /*1800*/  LEA R14, P0, R59, R4, 0x1 ;  /* 0x000000043b0e7211 */ /* 0x002fe200078008ff */
[----:B------:R-:W3:Y:S02]  /*1810*/  LDG.E.U16 R212, desc[UR60][R8.64] ;  /* 0x0000003c08d47981 */ /* 0x000ee4000c1e1500 */
[----:B------:R-:W-:-:S04]  /*1820*/  IMAD R143, R2, 0x2, R141 ;  /* 0x00000002028f7824 */ /* 0x000fc800078e028d */
[----:B------:R-:W-:Y:S01]  /*1830*/  IMAD R29, R2, 0x2, R143 ;  /* 0x00000002021d7824 */ /* 0x000fe200078e028f */
[----:B------:R-:W-:-:S03]  /*1840*/  LEA.HI.X.SX32 R15, R59, R83, 0x1, P0 ;  /* 0x000000533b0f7211 */ /* 0x000fc600000f0eff */
[C---:B------:R-:W-:Y:S01]  /*1850*/  IMAD R145, R2.reuse, 0x2, R29 ;  /* 0x0000000202917824 */ /* 0x040fe200078e021d */
[CC--:B------:R-:W-:Y:S01]  /*1860*/  LEA R6, P0, R63.reuse, R4.reuse, 0x1 ;  /* 0x000000043f067211 */ /* 0x0c0fe200078008ff */
[----:B------:R0:W3:Y:S03]  /*1870*/  LDG.E.U16 R211, desc[UR60][R14.64] ;  /* 0x0000003c0ed37981 */ /* 0x0000e6000c1e1500 */
[C---:B------:R-:W-:Y:S02]  /*1880*/  LEA R147, R2.reuse, R145, 0x1 ;  /* 0x0000009102937211 */ /* 0x040fe400078e08ff */
[-C--:B------:R-:W-:Y:S02]  /*1890*/  LEA.HI.X.SX32 R7, R63, R83.reuse, 0x1, P0 ;  /* 0x000000533f077211 */ /* 0x080fe400000f0eff */
[-C--:B------:R-:W-:Y:S01]  /*18a0*/  LEA R18, P0, R65, R4.reuse, 0x1 ;  /* 0x0000000441127211 */ /* 0x080fe200078008ff */
[C---:B------:R-:W-:Y:S01]  /*18b0*/  IMAD R149, R2.reuse, 0x2, R147 ;  /* 0x0000000202957824 */ /* 0x040fe200078e0293 */
[-C--:B------:R-:W-:Y:S01]  /*18c0*/  LEA.HI.X.SX32 R11, R85, R83.reuse, 0x1, P1 ;  /* 0x00000053550b7211 */ /* 0x080fe200008f0eff */
[----:B------:R-:W3:Y:S01]  /*18d0*/  LDG.E.U16 R210, desc[UR60][R6.64] ;  /* 0x0000003c06d27981 */ /* 0x000ee2000c1e1500 */
[-C--:B------:R-:W-:Y:S01]  /*18e0*/  LEA.HI.X.SX32 R19, R65, R83.reuse, 0x1, P0 ;  /* 0x0000005341137211 */ /* 0x080fe200000f0eff */
[C---:B------:R-:W-:Y:S01]  /*18f0*/  IMAD R30, R2.reuse, 0x2, R149 ;  /* 0x00000002021e7824 */ /* 0x040fe200078e0295 */
[CC--:B0-----:R-:W-:Y:S01]  /*1900*/  LEA R14, P0, R73.reuse, R4.reuse, 0x1 ;  /* 0x00000004490e7211 */ /* 0x0c1fe200078008ff */
[----:B------:R0:W3:Y:S03]  /*1910*/  LDG.E.U16 R109, desc[UR60][R10.64] ;  /* 0x0000003c0a6d7981 */ /* 0x0000e6000c1e1500 */
[-C--:B------:R-:W-:Y:S01]  /*1920*/  LEA.HI.X.SX32 R15, R73, R83.reuse, 0x1, P0 ;  /* 0x00000053490f7211 */ /* 0x080fe200000f0eff */
[C---:B------:R-:W-:Y:S01]  /*1930*/  IMAD R73, R2.reuse, 0x2, R30 ;  /* 0x0000000202497824 */ /* 0x040fe200078e021e */
[CC--:B------:R-:W-:Y:S01]  /*1940*/  LEA R12, P1, R61.reuse, R4.reuse, 0x1 ;  /* 0x000000043d0c7211 */ /* 0x0c0fe200078208ff */
[----:B------:R-:W3:Y:S02]  /*1950*/  LDG.E.U16 R209, desc[UR60][R18.64] ;  /* 0x0000003c12d17981 */ /* 0x000ee4000c1e1500 */
[C---:B------:R-:W-:Y:S01]  /*1960*/  IMAD R151, R2.reuse, 0x2, R73 ;  /* 0x0000000202977824 */ /* 0x040fe200078e0249 */
[-C--:B------:R-:W-:Y:S01]  /*1970*/  LEA.HI.X.SX32 R13, R61, R83.reuse, 0x1, P1 ;  /* 0x000000533d0d7211 */ /* 0x080fe200008f0eff */
[----:B------:R-:W3:Y:S02]  /*1980*/  LDG.E.U16 R208, desc[UR60][R14.64] ;  /* 0x0000003c0ed07981 */ /* 0x000ee4000c1e1500 */
[C---:B------:R-:W-:Y:S01]  /*1990*/  IMAD R65, R2.reuse, 0x2, R151 ;  /* 0x0000000202417824 */ /* 0x040fe200078e0297 */
[C---:B0-----:R-:W-:Y:S01]  /*19a0*/  LEA R10, P1, R71.reuse, R4, 0x1 ;  /* 0x00000004470a7211 */ /* 0x041fe200078208ff */
[----:B------:R0:W3:Y:S02]  /*19b0*/  LDG.E.U16 R108, desc[UR60][R12.64] ;  /* 0x0000003c0c6c7981 */ /* 0x0000e4000c1e1500 */
[----:B------:R-:W-:Y:S01]  /*19c0*/  IMAD R23, R2, 0x2, R65 ;  /* 0x0000000202177824 */ /* 0x000fe200078e0241 */
[----:B------:R-:W-:-:S04]  /*19d0*/  LEA.HI.X.SX32 R11, R71, R83, 0x1, P1 ;  /* 0x00000053470b7211 */ /* 0x000fc800008f0eff */
[----:B------:R-:W-:Y:S01]  /*19e0*/  LEA R71, R2, R23, 0x1 ;  /* 0x0000001702477211 */ /* 0x000fe200078e08ff */
[----:B------:R1:W3:Y:S01]  /*19f0*/  LDG.E.U16 R107, desc[UR60][R10.64] ;  /* 0x0000003c0a6b7981 */ /* 0x0002e2000c1e1500 */
[----:B0-----:R-:W-:-:S04]  /*1a00*/  LEA R12, P1, R95, R4, 0x1 ;  /* 0x000000045f0c7211 */ /* 0x001fc800078208ff */
[----:B------:R-:W-:Y:S01]  /*1a10*/  LEA.HI.X.SX32 R13, R95, R83, 0x1, P1 ;  /* 0x000000535f0d7211 */ /* 0x000fe200008f0eff */
[----:B------:R-:W-:Y:S01]  /*1a20*/  IMAD R95, R2, 0x2, R71 ;  /* 0x00000002025f7824 */ /* 0x000fe200078e0247 */
[----:B------:R-:W-:-:S03]  /*1a30*/  LEA R16, P0, R75, R4, 0x1 ;  /* 0x000000044b107211 */ /* 0x000fc600078008ff */
[C---:B------:R-:W-:Y:S01]  /*1a40*/  IMAD R81, R2.reuse, 0x2, R95 ;  /* 0x0000000202517824 */ /* 0x040fe200078e025f */
[-C--:B------:R-:W-:Y:S01]  /*1a50*/  LEA.HI.X.SX32 R17, R75, R83.reuse, 0x1, P0 ;  /* 0x000000534b117211 */ /* 0x080fe200000f0eff */
[----:B------:R-:W3:Y:S02]  /*1a60*/  LDG.E.U16 R106, desc[UR60][R12.64] ;  /* 0x0000003c0c6a7981 */ /* 0x000ee4000c1e1500 */
[C---:B------:R-:W-:Y:S01]  /*1a70*/  IMAD R24, R2.reuse, 0x2, R81 ;  /* 0x0000000202187824 */ /* 0x040fe200078e0251 */
[CC--:B------:R-:W-:Y:S01]  /*1a80*/  LEA R8, P0, R21.reuse, R4.reuse, 0x1 ;  /* 0x0000000415087211 */ /* 0x0c0fe200078008ff */
[----:B------:R0:W3:Y:S02]  /*1a90*/  LDG.E.U16 R207, desc[UR60][R16.64] ;  /* 0x0000003c10cf7981 */ /* 0x0000e4000c1e1500 */
[C---:B------:R-:W-:Y:S01]  /*1aa0*/  IMAD R87, R2.reuse, 0x2, R24 ;  /* 0x0000000202577824 */ /* 0x040fe200078e0218 */
[-C--:B------:R-:W-:Y:S02]  /*1ab0*/  LEA.HI.X.SX32 R9, R21, R83.reuse, 0x1, P0 ;  /* 0x0000005315097211 */ /* 0x080fe400000f0eff */
[-C--:B-1----:R-:W-:Y:S01]  /*1ac0*/  LEA R10, P0, R77, R4.reuse, 0x1 ;  /* 0x000000044d0a7211 */ /* 0x082fe200078008ff */
[C---:B------:R-:W-:Y:S01]  /*1ad0*/  IMAD R93, R2.reuse, 0x2, R87 ;  /* 0x00000002025d7824 */ /* 0x040fe200078e0257 */
[-C--:B------:R-:W-:Y:S01]  /*1ae0*/  LEA R6, P1, R97, R4.reuse, 0x1 ;  /* 0x0000000461067211 */ /* 0x080fe200078208ff */
[----:B------:R1:W3:Y:S01]  /*1af0*/  LDG.E.U16 R206, desc[UR60][R8.64] ;  /* 0x0000003c08ce7981 */ /* 0x0002e2000c1e1500 */
[----:B------:R-:W-:Y:S01]  /*1b00*/  LEA.HI.X.SX32 R11, R77, R83, 0x1, P0 ;  /* 0x000000534d0b7211 */ /* 0x000fe200000f0eff */
[----:B------:R-:W-:Y:S01]  /*1b10*/  IMAD R63, R2, 0x2, R93 ;  /* 0x00000002023f7824 */ /* 0x000fe200078e025d */
[----:B0-----:R-:W-:-:S02]  /*1b20*/  LEA R16, P0, R25, R4, 0x1 ;  /* 0x0000000419107211 */ /* 0x001fc400078008ff */
[-C--:B------:R-:W-:Y:S01]  /*1b30*/  LEA.HI.X.SX32 R7, R97, R83.reuse, 0x1, P1 ;  /* 0x0000005361077211 */ /* 0x080fe200008f0eff */
[----:B------:R0:W3:Y:S01]  /*1b40*/  LDG.E.U16 R205, desc[UR60][R10.64] ;  /* 0x0000003c0acd7981 */ /* 0x0000e2000c1e1500 */
[----:B------:R-:W-:Y:S02]  /*1b50*/  LEA.HI.X.SX32 R17, R25, R83, 0x1, P0 ;  /* 0x0000005319117211 */ /* 0x000fe400000f0eff */
[C---:B------:R-:W-:Y:S01]  /*1b60*/  LEA R25, R2.reuse, R63, 0x1 ;  /* 0x0000003f02197211 */ /* 0x040fe200078e08ff */
[----:B------:R-:W3:Y:S04]  /*1b70*/  LDG.E.U16 R105, desc[UR60][R6.64] ;  /* 0x0000003c06697981 */ /* 0x000ee8000c1e1500 */
[C---:B------:R-:W-:Y:S01]  /*1b80*/  IMAD R91, R2.reuse, 0x2, R25 ;  /* 0x00000002025b7824 */ /* 0x040fe200078e0219 */
[-C--:B------:R-:W-:Y:S01]  /*1b90*/  LEA R14, P0, R99, R4.reuse, 0x1 ;  /* 0x00000004630e7211 */ /* 0x080fe200078008ff */
[----:B------:R-:W3:Y:S02]  /*1ba0*/  LDG.E.U16 R204, desc[UR60][R16.64] ;  /* 0x0000003c10cc7981 */ /* 0x000ee4000c1e1500 */
[----:B------:R-:W-:Y:S01]  /*1bb0*/  IMAD R79, R2, 0x2, R91 ;  /* 0x00000002024f7824 */ /* 0x000fe200078e025b */
[----:B------:R-:W-:-:S03]  /*1bc0*/  LEA R12, P1, R101, R4, 0x1 ;  /* 0x00000004650c7211 */ /* 0x000fc600078208ff */
[C---:B------:R-:W-:Y:S01]  /*1bd0*/  IMAD R5, R2.reuse, 0x2, R79 ;  /* 0x0000000202057824 */ /* 0x040fe200078e024f */
[-C--:B------:R-:W-:Y:S02]  /*1be0*/  LEA.HI.X.SX32 R15, R99, R83.reuse, 0x1, P0 ;  /* 0x00000053630f7211 */ /* 0x080fe400000f0eff */
[-C--:B-1----:R-:W-:Y:S01]  /*1bf0*/  LEA R8, P0, R103, R4.reuse, 0x1 ;  /* 0x0000000467087211 */ /* 0x082fe200078008ff */
[C---:B------:R-:W-:Y:S01]  /*1c00*/  IMAD R26, R2.reuse, 0x2, R5 ;  /* 0x00000002021a7824 */ /* 0x040fe200078e0205 */
[-C--:B------:R-:W-:Y:S01]  /*1c10*/  LEA.HI.X.SX32 R13, R101, R83.reuse, 0x1, P1 ;  /* 0x00000053650d7211 */ /* 0x080fe200008f0eff */
[----:B------:R-:W3:Y:S01]  /*1c20*/  LDG.E.U16 R203, desc[UR60][R14.64] ;  /* 0x0000003c0ecb7981 */ /* 0x000ee2000c1e1500 */
[-C--:B------:R-:W-:Y:S01]  /*1c30*/  LEA.HI.X.SX32 R9, R103, R83.reuse, 0x1, P0 ;  /* 0x0000005367097211 */ /* 0x080fe200000f0eff */
[C---:B------:R-:W-:Y:S01]  /*1c40*/  IMAD R53, R2.reuse, 0x2, R26 ;  /* 0x0000000202357824 */ /* 0x040fe200078e021a */
[CC--:B0-----:R-:W-:Y:S01]  /*1c50*/  LEA R10, P0, R125.reuse, R4.reuse, 0x1 ;  /* 0x000000047d0a7211 */ /* 0x0c1fe200078008ff */
[----:B------:R0:W3:Y:S03]  /*1c60*/  LDG.E.U16 R104, desc[UR60][R12.64] ;  /* 0x0000003c0c687981 */ /* 0x0000e6000c1e1500 */
[----:B------:R-:W-:Y:S01]  /*1c70*/  LEA.HI.X.SX32 R11, R125, R83, 0x1, P0 ;  /* 0x000000537d0b7211 */ /* 0x000fe200000f0eff */
[----:B------:R1:W3:Y:S04]  /*1c80*/  LDG.E.U16 R202, desc[UR60][R8.64] ;  /* 0x0000003c08ca7981 */ /* 0x0002e8000c1e1500 */
[----:B------:R4:W3:Y:S01]  /*1c90*/  LDG.E.U16 R201, desc[UR60][R10.64] ;  /* 0x0000003c0ac97981 */ /* 0x0008e2000c1e1500 */
[----:B0-----:R-:W-:Y:S01]  /*1ca0*/  IMAD R13, R2, 0x2, R53 ;  /* 0x00000002020d7824 */ /* 0x001fe200078e0235 */
[----:B-1----:R-:W-:-:S04]  /*1cb0*/  LEA R8, P0, R127, R4, 0x1 ;  /* 0x000000047f087211 */ /* 0x002fc800078008ff */
[C---:B------:R-:W-:Y:S02]  /*1cc0*/  LEA R61, R2.reuse, R13, 0x1 ;  /* 0x0000000d023d7211 */ /* 0x040fe400078e08ff */
[-C--:B------:R-:W-:Y:S02]  /*1cd0*/  LEA.HI.X.SX32 R9, R127, R83.reuse, 0x1, P0 ;  /* 0x000000537f097211 */ /* 0x080fe400000f0eff */
[-C--:B------:R-:W-:Y:S01]  /*1ce0*/  LEA R198, P0, R129, R4.reuse, 0x1 ;  /* 0x0000000481c67211 */ /* 0x080fe200078008ff */
[C---:B------:R-:W-:Y:S01]  /*1cf0*/  IMAD R19, R2.reuse, 0x2, R61 ;  /* 0x0000000202137824 */ /* 0x040fe200078e023d */
[-C--:B------:R-:W-:Y:S01]  /*1d00*/  LEA R6, P1, R89, R4.reuse, 0x1 ;  /* 0x0000000459067211 */ /* 0x080fe200078208ff */
[----:B------:R0:W3:Y:S01]  /*1d10*/  LDG.E.U16 R200, desc[UR60][R8.64] ;  /* 0x0000003c08c87981 */ /* 0x0000e2000c1e1500 */
[----:B------:R-:W-:Y:S01]  /*1d20*/  LEA.HI.X.SX32 R199, R129, R83, 0x1, P0 ;  /* 0x0000005381c77211 */ /* 0x000fe200000f0eff */
[----:B------:R-:W-:Y:S01]  /*1d30*/  IMAD R85, R2, 0x2, R19 ;  /* 0x0000000202557824 */ /* 0x000fe200078e0213 */
[----:B----4-:R-:W-:-:S02]  /*1d40*/  LEA R10, P0, R55, R4, 0x1 ;  /* 0x00000004370a7211 */ /* 0x010fc400078008ff */
[-C--:B------:R-:W-:Y:S01]  /*1d50*/  LEA.HI.X.SX32 R7, R89, R83.reuse, 0x1, P1 ;  /* 0x0000005359077211 */ /* 0x080fe200008f0eff */
[----:B------:R-:W4:Y:S01]  /*1d60*/  LDG.E.U16 R198, desc[UR60][R198.64] ;  /* 0x0000003cc6c67981 */ /* 0x000f22000c1e1500 */
[----:B------:R-:W-:Y:S01]  /*1d70*/  LEA.HI.X.SX32 R11, R55, R83, 0x1, P0 ;  /* 0x00000053370b7211 */ /* 0x000fe200000f0eff */
[C---:B------:R-:W-:Y:S02]  /*1d80*/  IMAD R55, R2.reuse, 0x2, R85 ;  /* 0x0000000202377824 */ /* 0x040fe400078e0255 */
[----:B------:R1:W4:Y:S02]  /*1d90*/  LDG.E.U16 R103, desc[UR60][R6.64] ;  /* 0x0000003c06677981 */ /* 0x000324000c1e1500 */
[C---:B------:R-:W-:Y:S01]  /*1da0*/  IMAD R77, R2.reuse, 0x2, R55 ;  /* 0x00000002024d7824 */ /* 0x040fe200078e0237 */
[----:B0-----:R-:W-:Y:S01]  /*1db0*/  LEA R8, P0, R133, R4, 0x1 ;  /* 0x0000000485087211 */ /* 0x001fe200078008ff */
[----:B------:R-:W4:Y:S02]  /*1dc0*/  LDG.E.U16 R197, desc[UR60][R10.64] ;  /* 0x0000003c0ac57981 */ /* 0x000f24000c1e1500 */
[----:B------:R-:W-:-:S04]  /*1dd0*/  IMAD R20, R2, 0x2, R77 ;  /* 0x0000000202147824 */ /* 0x000fc800078e024d */
[----:B------:R-:W-:Y:S01]  /*1de0*/  IMAD R89, R2, 0x2, R20 ;  /* 0x0000000202597824 */ /* 0x000fe200078e0214 */
[----:B-1----:R-:W-:-:S04]  /*1df0*/  LEA R6, P1, R131, R4, 0x1 ;  /* 0x0000000483067211 */ /* 0x002fc800078208ff */
[----:B------:R-:W-:Y:S02]  /*1e00*/  LEA.HI.X.SX32 R7, R131, R83, 0x1, P1 ;  /* 0x0000005383077211 */ /* 0x000fe400008f0eff */
[----:B------:R-:W-:-:S03]  /*1e10*/  LEA R75, R2, R89, 0x1 ;  /* 0x00000059024b7211 */ /* 0x000fc600078e08ff */
[----:B------:R0:W4:Y:S02]  /*1e20*/  LDG.E.U16 R102, desc[UR60][R6.64] ;  /* 0x0000003c06667981 */ /* 0x000124000c1e1500 */
[----:B------:R-:W-:-:S04]  /*1e30*/  IMAD R59, R2, 0x2, R75 ;  /* 0x00000002023b7824 */ /* 0x000fc800078e024b */
[----:B------:R-:W-:Y:S01]  /*1e40*/  IMAD R21, R2, 0x2, R59 ;  /* 0x0000000202157824 */ /* 0x000fe200078e023b */
[----:B0-----:R-:W-:-:S03]  /*1e50*/  LEA R6, P1, R135, R4, 0x1 ;  /* 0x0000000487067211 */ /* 0x001fc600078208ff */
[----:B------:R-:W-:Y:S01]  /*1e60*/  IMAD R74, R2, 0x2, R21 ;  /* 0x00000002024a7824 */ /* 0x000fe200078e0215 */
[----:B------:R-:W-:-:S03]  /*1e70*/  LEA.HI.X.SX32 R7, R135, R83, 0x1, P1 ;  /* 0x0000005387077211 */ /* 0x000fc600008f0eff */
[C---:B------:R-:W-:Y:S02]  /*1e80*/  IMAD R14, R2.reuse, 0x2, R74 ;  /* 0x00000002020e7824 */ /* 0x040fe400078e024a */
[----:B------:R0:W4:Y:S02]  /*1e90*/  LDG.E.U16 R101, desc[UR60][R6.64] ;  /* 0x0000003c06657981 */ /* 0x000124000c1e1500 */
[----:B------:R-:W-:Y:S01]  /*1ea0*/  IMAD R56, R2, 0x2, R14 ;  /* 0x0000000202387824 */ /* 0x000fe200078e020e */
[----:B0-----:R-:W-:-:S04]  /*1eb0*/  LEA R6, P1, R57, R4, 0x1 ;  /* 0x0000000439067211 */ /* 0x001fc800078208ff */
[----:B------:R-:W-:Y:S01]  /*1ec0*/  LEA.HI.X.SX32 R7, R57, R83, 0x1, P1 ;  /* 0x0000005339077211 */ /* 0x000fe200008f0eff */
[----:B------:R-:W-:-:S04]  /*1ed0*/  IMAD R22, R2, 0x2, R56 ;  /* 0x0000000202167824 */ /* 0x000fc800078e0238 */
[----:B------:R0:W4:Y:S01]  /*1ee0*/  LDG.E.U16 R100, desc[UR60][R6.64] ;  /* 0x0000003c06647981 */ /* 0x000122000c1e1500 */
[C---:B------:R-:W-:Y:S02]  /*1ef0*/  LEA R58, R2.reuse, R22, 0x1 ;  /* 0x00000016023a7211 */ /* 0x040fe400078e08ff */
[-C--:B------:R-:W-:Y:S02]  /*1f00*/  LEA.HI.X.SX32 R9, R133, R83.reuse, 0x1, P0 ;  /* 0x0000005385097211 */ /* 0x080fe400000f0eff */
[-C--:B0-----:R-:W-:Y:S01]  /*1f10*/  LEA R6, P1, R145, R4.reuse, 0x1 ;  /* 0x0000000491067211 */ /* 0x081fe200078208ff */
[----:B------:R-:W-:Y:S01]  /*1f20*/  IMAD R57, R2, 0x2, R58 ;  /* 0x0000000202397824 */ /* 0x000fe200078e023a */
[----:B------:R-:W-:Y:S01]  /*1f30*/  LEA R10, P0, R137, R4, 0x1 ;  /* 0x00000004890a7211 */ /* 0x000fe200078008ff */
[----:B------:R0:W4:Y:S01]  /*1f40*/  LDG.E.U16 R196, desc[UR60][R8.64] ;  /* 0x0000003c08c47981 */ /* 0x000122000c1e1500 */
[-C--:B------:R-:W-:Y:S02]  /*1f50*/  LEA.HI.X.SX32 R7, R145, R83.reuse, 0x1, P1 ;  /* 0x0000005391077211 */ /* 0x080fe400008f0eff */
[----:B------:R-:W-:-:S03]  /*1f60*/  LEA.HI.X.SX32 R11, R137, R83, 0x1, P0 ;  /* 0x00000053890b7211 */ /* 0x000fc600000f0eff */
[----:B------:R1:W4:Y:S01]  /*1f70*/  LDG.E.U16 R99, desc[UR60][R6.64] ;  /* 0x0000003c06637981 */ /* 0x000322000c1e1500 */
[C---:B------:R-:W-:Y:S01]  /*1f80*/  IMAD R70, R2.reuse, 0x2, R57 ;  /* 0x0000000202467824 */ /* 0x040fe200078e0239 */
[-C--:B0-----:R-:W-:Y:S02]  /*1f90*/  LEA R8, P0, R139, R4.reuse, 0x1 ;  /* 0x000000048b087211 */ /* 0x081fe400078008ff */
[----:B------:R0:W4:Y:S01]  /*1fa0*/  LDG.E.U16 R195, desc[UR60][R10.64] ;  /* 0x0000003c0ac37981 */ /* 0x000122000c1e1500 */
[-C--:B-1----:R-:W-:Y:S01]  /*1fb0*/  LEA R6, P1, R73, R4.reuse, 0x1 ;  /* 0x0000000449067211 */ /* 0x082fe200078208ff */
[C---:B------:R-:W-:Y:S01]  /*1fc0*/  IMAD R15, R2.reuse, 0x2, R70 ;  /* 0x00000002020f7824 */ /* 0x040fe200078e0246 */
[-C--:B------:R-:W-:Y:S02]  /*1fd0*/  LEA.HI.X.SX32 R9, R139, R83.reuse, 0x1, P0 ;  /* 0x000000538b097211 */ /* 0x080fe400000f0eff */
[----:B------:R-:W-:Y:S02]  /*1fe0*/  LEA.HI.X.SX32 R7, R73, R83, 0x1, P1 ;  /* 0x0000005349077211 */ /* 0x000fe400008f0eff */
[----:B0-----:R-:W-:Y:S01]  /*1ff0*/  LEA R10, P0, R141, R4, 0x1 ;  /* 0x000000048d0a7211 */ /* 0x001fe200078008ff */
[----:B------:R0:W4:Y:S01]  /*2000*/  LDG.E.U16 R194, desc[UR60][R8.64] ;  /* 0x0000003c08c27981 */ /* 0x000122000c1e1500 */
[----:B------:R-:W-:-:S03]  /*2010*/  IMAD R72, R2, 0x2, R15 ;  /* 0x0000000202487824 */ /* 0x000fc600078e020f */
[----:B------:R1:W4:Y:S01]  /*2020*/  LDG.E.U16 R98, desc[UR60][R6.64] ;  /* 0x0000003c06627981 */ /* 0x000322000c1e1500 */
[----:B------:R-:W-:Y:S02]  /*2030*/  LEA.HI.X.SX32 R11, R141, R83, 0x1, P0 ;  /* 0x000000538d0b7211 */ /* 0x000fe400000f0eff */
[----:B0-----:R-:W-:-:S03]  /*2040*/  LEA R8, P0, R143, R4, 0x1 ;  /* 0x000000048f087211 */ /* 0x001fc600078008ff */
[----:B------:R0:W4:Y:S01]  /*2050*/  LDG.E.U16 R193, desc[UR60][R10.64] ;  /* 0x0000003c0ac17981 */ /* 0x000122000c1e1500 */
[-C--:B-1----:R-:W-:Y:S02]  /*2060*/  LEA R6, P1, R71, R4.reuse, 0x1 ;  /* 0x0000000447067211 */ /* 0x082fe400078208ff */
[-C--:B------:R-:W-:Y:S02]  /*2070*/  LEA.HI.X.SX32 R9, R143, R83.reuse, 0x1, P0 ;  /* 0x000000538f097211 */ /* 0x080fe400000f0eff */
[-C--:B------:R-:W-:Y:S01]  /*2080*/  LEA.HI.X.SX32 R7, R71, R83.reuse, 0x1, P1 ;  /* 0x0000005347077211 */ /* 0x080fe200008f0eff */
[C---:B------:R-:W-:Y:S01]  /*2090*/  IMAD R71, R2.reuse, 0x2, R72 ;  /* 0x0000000202477824 */ /* 0x040fe200078e0248 */
[CC--:B0-----:R-:W-:Y:S01]  /*20a0*/  LEA R10, P0, R147.reuse, R4.reuse, 0x1 ;  /* 0x00000004930a7211 */ /* 0x0c1fe200078008ff */
[----:B------:R0:W4:Y:S02]  /*20b0*/  LDG.E.U16 R192, desc[UR60][R8.64] ;  /* 0x0000003c08c07981 */ /* 0x000124000c1e1500 */
[C---:B------:R-:W-:Y:S01]  /*20c0*/  IMAD R73, R2.reuse, 0x2, R71 ;  /* 0x0000000202497824 */ /* 0x040fe200078e0247 */
[----:B------:R-:W-:Y:S01]  /*20d0*/  LEA.HI.X.SX32 R11, R147, R83, 0x1, P0 ;  /* 0x00000053930b7211 */ /* 0x000fe200000f0eff */
[----:B------:R1:W4:Y:S03]  /*20e0*/  LDG.E.U16 R97, desc[UR60][R6.64] ;  /* 0x0000003c06617981 */ /* 0x000326000c1e1500 */
[----:B------:R-:W-:Y:S01]  /*20f0*/  LEA R16, R2, R73, 0x1 ;  /* 0x0000004902107211 */ /* 0x000fe200078e08ff */
[----:B------:R-:W4:Y:S01]  /*2100*/  LDG.E.U16 R191, desc[UR60][R10.64] ;  /* 0x0000003c0abf7981 */ /* 0x000f22000c1e1500 */
[----:B0-----:R-:W-:-:S03]  /*2110*/  LEA R8, P0, R149, R4, 0x1 ;  /* 0x0000000495087211 */ /* 0x001fc600078008ff */
[C---:B------:R-:W-:Y:S01]  /*2120*/  IMAD R88, R2.reuse, 0x2, R16 ;  /* 0x0000000202587824 */ /* 0x040fe200078e0210 */
[-C--:B------:R-:W-:Y:S02]  /*2130*/  LEA.HI.X.SX32 R9, R149, R83.reuse, 0x1, P0 ;  /* 0x0000005395097211 */ /* 0x080fe400000f0eff */
[-C--:B------:R-:W-:Y:S01]  /*2140*/  LEA R186, P0, R151, R4.reuse, 0x1 ;  /* 0x0000000497ba7211 */ /* 0x080fe200078008ff */
[C---:B------:R-:W-:Y:S01]  /*2150*/  IMAD R86, R2.reuse, 0x2, R88 ;  /* 0x0000000202567824 */ /* 0x040fe200078e0258 */
[----:B-1----:R-:W-:Y:S01]  /*2160*/  LEA R6, P1, R87, R4, 0x1 ;  /* 0x0000000457067211 */ /* 0x002fe200078208ff */
[----:B------:R0:W4:Y:S01]  /*2170*/  LDG.E.U16 R190, desc[UR60][R8.64] ;  /* 0x0000003c08be7981 */ /* 0x000122000c1e1500 */
[-C--:B------:R-:W-:Y:S02]  /*2180*/  LEA.HI.X.SX32 R187, R151, R83.reuse, 0x1, P0 ;  /* 0x0000005397bb7211 */ /* 0x080fe400000f0eff */
[----:B------:R-:W-:Y:S01]  /*2190*/  LEA.HI.X.SX32 R7, R87, R83, 0x1, P1 ;  /* 0x0000005357077211 */ /* 0x000fe200008f0eff */
[----:B------:R-:W-:-:S02]  /*21a0*/  IMAD R87, R2, 0x2, R86 ;  /* 0x0000000202577824 */ /* 0x000fc400078e0256 */
[----:B------:R-:W4:Y:S01]  /*21b0*/  LDG.E.U16 R186, desc[UR60][R186.64] ;  /* 0x0000003cbaba7981 */ /* 0x000f22000c1e1500 */
[----:B0-----:R-:W-:-:S03]  /*21c0*/  LEA R8, P0, R65, R4, 0x1 ;  /* 0x0000000441087211 */ /* 0x001fc600078008ff */
[----:B------:R-:W4:Y:S01]  /*21d0*/  LDG.E.U16 R96, desc[UR60][R6.64] ;  /* 0x0000003c06607981 */ /* 0x000f22000c1e1500 */
[-C--:B------:R-:W-:Y:S02]  /*21e0*/  LEA.HI.X.SX32 R9, R65, R83.reuse, 0x1, P0 ;  /* 0x0000005341097211 */ /* 0x080fe400000f0eff */
[C---:B------:R-:W-:Y:S01]  /*21f0*/  LEA R10, P0, R95.reuse, R4, 0x1 ;  /* 0x000000045f0a7211 */ /* 0x040fe200078008ff */
[C---:B------:R-:W-:Y:S02]  /*2200*/  IMAD R17, R2.reuse, 0x2, R87 ;  /* 0x0000000202117824 */ /* 0x040fe400078e0257 */
[----:B------:R0:W4:Y:S01]  /*2210*/  LDG.E.U16 R65, desc[UR60][R8.64] ;  /* 0x0000003c08417981 */ /* 0x000122000c1e1500 */
[----:B------:R-:W-:Y:S01]  /*2220*/  LEA.HI.X.SX32 R11, R95, R83, 0x1, P0 ;  /* 0x000000535f0b7211 */ /* 0x000fe200000f0eff */
[----:B------:R-:W-:-:S04]  /*2230*/  IMAD R126, R2, 0x2, R17 ;  /* 0x00000002027e7824 */ /* 0x000fc800078e0211 */
[----:B------:R1:W4:Y:S01]  /*2240*/  LDG.E.U16 R82, desc[UR60][R10.64] ;  /* 0x0000003c0a527981 */ /* 0x000322000c1e1500 */
[----:B0-----:R-:W-:Y:S01]  /*2250*/  LEA R8, P0, R81, R4, 0x1 ;  /* 0x0000000451087211 */ /* 0x001fe200078008ff */
[----:B------:R-:W-:-:S03]  /*2260*/  IMAD R124, R2, 0x2, R126 ;  /* 0x00000002027c7824 */ /* 0x000fc600078e027e */
[----:B------:R-:W-:Y:S02]  /*2270*/  LEA.HI.X.SX32 R9, R81, R83, 0x1, P0 ;  /* 0x0000005351097211 */ /* 0x000fe400000f0eff */
[----:B-1----:R-:W-:-:S03]  /*2280*/  LEA R10, P0, R93, R4, 0x1 ;  /* 0x000000045d0a7211 */ /* 0x002fc600078008ff */
[----:B------:R0:W4:Y:S01]  /*2290*/  LDG.E.U16 R64, desc[UR60][R8.64] ;  /* 0x0000003c08407981 */ /* 0x000122000c1e1500 */
[----:B------:R-:W-:Y:S02]  /*22a0*/  LEA.HI.X.SX32 R11, R93, R83, 0x1, P0 ;  /* 0x000000535d0b7211 */ /* 0x000fe400000f0eff */
[C---:B------:R-:W-:Y:S02]  /*22b0*/  LEA R125, R2.reuse, R124, 0x1 ;  /* 0x0000007c027d7211 */ /* 0x040fe400078e08ff */
[-C--:B------:R-:W-:Y:S01]  /*22c0*/  LEA R6, P1, R91, R4.reuse, 0x1 ;  /* 0x000000045b067211 */ /* 0x080fe200078208ff */
[----:B------:R1:W4:Y:S01]  /*22d0*/  LDG.E.U16 R81, desc[UR60][R10.64] ;  /* 0x0000003c0a517981 */ /* 0x000322000c1e1500 */
[----:B0-----:R-:W-:Y:S01]  /*22e0*/  LEA R8, P0, R63, R4, 0x1 ;  /* 0x000000043f087211 */ /* 0x001fe200078008ff */
[----:B------:R-:W-:-:S03]  /*22f0*/  IMAD R18, R2, 0x2, R125 ;  /* 0x0000000202127824 */ /* 0x000fc600078e027d */
[-C--:B------:R-:W-:Y:S02]  /*2300*/  LEA.HI.X.SX32 R9, R63, R83.reuse, 0x1, P0 ;  /* 0x000000533f097211 */ /* 0x080fe400000f0eff */
[-C--:B-1----:R-:W-:Y:S02]  /*2310*/  LEA R10, P0, R79, R4.reuse, 0x1 ;  /* 0x000000044f0a7211 */ /* 0x082fe400078008ff */
[-C--:B------:R-:W-:Y:S01]  /*2320*/  LEA.HI.X.SX32 R7, R91, R83.reuse, 0x1, P1 ;  /* 0x000000535b077211 */ /* 0x080fe200008f0eff */
[----:B------:R0:W4:Y:S01]  /*2330*/  LDG.E.U16 R63, desc[UR60][R8.64] ;  /* 0x0000003c083f7981 */ /* 0x000122000c1e1500 */
[----:B------:R-:W-:Y:S01]  /*2340*/  LEA.HI.X.SX32 R11, R79, R83, 0x1, P0 ;  /* 0x000000534f0b7211 */ /* 0x000fe200000f0eff */
[----:B------:R-:W-:Y:S02]  /*2350*/  IMAD R128, R2, 0x2, R18 ;  /* 0x0000000202807824 */ /* 0x000fe400078e0212 */
[----:B------:R1:W4:Y:S04]  /*2360*/  LDG.E.U16 R95, desc[UR60][R6.64] ;  /* 0x0000003c065f7981 */ /* 0x000328000c1e1500 */
[----:B------:R2:W4:Y:S01]  /*2370*/  LDG.E.U16 R80, desc[UR60][R10.64] ;  /* 0x0000003c0a507981 */ /* 0x000522000c1e1500 */
[----:B0-----:R-:W-:-:S02]  /*2380*/  LEA R8, P0, R5, R4, 0x1 ;  /* 0x0000000405087211 */ /* 0x001fc400078008ff */
[----:B-1----:R-:W-:Y:S02]  /*2390*/  LEA R6, P1, R53, R4, 0x1 ;  /* 0x0000000435067211 */ /* 0x002fe400078208ff */
[-C--:B------:R-:W-:Y:S01]  /*23a0*/  LEA.HI.X.SX32 R9, R5, R83.reuse, 0x1, P0 ;  /* 0x0000005305097211 */ /* 0x080fe200000f0eff */
[----:B------:R-:W-:Y:S01]  /*23b0*/  IMAD R5, R2, 0x2, R128 ;  /* 0x0000000202057824 */ /* 0x000fe200078e0280 */
[----:B------:R-:W-:-:S03]  /*23c0*/  LEA.HI.X.SX32 R7, R53, R83, 0x1, P1 ;  /* 0x0000005335077211 */ /* 0x000fc600008f0eff */
[C---:B------:R-:W-:Y:S01]  /*23d0*/  IMAD R53, R2.reuse, 0x2, R5 ;  /* 0x0000000202357824 */ /* 0x040fe200078e0205 */
[-C--:B------:R-:W-:Y:S01]  /*23e0*/  LEA R12, P0, R13, R4.reuse, 0x1 ;  /* 0x000000040d0c7211 */ /* 0x080fe200078008ff */
[----:B------:R0:W4:Y:S02]  /*23f0*/  LDG.E.U16 R94, desc[UR60][R6.64] ;  /* 0x0000003c065e7981 */ /* 0x000124000c1e1500 */
[C---:B--2---:R-:W-:Y:S02]  /*2400*/  IMAD R11, R2.reuse, 0x2, R53 ;  /* 0x00000002020b7824 */ /* 0x044fe400078e0235 */
[----:B------:R1:W2:Y:S02]  /*2410*/  LDG.E.U16 R62, desc[UR60][R8.64] ;  /* 0x0000003c083e7981 */ /* 0x0002a4000c1e1500 */
[----:B------:R-:W-:Y:S01]  /*2420*/  IMAD R136, R2, 0x2, R11 ;  /* 0x0000000202887824 */ /* 0x000fe200078e020b */
[----:B0-----:R-:W-:-:S04]  /*2430*/  LEA R6, P1, R85, R4, 0x1 ;  /* 0x0000000455067211 */ /* 0x001fc800078208ff */
[-C--:B------:R-:W-:Y:S02]  /*2440*/  LEA.HI.X.SX32 R7, R85, R83.reuse, 0x1, P1 ;  /* 0x0000005355077211 */ /* 0x080fe400008f0eff */
[C---:B------:R-:W-:Y:S02]  /*2450*/  LEA R85, R2.reuse, R136, 0x1 ;  /* 0x0000008802557211 */ /* 0x040fe400078e08ff */
[----:B------:R-:W-:Y:S01]  /*2460*/  LEA.HI.X.SX32 R13, R13, R83, 0x1, P0 ;  /* 0x000000530d0d7211 */ /* 0x000fe200000f0eff */
[----:B------:R-:W2:Y:S02]  /*2470*/  LDG.E.U16 R93, desc[UR60][R6.64] ;  /* 0x0000003c065d7981 */ /* 0x000ea4000c1e1500 */
[C---:B------:R-:W-:Y:S02]  /*2480*/  IMAD R130, R2.reuse, 0x2, R85 ;  /* 0x0000000202827824 */ /* 0x040fe400078e0255 */
[----:B------:R0:W2:Y:S01]  /*2490*/  LDG.E.U16 R79, desc[UR60][R12.64] ;  /* 0x0000003c0c4f7981 */ /* 0x0000a2000c1e1500 */
[----:B-1----:R-:W-:Y:S01]  /*24a0*/  LEA R8, P0, R61, R4, 0x1 ;  /* 0x000000043d087211 */ /* 0x002fe200078008ff */
[----:B0-----:R-:W-:-:S04]  /*24b0*/  IMAD R12, R2, 0x2, R130 ;  /* 0x00000002020c7824 */ /* 0x001fc800078e0282 */
[C---:B------:R-:W-:Y:S01]  /*24c0*/  IMAD R132, R2.reuse, 0x2, R12 ;  /* 0x0000000202847824 */ /* 0x040fe200078e020c */
[-C--:B------:R-:W-:Y:S02]  /*24d0*/  LEA.HI.X.SX32 R9, R61, R83.reuse, 0x1, P0 ;  /* 0x000000533d097211 */ /* 0x080fe400000f0eff */
[C---:B------:R-:W-:Y:S01]  /*24e0*/  LEA R54, P0, R55.reuse, R4, 0x1 ;  /* 0x0000000437367211 */ /* 0x040fe200078008ff */
[C---:B------:R-:W-:Y:S02]  /*24f0*/  IMAD R131, R2.reuse, 0x2, R132 ;  /* 0x0000000202837824 */ /* 0x040fe400078e0284 */
[----:B------:R0:W2:Y:S01]  /*2500*/  LDG.E.U16 R61, desc[UR60][R8.64] ;  /* 0x0000003c083d7981 */ /* 0x0000a2000c1e1500 */
[----:B------:R-:W-:Y:S01]  /*2510*/  LEA.HI.X.SX32 R55, R55, R83, 0x1, P0 ;  /* 0x0000005337377211 */ /* 0x000fe200000f0eff */
[----:B------:R-:W-:-:S04]  /*2520*/  IMAD R133, R2, 0x2, R131 ;  /* 0x0000000202857824 */ /* 0x000fc800078e0283 */
[----:B------:R-:W-:Y:S01]  /*2530*/  IMAD R13, R2, 0x2, R133 ;  /* 0x00000002020d7824 */ /* 0x000fe200078e0285 */
[----:B------:R1:W2:Y:S01]  /*2540*/  LDG.E.U16 R78, desc[UR60][R54.64] ;  /* 0x0000003c364e7981 */ /* 0x0002a2000c1e1500 */
[----:B0-----:R-:W-:-:S04]  /*2550*/  LEA R8, P0, R77, R4, 0x1 ;  /* 0x000000044d087211 */ /* 0x001fc800078008ff */
[----:B------:R-:W-:Y:S02]  /*2560*/  LEA.HI.X.SX32 R9, R77, R83, 0x1, P0 ;  /* 0x000000534d097211 */ /* 0x000fe400000f0eff */
[-C--:B-1----:R-:W-:Y:S02]  /*2570*/  LEA R54, P0, R75, R4.reuse, 0x1 ;  /* 0x000000044b367211 */ /* 0x082fe400078008ff */
[----:B------:R-:W-:Y:S01]  /*2580*/  LEA R6, P1, R89, R4, 0x1 ;  /* 0x0000000459067211 */ /* 0x000fe200078208ff */
[----:B------:R0:W2:Y:S01]  /*2590*/  LDG.E.U16 R60, desc[UR60][R8.64] ;  /* 0x0000003c083c7981 */ /* 0x0000a2000c1e1500 */
[C---:B------:R-:W-:Y:S02]  /*25a0*/  LEA R134, R2.reuse, R13, 0x1 ;  /* 0x0000000d02867211 */ /* 0x040fe400078e08ff */
[-C--:B------:R-:W-:Y:S02]  /*25b0*/  LEA.HI.X.SX32 R55, R75, R83.reuse, 0x1, P0 ;  /* 0x000000534b377211 */ /* 0x080fe400000f0eff */
[----:B------:R-:W-:Y:S01]  /*25c0*/  LEA.HI.X.SX32 R7, R89, R83, 0x1, P1 ;  /* 0x0000005359077211 */ /* 0x000fe200008f0eff */
[----:B------:R-:W-:-:S02]  /*25d0*/  IMAD R135, R2, 0x2, R134 ;  /* 0x0000000202877824 */ /* 0x000fc400078e0286 */
[----:B------:R1:W2:Y:S01]  /*25e0*/  LDG.E.U16 R77, desc[UR60][R54.64] ;  /* 0x0000003c364d7981 */ /* 0x0002a2000c1e1500 */
[CC--:B0-----:R-:W-:Y:S01]  /*25f0*/  LEA R8, P0, R59.reuse, R4.reuse, 0x1 ;  /* 0x000000043b087211 */ /* 0x0c1fe200078008ff */
[----:B------:R-:W-:Y:S02]  /*2600*/  IMAD R153, R2, 0x2, R135 ;  /* 0x0000000202997824 */ /* 0x000fe400078e0287 */
[----:B------:R0:W2:Y:S01]  /*2610*/  LDG.E.U16 R92, desc[UR60][R6.64] ;  /* 0x0000003c065c7981 */ /* 0x0000a2000c1e1500 */
[----:B------:R-:W-:Y:S02]  /*2620*/  LEA.HI.X.SX32 R9, R59, R83, 0x1, P0 ;  /* 0x000000533b097211 */ /* 0x000fe400000f0eff */
[----:B-1----:R-:W-:-:S03]  /*2630*/  LEA R54, P0, R14, R4, 0x1 ;  /* 0x000000040e367211 */ /* 0x002fc600078008ff */
[----:B------:R1:W2:Y:S01]  /*2640*/  LDG.E.U16 R59, desc[UR60][R8.64] ;  /* 0x0000003c083b7981 */ /* 0x0002a2000c1e1500 */
[----:B0-----:R-:W-:Y:S02]  /*2650*/  LEA R6, P1, R74, R4, 0x1 ;  /* 0x000000044a067211 */ /* 0x001fe400078208ff */
[-C--:B------:R-:W-:Y:S01]  /*2660*/  LEA.HI.X.SX32 R55, R14, R83.reuse, 0x1, P0 ;  /* 0x000000530e377211 */ /* 0x080fe200000f0eff */
[----:B------:R-:W-:Y:S01]  /*2670*/  IMAD R14, R2, 0x2, R153 ;  /* 0x00000002020e7824 */ /* 0x000fe200078e0299 */
[----:B------:R-:W-:-:S03]  /*2680*/  LEA.HI.X.SX32 R7, R74, R83, 0x1, P1 ;  /* 0x000000534a077211 */ /* 0x000fc600008f0eff */
[----:B------:R-:W-:Y:S01]  /*2690*/  IMAD R137, R2, 0x2, R14 ;  /* 0x0000000202897824 */ /* 0x000fe200078e020e */
[-C--:B-1----:R-:W-:Y:S01]  /*26a0*/  LEA R8, P0, R56, R4.reuse, 0x1 ;  /* 0x0000000438087211 */ /* 0x082fe200078008ff */
[----:B------:R0:W2:Y:S02]  /*26b0*/  LDG.E.U16 R91, desc[UR60][R6.64] ;  /* 0x0000003c065b7981 */ /* 0x0000a4000c1e1500 */
[----:B------:R-:W-:Y:S02]  /*26c0*/  IMAD R154, R2, 0x2, R137 ;  /* 0x00000002029a7824 */ /* 0x000fe400078e0289 */
[----:B------:R-:W2:Y:S01]  /*26d0*/  LDG.E.U16 R76, desc[UR60][R54.64] ;  /* 0x0000003c364c7981 */ /* 0x000ea2000c1e1500 */
[----:B0-----:R-:W-:Y:S01]  /*26e0*/  LEA R6, P1, R58, R4, 0x1 ;  /* 0x000000043a067211 */ /* 0x001fe200078208ff */
[----:B------:R-:W-:-:S03]  /*26f0*/  IMAD R155, R2, 0x2, R154 ;  /* 0x00000002029b7824 */ /* 0x000fc600078e029a */
[-C--:B------:R-:W-:Y:S02]  /*2700*/  LEA.HI.X.SX32 R7, R58, R83.reuse, 0x1, P1 ;  /* 0x000000533a077211 */ /* 0x080fe400008f0eff */
[----:B------:R-:W-:-:S03]  /*2710*/  LEA.HI.X.SX32 R9, R56, R83, 0x1, P0 ;  /* 0x0000005338097211 */ /* 0x000fc600000f0eff */
[----:B------:R0:W2:Y:S04]  /*2720*/  LDG.E.U16 R90, desc[UR60][R6.64] ;  /* 0x0000003c065a7981 */ /* 0x0000a8000c1e1500 */
[----:B------:R1:W2:Y:S01]  /*2730*/  LDG.E.U16 R58, desc[UR60][R8.64] ;  /* 0x0000003c083a7981 */ /* 0x0002a2000c1e1500 */
[----:B0-----:R-:W-:-:S05]  /*2740*/  LEA R7, R2, R155, 0x1 ;  /* 0x0000009b02077211 */ /* 0x001fca00078e08ff */
[----:B------:R-:W-:Y:S01]  /*2750*/  IMAD R138, R2, 0x2, R7 ;  /* 0x00000002028a7824 */ /* 0x000fe200078e0207 */
[----:B-1----:R-:W-:-:S03]  /*2760*/  LEA R8, P1, R72, R4, 0x1 ;  /* 0x0000000448087211 */ /* 0x002fc600078208ff */
[----:B------:R-:W-:Y:S01]  /*2770*/  IMAD R156, R2, 0x2, R138 ;  /* 0x00000002029c7824 */ /* 0x000fe200078e028a */
[----:B------:R-:W-:-:S03]  /*2780*/  LEA.HI.X.SX32 R9, R72, R83, 0x1, P1 ;  /* 0x0000005348097211 */ /* 0x000fc600008f0eff */
[C---:B------:R-:W-:Y:S02]  /*2790*/  IMAD R157, R2.reuse, 0x2, R156 ;  /* 0x00000002029d7824 */ /* 0x040fe400078e029c */
[----:B------:R0:W2:Y:S01]  /*27a0*/  LDG.E.U16 R89, desc[UR60][R8.64] ;  /* 0x0000003c08597981 */ /* 0x0000a2000c1e1500 */
[----:B------:R-:W-:Y:S01]  /*27b0*/  LEA R56, P0, R57, R4, 0x1 ;  /* 0x0000000439387211 */ /* 0x000fe200078008ff */
[----:B0-----:R-:W-:-:S04]  /*27c0*/  IMAD R8, R2, 0x2, R157 ;  /* 0x0000000202087824 */ /* 0x001fc800078e029d */
[----:B------:R-:W-:Y:S01]  /*27d0*/  IMAD R139, R2, 0x2, R8 ;  /* 0x00000002028b7824 */ /* 0x000fe200078e0208 */
[----:B------:R-:W-:-:S03]  /*27e0*/  LEA.HI.X.SX32 R57, R57, R83, 0x1, P0 ;  /* 0x0000005339397211 */ /* 0x000fc600000f0eff */
[----:B------:R-:W-:Y:S01]  /*27f0*/  IMAD R158, R2, 0x2, R139 ;  /* 0x00000002029e7824 */ /* 0x000fe200078e028b */
[----:B------:R-:W-:Y:S01]  /*2800*/  LEA R54, P0, R70, R4, 0x1 ;  /* 0x0000000446367211 */ /* 0x000fe200078008ff */
[----:B------:R-:W2:Y:S03]  /*2810*/  LDG.E.U16 R75, desc[UR60][R56.64] ;  /* 0x0000003c384b7981 */ /* 0x000ea6000c1e1500 */
[----:B------:R-:W-:Y:S02]  /*2820*/  LEA R159, R2, R158, 0x1 ;  /* 0x0000009e029f7211 */ /* 0x000fe400078e08ff */
[----:B------:R-:W-:Y:S02]  /*2830*/  LEA.HI.X.SX32 R55, R70, R83, 0x1, P0 ;  /* 0x0000005346377211 */ /* 0x000fe400000f0eff */
[----:B------:R-:W-:Y:S01]  /*2840*/  LEA R70, P0, R71, R4, 0x1 ;  /* 0x0000000447467211 */ /* 0x000fe200078008ff */
[----:B------:R-:W-:-:S02]  /*2850*/  IMAD R9, R2, 0x2, R159 ;  /* 0x0000000202097824 */ /* 0x000fc400078e029f */
[----:B------:R0:W2:Y:S01]  /*2860*/  LDG.E.U16 R57, desc[UR60][R54.64] ;  /* 0x0000003c36397981 */ /* 0x0000a2000c1e1500 */
[----:B------:R-:W-:Y:S01]  /*2870*/  LEA.HI.X.SX32 R71, R71, R83, 0x1, P0 ;  /* 0x0000005347477211 */ /* 0x000fe200000f0eff */
[----:B------:R-:W-:Y:S01]  /*2880*/  IMAD R141, R2, 0x2, R9 ;  /* 0x00000002028d7824 */ /* 0x000fe200078e0209 */
[----:B------:R-:W-:-:S03]  /*2890*/  LEA R72, P0, R73, R4, 0x1 ;  /* 0x0000000449487211 */ /* 0x000fc600078008ff */
[----:B------:R1:W2:Y:S01]  /*28a0*/  LDG.E.U16 R74, desc[UR60][R70.64] ;  /* 0x0000003c464a7981 */ /* 0x0002a2000c1e1500 */
[-C--:B0-----:R-:W-:Y:S01]  /*28b0*/  LEA R54, P1, R88, R4.reuse, 0x1 ;  /* 0x0000000458367211 */ /* 0x081fe200078208ff */
[----:B------:R-:W-:Y:S01]  /*28c0*/  IMAD R160, R2, 0x2, R141 ;  /* 0x0000000202a07824 */ /* 0x000fe200078e028d */
[-C--:B------:R-:W-:Y:S02]  /*28d0*/  LEA.HI.X.SX32 R73, R73, R83.reuse, 0x1, P0 ;  /* 0x0000005349497211 */ /* 0x080fe400000f0eff */
[-C--:B------:R-:W-:Y:S02]  /*28e0*/  LEA.HI.X.SX32 R55, R88, R83.reuse, 0x1, P1 ;  /* 0x0000005358377211 */ /* 0x080fe400008f0eff */
[----:B-1----:R-:W-:Y:S01]  /*28f0*/  LEA R70, P0, R86, R4, 0x1 ;  /* 0x0000000456467211 */ /* 0x002fe200078008ff */
[----:B------:R-:W-:Y:S01]  /*2900*/  IMAD R161, R2, 0x2, R160 ;  /* 0x0000000202a17824 */ /* 0x000fe200078e02a0 */
[----:B------:R-:W2:Y:S02]  /*2910*/  LDG.E.U16 R56, desc[UR60][R72.64] ;  /* 0x0000003c48387981 */ /* 0x000ea4000c1e1500 */
[----:B------:R-:W-:-:S02]  /*2920*/  LEA.HI.X.SX32 R71, R86, R83, 0x1, P0 ;  /* 0x0000005356477211 */ /* 0x000fc400000f0eff */
[----:B------:R0:W2:Y:S01]  /*2930*/  LDG.E.U16 R88, desc[UR60][R54.64] ;  /* 0x0000003c36587981 */ /* 0x0000a2000c1e1500 */
[----:B------:R-:W-:Y:S01]  /*2940*/  IMAD R10, R2, 0x2, R161 ;  /* 0x00000002020a7824 */ /* 0x000fe200078e02a1 */
[-C--:B------:R-:W-:Y:S02]  /*2950*/  LEA R86, P1, R126, R4.reuse, 0x1 ;  /* 0x000000047e567211 */ /* 0x080fe400078208ff */
[----:B------:R1:W2:Y:S01]  /*2960*/  LDG.E.U16 R73, desc[UR60][R70.64] ;  /* 0x0000003c46497981 */ /* 0x0002a2000c1e1500 */
[----:B0-----:R-:W-:Y:S01]  /*2970*/  LEA R54, P0, R87, R4, 0x1 ;  /* 0x0000000457367211 */ /* 0x001fe200078008ff */
[----:B------:R-:W-:-:S03]  /*2980*/  IMAD R142, R2, 0x2, R10 ;  /* 0x00000002028e7824 */ /* 0x000fc600078e020a */
[-C--:B------:R-:W-:Y:S02]  /*2990*/  LEA.HI.X.SX32 R55, R87, R83.reuse, 0x1, P0 ;  /* 0x0000005357377211 */ /* 0x080fe400000f0eff */
[-C--:B-1----:R-:W-:Y:S02]  /*29a0*/  LEA R70, P0, R124, R4.reuse, 0x1 ;  /* 0x000000047c467211 */ /* 0x082fe400078008ff */
[-C--:B------:R-:W-:Y:S02]  /*29b0*/  LEA.HI.X.SX32 R87, R126, R83.reuse, 0x1, P1 ;  /* 0x000000537e577211 */ /* 0x080fe400008f0eff */
[-C--:B------:R-:W-:Y:S01]  /*29c0*/  LEA.HI.X.SX32 R71, R124, R83.reuse, 0x1, P0 ;  /* 0x000000537c477211 */ /* 0x080fe200000f0eff */
[----:B------:R-:W2:Y:S01]  /*29d0*/  LDG.E.U16 R55, desc[UR60][R54.64] ;  /* 0x0000003c36377981 */ /* 0x000ea2000c1e1500 */
[C---:B------:R-:W-:Y:S02]  /*29e0*/  LEA R126, P0, R125.reuse, R4, 0x1 ;  /* 0x000000047d7e7211 */ /* 0x040fe400078008ff */
[----:B------:R-:W-:Y:S01]  /*29f0*/  LEA R162, R2, R142, 0x1 ;  /* 0x0000008e02a27211 */ /* 0x000fe200078e08ff */
[----:B------:R0:W2:Y:S01]  /*2a00*/  LDG.E.U16 R72, desc[UR60][R70.64] ;  /* 0x0000003c46487981 */ /* 0x0000a2000c1e1500 */
[----:B------:R-:W-:-:S03]  /*2a10*/  LEA.HI.X.SX32 R127, R125, R83, 0x1, P0 ;  /* 0x000000537d7f7211 */ /* 0x000fc600000f0eff */
[----:B------:R-:W-:Y:S01]  /*2a20*/  IMAD R163, R2, 0x2, R162 ;  /* 0x0000000202a37824 */ /* 0x000fe200078e02a2 */
[-C--:B------:R-:W-:Y:S01]  /*2a30*/  LEA R124, P1, R128, R4.reuse, 0x1 ;  /* 0x00000004807c7211 */ /* 0x080fe200078208ff */
[----:B------:R1:W2:Y:S01]  /*2a40*/  LDG.E.U16 R54, desc[UR60][R126.64] ;  /* 0x0000003c7e367981 */ /* 0x0002a2000c1e1500 */
[----:B0-----:R-:W-:-:S03]  /*2a50*/  LEA R70, P0, R5, R4, 0x1 ;  /* 0x0000000405467211 */ /* 0x001fc600078008ff */
[----:B------:R-:W2:Y:S01]  /*2a60*/  LDG.E.U16 R87, desc[UR60][R86.64] ;  /* 0x0000003c56577981 */ /* 0x000ea2000c1e1500 */
[----:B------:R-:W-:Y:S01]  /*2a70*/  LEA.HI.X.SX32 R71, R5, R83, 0x1, P0 ;  /* 0x0000005305477211 */ /* 0x000fe200000f0eff */
[----:B------:R-:W-:-:S04]  /*2a80*/  IMAD R5, R2, 0x2, R163 ;  /* 0x0000000202057824 */ /* 0x000fc800078e02a3 */
[----:B------:R-:W-:Y:S01]  /*2a90*/  IMAD R143, R2, 0x2, R5 ;  /* 0x00000002028f7824 */ /* 0x000fe200078e0205 */
[-C--:B------:R-:W-:Y:S01]  /*2aa0*/  LEA.HI.X.SX32 R125, R128, R83.reuse, 0x1, P1 ;  /* 0x00000053807d7211 */ /* 0x080fe200008f0eff */
[----:B------:R-:W2:Y:S02]  /*2ab0*/  LDG.E.U16 R71, desc[UR60][R70.64] ;  /* 0x0000003c46477981 */ /* 0x000ea4000c1e1500 */
[C---:B------:R-:W-:Y:S01]  /*2ac0*/  IMAD R164, R2.reuse, 0x2, R143 ;  /* 0x0000000202a47824 */ /* 0x040fe200078e028f */
[CC--:B------:R-:W-:Y:S01]  /*2ad0*/  LEA R128, P0, R53.reuse, R4.reuse, 0x1 ;  /* 0x0000000435807211 */ /* 0x0c0fe200078008ff */
[----:B------:R0:W2:Y:S02]  /*2ae0*/  LDG.E.U16 R86, desc[UR60][R124.64] ;  /* 0x0000003c7c567981 */ /* 0x0000a4000c1e1500 */
[----:B------:R-:W-:Y:S01]  /*2af0*/  IMAD R165, R2, 0x2, R164 ;  /* 0x0000000202a57824 */ /* 0x000fe200078e02a4 */
[----:B-1----:R-:W-:Y:S02]  /*2b00*/  LEA R126, P1, R136, R4, 0x1 ;  /* 0x00000004887e7211 */ /* 0x002fe400078208ff */
[-C--:B------:R-:W-:Y:S01]  /*2b10*/  LEA.HI.X.SX32 R129, R53, R83.reuse, 0x1, P0 ;  /* 0x0000005335817211 */ /* 0x080fe200000f0eff */
[----:B------:R-:W-:Y:S01]  /*2b20*/  IMAD R6, R2, 0x2, R165 ;  /* 0x0000000202067824 */ /* 0x000fe200078e02a5 */
[----:B------:R-:W-:-:S02]  /*2b30*/  LEA.HI.X.SX32 R127, R136, R83, 0x1, P1 ;  /* 0x00000053887f7211 */ /* 0x000fc400008f0eff */
[C---:B0-----:R-:W-:Y:S01]  /*2b40*/  LEA R124, P0, R85.reuse, R4, 0x1 ;  /* 0x00000004557c7211 */ /* 0x041fe200078008ff */
[----:B------:R-:W2:Y:S01]  /*2b50*/  LDG.E.U16 R53, desc[UR60][R128.64] ;  /* 0x0000003c80357981 */ /* 0x000ea2000c1e1500 */
[C---:B------:R-:W-:Y:S02]  /*2b60*/  LEA R145, R2.reuse, R6, 0x1 ;  /* 0x0000000602917211 */ /* 0x040fe400078e08ff */
[----:B------:R-:W-:Y:S02]  /*2b70*/  LEA.HI.X.SX32 R125, R85, R83, 0x1, P0 ;  /* 0x00000053557d7211 */ /* 0x000fe400000f0eff */
[----:B------:R0:W2:Y:S01]  /*2b80*/  LDG.E.U16 R85, desc[UR60][R126.64] ;  /* 0x0000003c7e557981 */ /* 0x0000a2000c1e1500 */
[----:B------:R-:W-:-:S03]  /*2b90*/  IMAD R166, R2, 0x2, R145 ;  /* 0x0000000202a67824 */ /* 0x000fc600078e0291 */
[----:B------:R1:W2:Y:S01]  /*2ba0*/  LDG.E.U16 R70, desc[UR60][R124.64] ;  /* 0x0000003c7c467981 */ /* 0x0002a2000c1e1500 */
[----:B0-----:R-:W-:Y:S01]  /*2bb0*/  LEA R126, P0, R130, R4, 0x1 ;  /* 0x00000004827e7211 */ /* 0x001fe200078008ff */
[----:B------:R-:W-:-:S03]  /*2bc0*/  IMAD R167, R2, 0x2, R166 ;  /* 0x0000000202a77824 */ /* 0x000fc600078e02a6 */
[----:B------:R-:W-:Y:S02]  /*2bd0*/  LEA.HI.X.SX32 R127, R130, R83, 0x1, P0 ;  /* 0x00000053827f7211 */ /* 0x000fe400000f0eff */
[----:B-1----:R-:W-:-:S03]  /*2be0*/  LEA R124, P0, R131, R4, 0x1 ;  /* 0x00000004837c7211 */ /* 0x002fc600078008ff */
[----:B------:R0:W2:Y:S01]  /*2bf0*/  LDG.E.U16 R130, desc[UR60][R126.64] ;  /* 0x0000003c7e827981 */ /* 0x0000a2000c1e1500 */
[----:B------:R-:W-:Y:S01]  /*2c00*/  LEA.HI.X.SX32 R125, R131, R83, 0x1, P0 ;  /* 0x00000053837d7211 */ /* 0x000fe200000f0eff */
[----:B------:R-:W-:Y:S01]  /*2c10*/  IMAD R131, R2, 0x2, R167 ;  /* 0x0000000202837824 */ /* 0x000fe200078e02a7 */
[----:B------:R-:W-:-:S03]  /*2c20*/  LEA R128, P1, R132, R4, 0x1 ;  /* 0x0000000484807211 */ /* 0x000fc600078208ff */
[----:B------:R-:W-:Y:S01]  /*2c30*/  IMAD R146, R2, 0x2, R131 ;  /* 0x0000000202927824 */ /* 0x000fe200078e0283 */
[----:B0-----:R-:W-:-:S03]  /*2c40*/  LEA R126, P0, R133, R4, 0x1 ;  /* 0x00000004857e7211 */ /* 0x001fc600078008ff */
[----:B------:R-:W-:Y:S01]  /*2c50*/  IMAD R168, R2, 0x2, R146 ;  /* 0x0000000202a87824 */ /* 0x000fe200078e0292 */
[-C--:B------:R-:W-:Y:S02]  /*2c60*/  LEA.HI.X.SX32 R129, R132, R83.reuse, 0x1, P1 ;  /* 0x0000005384817211 */ /* 0x080fe400008f0eff */
[----:B------:R-:W-:Y:S01]  /*2c70*/  LEA.HI.X.SX32 R127, R133, R83, 0x1, P0 ;  /* 0x00000053857f7211 */ /* 0x000fe200000f0eff */
[----:B------:R-:W-:Y:S01]  /*2c80*/  IMAD R169, R2, 0x2, R168 ;  /* 0x0000000202a97824 */ /* 0x000fe200078e02a8 */
[----:B------:R0:W2:Y:S04]  /*2c90*/  LDG.E.U16 R133, desc[UR60][R124.64] ;  /* 0x0000003c7c857981 */ /* 0x0000a8000c1e1500 */
[----:B------:R1:W5:Y:S01]  /*2ca0*/  LDG.E.U16 R132, desc[UR60][R128.64] ;  /* 0x0000003c80847981 */ /* 0x000362000c1e1500 */
[----:B0-----:R-:W-:-:S04]  /*2cb0*/  LEA R124, P0, R135, R4, 0x1 ;  /* 0x00000004877c7211 */ /* 0x001fc800078008ff */
[----:B------:R-:W-:Y:S02]  /*2cc0*/  LEA.HI.X.SX32 R125, R135, R83, 0x1, P0 ;  /* 0x00000053877d7211 */ /* 0x000fe400000f0eff */
[----:B-1----:R-:W-:Y:S02]  /*2cd0*/  LEA R128, P1, R134, R4, 0x1 ;  /* 0x0000000486807211 */ /* 0x002fe400078208ff */
[----:B------:R-:W-:Y:S02]  /*2ce0*/  LEA R135, R2, R169, 0x1 ;  /* 0x000000a902877211 */ /* 0x000fe400078e08ff */
[----:B------:R-:W-:Y:S02]  /*2cf0*/  LEA.HI.X.SX32 R129, R134, R83, 0x1, P1 ;  /* 0x0000005386817211 */ /* 0x000fe400008f0eff */
[----:B------:R0:W2:Y:S01]  /*2d00*/  LDG.E.U16 R134, desc[UR60][R126.64] ;  /* 0x0000003c7e867981 */ /* 0x0000a2000c1e1500 */
[----:B------:R-:W-:-:S03]  /*2d10*/  IMAD R147, R2, 0x2, R135 ;  /* 0x0000000202937824 */ /* 0x000fc600078e0287 */
[----:B------:R1:W3:Y:S01]  /*2d20*/  LDG.E.U16 R136, desc[UR60][R128.64] ;  /* 0x0000003c80887981 */ /* 0x0002e2000c1e1500 */
[----:B------:R-:W-:Y:S01]  /*2d30*/  IMAD R170, R2, 0x2, R147 ;  /* 0x0000000202aa7824 */ /* 0x000fe200078e0293 */
[----:B0-----:R-:W-:-:S03]  /*2d40*/  LEA R126, P0, R137, R4, 0x1 ;  /* 0x00000004897e7211 */ /* 0x001fc600078008ff */
[----:B------:R-:W-:Y:S01]  /*2d50*/  IMAD R171, R2, 0x2, R170 ;  /* 0x0000000202ab7824 */ /* 0x000fe200078e02aa */
[-C--:B------:R-:W-:Y:S02]  /*2d60*/  LEA.HI.X.SX32 R127, R137, R83.reuse, 0x1, P0 ;  /* 0x00000053897f7211 */ /* 0x080fe400000f0eff */
[----:B------:R0:W2:Y:S01]  /*2d70*/  LDG.E.U16 R137, desc[UR60][R124.64] ;  /* 0x0000003c7c897981 */ /* 0x0000a2000c1e1500 */
[CC--:B-1----:R-:W-:Y:S02]  /*2d80*/  LEA R128, P1, R138.reuse, R4.reuse, 0x1 ;  /* 0x000000048a807211 */ /* 0x0c2fe400078208ff */
[CC--:B0-----:R-:W-:Y:S02]  /*2d90*/  LEA R124, P0, R139.reuse, R4.reuse, 0x1 ;  /* 0x000000048b7c7211 */ /* 0x0c1fe400078008ff */
[-C--:B------:R-:W-:Y:S02]  /*2da0*/  LEA.HI.X.SX32 R129, R138, R83.reuse, 0x1, P1 ;  /* 0x000000538a817211 */ /* 0x080fe400008f0eff */
[----:B------:R-:W-:Y:S01]  /*2db0*/  LEA.HI.X.SX32 R125, R139, R83, 0x1, P0 ;  /* 0x000000538b7d7211 */ /* 0x000fe200000f0eff */
[C---:B------:R-:W-:Y:S01]  /*2dc0*/  IMAD R139, R2.reuse, 0x2, R171 ;  /* 0x00000002028b7824 */ /* 0x040fe200078e02ab */
[----:B------:R-:W2:Y:S03]  /*2dd0*/  LDG.E.U16 R138, desc[UR60][R126.64] ;  /* 0x0000003c7e8a7981 */ /* 0x000ea6000c1e1500 */
[C---:B------:R-:W-:Y:S01]  /*2de0*/  IMAD R149, R2.reuse, 0x2, R139 ;  /* 0x0000000202957824 */ /* 0x040fe200078e028b */
[----:B------:R0:W2:Y:S03]  /*2df0*/  LDG.E.U16 R140, desc[UR60][R128.64] ;  /* 0x0000003c808c7981 */ /* 0x0000a6000c1e1500 */
[----:B------:R-:W-:Y:S01]  /*2e00*/  IMAD R172, R2, 0x2, R149 ;  /* 0x0000000202ac7824 */ /* 0x000fe200078e0295 */
[----:B0-----:R-:W-:-:S04]  /*2e10*/  LEA R128, P0, R141, R4, 0x1 ;  /* 0x000000048d807211 */ /* 0x001fc800078008ff */
[----:B------:R-:W-:Y:S02]  /*2e20*/  LEA R173, R2, R172, 0x1 ;  /* 0x000000ac02ad7211 */ /* 0x000fe400078e08ff */
[----:B------:R-:W-:Y:S02]  /*2e30*/  LEA.HI.X.SX32 R129, R141, R83, 0x1, P0 ;  /* 0x000000538d817211 */ /* 0x000fe400000f0eff */
[----:B------:R0:W2:Y:S01]  /*2e40*/  LDG.E.U16 R141, desc[UR60][R124.64] ;  /* 0x0000003c7c8d7981 */ /* 0x0000a2000c1e1500 */
[-C--:B------:R-:W-:Y:S02]  /*2e50*/  LEA R126, P1, R142, R4.reuse, 0x1 ;  /* 0x000000048e7e7211 */ /* 0x080fe400078208ff */
[----:B0-----:R-:W-:-:S04]  /*2e60*/  LEA R124, P0, R143, R4, 0x1 ;  /* 0x000000048f7c7211 */ /* 0x001fc800078008ff */
[-C--:B------:R-:W-:Y:S01]  /*2e70*/  LEA.HI.X.SX32 R125, R143, R83.reuse, 0x1, P0 ;  /* 0x000000538f7d7211 */ /* 0x080fe200000f0eff */
[----:B------:R-:W-:Y:S01]  /*2e80*/  IMAD R143, R2, 0x2, R173 ;  /* 0x00000002028f7824 */ /* 0x000fe200078e02ad */
[----:B------:R-:W-:Y:S02]  /*2e90*/  LEA.HI.X.SX32 R127, R142, R83, 0x1, P1 ;  /* 0x000000538e7f7211 */ /* 0x000fe400008f0eff */
[----:B------:R0:W2:Y:S01]  /*2ea0*/  LDG.E.U16 R142, desc[UR60][R128.64] ;  /* 0x0000003c808e7981 */ /* 0x0000a2000c1e1500 */
[----:B------:R-:W-:-:S03]  /*2eb0*/  IMAD R150, R2, 0x2, R143 ;  /* 0x0000000202967824 */ /* 0x000fc600078e028f */
[----:B------:R1:W2:Y:S01]  /*2ec0*/  LDG.E.U16 R144, desc[UR60][R126.64] ;  /* 0x0000003c7e907981 */ /* 0x0002a2000c1e1500 */
[----:B------:R-:W-:Y:S01]  /*2ed0*/  IMAD R174, R2, 0x2, R150 ;  /* 0x0000000202ae7824 */ /* 0x000fe200078e0296 */
[----:B0-----:R-:W-:-:S03]  /*2ee0*/  LEA R128, P0, R145, R4, 0x1 ;  /* 0x0000000491807211 */ /* 0x001fc600078008ff */
[----:B------:R-:W-:Y:S01]  /*2ef0*/  IMAD R179, R2, 0x2, R174 ;  /* 0x0000000202b37824 */ /* 0x000fe200078e02ae */
[----:B------:R-:W-:Y:S02]  /*2f00*/  LEA.HI.X.SX32 R129, R145, R83, 0x1, P0 ;  /* 0x0000005391817211 */ /* 0x000fe400000f0eff */
[----:B------:R0:W2:Y:S01]  /*2f10*/  LDG.E.U16 R145, desc[UR60][R124.64] ;  /* 0x0000003c7c917981 */ /* 0x0000a2000c1e1500 */
[-C--:B-1----:R-:W-:Y:S02]  /*2f20*/  LEA R126, P1, R146, R4.reuse, 0x1 ;  /* 0x00000004927e7211 */ /* 0x082fe400078208ff */
[----:B0-----:R-:W-:-:S04]  /*2f30*/  LEA R124, P0, R147, R4, 0x1 ;  /* 0x00000004937c7211 */ /* 0x001fc800078008ff */
[-C--:B------:R-:W-:Y:S01]  /*2f40*/  LEA.HI.X.SX32 R125, R147, R83.reuse, 0x1, P0 ;  /* 0x00000053937d7211 */ /* 0x080fe200000f0eff */
[----:B------:R-:W-:Y:S01]  /*2f50*/  IMAD R147, R2, 0x2, R179 ;  /* 0x0000000202937824 */ /* 0x000fe200078e02b3 */
[----:B------:R-:W-:Y:S02]  /*2f60*/  LEA.HI.X.SX32 R127, R146, R83, 0x1, P1 ;  /* 0x00000053927f7211 */ /* 0x000fe400008f0eff */
[----:B------:R0:W2:Y:S01]  /*2f70*/  LDG.E.U16 R146, desc[UR60][R128.64] ;  /* 0x0000003c80927981 */ /* 0x0000a2000c1e1500 */
[----:B------:R-:W-:-:S03]  /*2f80*/  IMAD R151, R2, 0x2, R147 ;  /* 0x0000000202977824 */ /* 0x000fc600078e0293 */
[----:B------:R-:W2:Y:S02]  /*2f90*/  LDG.E.U16 R148, desc[UR60][R126.64] ;  /* 0x0000003c7e947981 */ /* 0x000ea4000c1e1500 */
[----:B------:R-:W-:Y:S02]  /*2fa0*/  LEA R175, R2, R151, 0x1 ;  /* 0x0000009702af7211 */ /* 0x000fe400078e08ff */
[----:B0-----:R-:W-:-:S03]  /*2fb0*/  LEA R128, P0, R149, R4, 0x1 ;  /* 0x0000000495807211 */ /* 0x001fc600078008ff */
[C---:B------:R-:W-:Y:S01]  /*2fc0*/  IMAD R180, R2.reuse, 0x2, R175 ;  /* 0x0000000202b47824 */ /* 0x040fe200078e02af */
[----:B------:R-:W-:Y:S02]  /*2fd0*/  LEA.HI.X.SX32 R129, R149, R83, 0x1, P0 ;  /* 0x0000005395817211 */ /* 0x000fe400000f0eff */
[----:B------:R0:W2:Y:S04]  /*2fe0*/  LDG.E.U16 R149, desc[UR60][R124.64] ;  /* 0x0000003c7c957981 */ /* 0x0000a8000c1e1500 */
[----:B------:R1:W2:Y:S01]  /*2ff0*/  LDG.E.U16 R128, desc[UR60][R128.64] ;  /* 0x0000003c80807981 */ /* 0x0002a2000c1e1500 */
[----:B0-----:R-:W-:Y:S01]  /*3000*/  LEA R124, P0, R151, R4, 0x1 ;  /* 0x00000004977c7211 */ /* 0x001fe200078008ff */
[----:B-1----:R-:W-:-:S03]  /*3010*/  IMAD R129, R2, 0x2, R180 ;  /* 0x0000000202817824 */ /* 0x002fc600078e02b4 */
[----:B------:R-:W-:Y:S01]  /*3020*/  LEA.HI.X.SX32 R125, R151, R83, 0x1, P0 ;  /* 0x00000053977d7211 */ /* 0x000fe200000f0eff */
[----:B------:R-:W-:-:S04]  /*3030*/  IMAD R176, R2, 0x2, R129 ;  /* 0x0000000202b07824 */ /* 0x000fc800078e0281 */
[----:B------:R0:W2:Y:S02]  /*3040*/  LDG.E.U16 R182, desc[UR60][R124.64] ;  /* 0x0000003c7cb67981 */ /* 0x0000a4000c1e1500 */
[----:B0-----:R-:W-:-:S04]  /*3050*/  LEA R124, P0, R176, R4, 0x1 ;  /* 0x00000004b07c7211 */ /* 0x001fc800078008ff */
[----:B------:R-:W-:Y:S01]  /*3060*/  LEA.HI.X.SX32 R125, R176, R83, 0x1, P0 ;  /* 0x00000053b07d7211 */ /* 0x000fe200000f0eff */
[----:B------:R-:W-:-:S04]  /*3070*/  IMAD R176, R2, 0x2, R176 ;  /* 0x0000000202b07824 */ /* 0x000fc800078e02b0 */
[C---:B------:R-:W-:Y:S01]  /*3080*/  IMAD R181, R2.reuse, 0x2, R176 ;  /* 0x0000000202b57824 */ /* 0x040fe200078e02b0 */
[----:B------:R0:W2:Y:S03]  /*3090*/  LDG.E.U16 R183, desc[UR60][R124.64] ;  /* 0x0000003c7cb77981 */ /* 0x0000a6000c1e1500 */
[----:B------:R-:W-:-:S05]  /*30a0*/  IMAD R151, R2, 0x2, R181 ;  /* 0x0000000202977824 */ /* 0x000fca00078e02b5 */
[----:B------:R-:W-:-:S04]  /*30b0*/  LEA R177, R2, R151, 0x1 ;  /* 0x0000009702b17211 */ /* 0x000fc800078e08ff */
[CC--:B0-----:R-:W-:Y:S02]  /*30c0*/  LEA R124, P0, R177.reuse, R4.reuse, 0x1 ;  /* 0x00000004b17c7211 */ /* 0x0c1fe400078008ff */
[----:B------:R-:W-:Y:S02]  /*30d0*/  LEA R126, P1, R150, R4, 0x1 ;  /* 0x00000004967e7211 */ /* 0x000fe400078208ff */
[-C--:B------:R-:W-:Y:S01]  /*30e0*/  LEA.HI.X.SX32 R125, R177, R83.reuse, 0x1, P0 ;  /* 0x00000053b17d7211 */ /* 0x080fe200000f0eff */
[----:B------:R-:W-:Y:S01]  /*30f0*/  IMAD R177, R2, 0x2, R177 ;  /* 0x0000000202b17824 */ /* 0x000fe200078e02b1 */
[----:B------:R-:W-:-:S03]  /*3100*/  LEA.HI.X.SX32 R127, R150, R83, 0x1, P1 ;  /* 0x00000053967f7211 */ /* 0x000fc600008f0eff */
[C---:B------:R-:W-:Y:S01]  /*3110*/  IMAD R187, R2.reuse, 0x2, R177 ;  /* 0x0000000202bb7824 */ /* 0x040fe200078e02b1 */
[----:B------:R-:W2:Y:S03]  /*3120*/  LDG.E.U16 R184, desc[UR60][R124.64] ;  /* 0x0000003c7cb87981 */ /* 0x000ea6000c1e1500 */
[C---:B------:R-:W-:Y:S01]  /*3130*/  IMAD R152, R2.reuse, 0x2, R187 ;  /* 0x0000000202987824 */ /* 0x040fe200078e02bb */
[----:B------:R0:W2:Y:S03]  /*3140*/  LDG.E.U16 R150, desc[UR60][R126.64] ;  /* 0x0000003c7e967981 */ /* 0x0000a6000c1e1500 */
[----:B------:R-:W-:Y:S01]  /*3150*/  IMAD R178, R2, 0x2, R152 ;  /* 0x0000000202b27824 */ /* 0x000fe200078e0298 */
[----:B0-----:R-:W-:-:S04]  /*3160*/  LEA R126, P1, R154, R4, 0x1 ;  /* 0x000000049a7e7211 */ /* 0x001fc800078208ff */
[----:B------:R-:W-:Y:S02]  /*3170*/  LEA R124, P0, R178, R4, 0x1 ;  /* 0x00000004b27c7211 */ /* 0x000fe400078008ff */
[-C--:B------:R-:W-:Y:S02]  /*3180*/  LEA.HI.X.SX32 R127, R154, R83.reuse, 0x1, P1 ;  /* 0x000000539a7f7211 */ /* 0x080fe400008f0eff */
[----:B------:R-:W-:-:S03]  /*3190*/  LEA.HI.X.SX32 R125, R178, R83, 0x1, P0 ;  /* 0x00000053b27d7211 */ /* 0x000fc600000f0eff */
[----:B------:R0:W2:Y:S04]  /*31a0*/  LDG.E.U16 R154, desc[UR60][R126.64] ;  /* 0x0000003c7e9a7981 */ /* 0x0000a8000c1e1500 */
[----:B------:R1:W2:Y:S01]  /*31b0*/  LDG.E.U16 R185, desc[UR60][R124.64] ;  /* 0x0000003c7cb97981 */ /* 0x0002a2000c1e1500 */
[----:B0-----:R-:W-:-:S04]  /*31c0*/  LEA R126, P1, R156, R4, 0x1 ;  /* 0x000000049c7e7211 */ /* 0x001fc800078208ff */
[----:B------:R-:W-:Y:S02]  /*31d0*/  LEA.HI.X.SX32 R127, R156, R83, 0x1, P1 ;  /* 0x000000539c7f7211 */ /* 0x000fe400008f0eff */
[----:B-1----:R-:W-:-:S03]  /*31e0*/  LEA R124, P0, R153, R4, 0x1 ;  /* 0x00000004997c7211 */ /* 0x002fc600078008ff */
[----:B------:R0:W2:Y:S01]  /*31f0*/  LDG.E.U16 R156, desc[UR60][R126.64] ;  /* 0x0000003c7e9c7981 */ /* 0x0000a2000c1e1500 */
[----:B------:R-:W-:-:S05]  /*3200*/  LEA.HI.X.SX32 R125, R153, R83, 0x1, P0 ;  /* 0x00000053997d7211 */ /* 0x000fca00000f0eff */
        /* <DEDUP_REMOVED lines=47> */
[----:B------:R-:W-:Y:S01]  /*3500*/  LEA.HI.X.SX32 R125, R169, R83, 0x1, P0 ;  /* 0x00000053a97d7211 */ /* 0x000fe200000f0eff */
[----:B------:R-:W1:Y:S04]  /*3510*/  S2R R199, SR_TID.X ;  /* 0x0000000000c77919 */ /* 0x000e680000002100 */
[----:B------:R4:W2:Y:S01]  /*3520*/  LDG.E.U16 R169, desc[UR60][R124.64] ;  /* 0x0000003c7ca97981 */ /* 0x0008a2000c1e1500 */
[----:B0-----:R-:W-:-:S04]  /*3530*/  LEA R126, P1, R174, R4, 0x1 ;  /* 0x00000004ae7e7211 */ /* 0x001fc800078208ff */
[----:B------:R-:W-:Y:S01]  /*3540*/  LEA.HI.X.SX32 R127, R174, R83, 0x1, P1 ;  /* 0x00000053ae7f7211 */ /* 0x000fe200008f0eff */
[----:B------:R-:W0:Y:S01]  /*3550*/  S2R R189, SR_CgaCtaId ;  /* 0x0000000000bd7919 */ /* 0x000e220000008800 */
[----:B----4-:R-:W-:-:S03]  /*3560*/  LEA R124, P0, R171, R4, 0x1 ;  /* 0x00000004ab7c7211 */ /* 0x010fc600078008ff */
[----:B------:R4:W2:Y:S01]  /*3570*/  LDG.E.U16 R174, desc[UR60][R126.64] ;  /* 0x0000003c7eae7981 */ /* 0x0008a2000c1e1500 */
[----:B------:R-:W-:-:S05]  /*3580*/  LEA.HI.X.SX32 R125, R171, R83, 0x1, P0 ;  /* 0x00000053ab7d7211 */ /* 0x000fca00000f0eff */
[----:B------:R5:W2:Y:S01]  /*3590*/  LDG.E.U16 R171, desc[UR60][R124.64] ;  /* 0x0000003c7cab7981 */ /* 0x000aa2000c1e1500 */
[----:B----4-:R-:W-:-:S04]  /*35a0*/  LEA R126, P1, R176, R4, 0x1 ;  /* 0x00000004b07e7211 */ /* 0x010fc800078208ff */
[----:B------:R-:W-:Y:S02]  /*35b0*/  LEA.HI.X.SX32 R127, R176, R83, 0x1, P1 ;  /* 0x00000053b07f7211 */ /* 0x000fe400008f0eff */
[----:B-----5:R-:W-:-:S03]  /*35c0*/  LEA R124, P0, R173, R4, 0x1 ;  /* 0x00000004ad7c7211 */ /* 0x020fc600078008ff */
[----:B------:R4:W5:Y:S01]  /*35d0*/  LDG.E.U16 R176, desc[UR60][R126.64] ;  /* 0x0000003c7eb07981 */ /* 0x000962000c1e1500 */
[----:B------:R-:W-:-:S05]  /*35e0*/  LEA.HI.X.SX32 R125, R173, R83, 0x1, P0 ;  /* 0x00000053ad7d7211 */ /* 0x000fca00000f0eff */
[----:B------:R3:W5:Y:S01]  /*35f0*/  LDG.E.U16 R173, desc[UR60][R124.64] ;  /* 0x0000003c7cad7981 */ /* 0x000762000c1e1500 */
[----:B----4-:R-:W-:-:S04]  /*3600*/  LEA R126, P1, R180, R4, 0x1 ;  /* 0x00000004b47e7211 */ /* 0x010fc800078208ff */
[----:B------:R-:W-:Y:S02]  /*3610*/  LEA.HI.X.SX32 R127, R180, R83, 0x1, P1 ;  /* 0x00000053b47f7211 */ /* 0x000fe400008f0eff */
[----:B---3--:R-:W-:-:S03]  /*3620*/  LEA R124, P0, R175, R4, 0x1 ;  /* 0x00000004af7c7211 */ /* 0x008fc600078008ff */
[----:B------:R3:W4:Y:S01]  /*3630*/  LDG.E.U16 R180, desc[UR60][R126.64] ;  /* 0x0000003c7eb47981 */ /* 0x000722000c1e1500 */
[----:B------:R-:W-:-:S05]  /*3640*/  LEA.HI.X.SX32 R125, R175, R83, 0x1, P0 ;  /* 0x00000053af7d7211 */ /* 0x000fca00000f0eff */
[----:B------:R0:W5:Y:S01]  /*3650*/  LDG.E.U16 R175, desc[UR60][R124.64] ;  /* 0x0000003c7caf7981 */ /* 0x000162000c1e1500 */
[----:B---3--:R-:W-:-:S04]  /*3660*/  LEA R126, P1, R187, R4, 0x1 ;  /* 0x00000004bb7e7211 */ /* 0x008fc800078208ff */
[-C--:B------:R-:W-:Y:S02]  /*3670*/  LEA.HI.X.SX32 R127, R187, R83.reuse, 0x1, P1 ;  /* 0x00000053bb7f7211 */ /* 0x080fe400008f0eff */
[----:B-1----:R-:W-:Y:S02]  /*3680*/  SHF.R.S32.HI R187, RZ, 0x7, R199 ;  /* 0x00000007ffbb7819 */ /* 0x002fe400000114c7 */
[C---:B0-----:R-:W-:Y:S01]  /*3690*/  LEA R124, P0, R177.reuse, R4, 0x1 ;  /* 0x00000004b17c7211 */ /* 0x041fe200078008ff */
[----:B------:R-:W-:Y:S01]  /*36a0*/  IMAD R188, R2, 0x2, R178 ;  /* 0x0000000202bc7824 */ /* 0x000fe200078e02b2 */
[----:B------:R-:W-:Y:S01]  /*36b0*/  MOV R199, 0x400 ;  /* 0x0000040000c77802 */ /* 0x000fe20000000f00 */
[----:B------:R-:W3:Y:S01]  /*36c0*/  LDG.E.U16 R126, desc[UR60][R126.64] ;  /* 0x0000003c7e7e7981 */ /* 0x000ee2000c1e1500 */
[----:B------:R-:W-:Y:S02]  /*36d0*/  LEA.HI.X.SX32 R125, R177, R83, 0x1, P0 ;  /* 0x00000053b17d7211 */ /* 0x000fe400000f0eff */
[----:B------:R-:W-:-:S02]  /*36e0*/  LEA R199, R189, R199, 0x18 ;  /* 0x000000c7bdc77211 */ /* 0x000fc400078ec0ff */
[----:B------:R-:W0:Y:S01]  /*36f0*/  S2R R189, SR_TID.X ;  /* 0x0000000000bd7919 */ /* 0x000e220000002100 */
[----:B------:R1:W4:Y:S02]  /*3700*/  LDG.E.U16 R177, desc[UR60][R124.64] ;  /* 0x0000003c7cb17981 */ /* 0x000324000c1e1500 */
[----:B-1----:R-:W-:-:S04]  /*3710*/  LEA R124, P0, R188, R4, 0x1 ;  /* 0x00000004bc7c7211 */ /* 0x002fc800078008ff */
[----:B------:R-:W-:-:S05]  /*3720*/  LEA.HI.X.SX32 R125, R188, R83, 0x1, P0 ;  /* 0x00000053bc7d7211 */ /* 0x000fca00000f0eff */
[----:B------:R1:W3:Y:S02]  /*3730*/  LDG.E.U16 R178, desc[UR60][R124.64] ;  /* 0x0000003c7cb27981 */ /* 0x0002e4000c1e1500 */
[----:B-1----:R-:W-:-:S04]  /*3740*/  LEA R124, P0, R179, R4, 0x1 ;  /* 0x00000004b37c7211 */ /* 0x002fc800078008ff */
[----:B------:R-:W-:-:S05]  /*3750*/  LEA.HI.X.SX32 R125, R179, R83, 0x1, P0 ;  /* 0x00000053b37d7211 */ /* 0x000fca00000f0eff */
[----:B------:R1:W3:Y:S01]  /*3760*/  LDG.E.U16 R179, desc[UR60][R124.64] ;  /* 0x0000003c7cb37981 */ /* 0x0002e2000c1e1500 */
[----:B------:R-:W-:Y:S01]  /*3770*/  SGXT R187, R187, 0x1 ;  /* 0x00000001bbbb781a */ /* 0x000fe20000000200 */
[----:B------:R-:W-:Y:S01]  /*3780*/  IMAD R188, R2, 0x2, R188 ;  /* 0x0000000202bc7824 */ /* 0x000fe200078e02bc */
[----:B0-----:R-:W-:Y:S02]  /*3790*/  SHF.L.U32 R127, R189, 0x1, RZ ;  /* 0x00000001bd7f7819 */ /* 0x001fe400000006ff */
[----:B-1----:R-:W-:-:S04]  /*37a0*/  LEA R124, P0, R181, R4, 0x1 ;  /* 0x00000004b57c7211 */ /* 0x002fc800078008ff */
[----:B------:R-:W-:Y:S02]  /*37b0*/  LEA.HI.X.SX32 R125, R181, R83, 0x1, P0 ;  /* 0x00000053b57d7211 */ /* 0x000fe400000f0eff */
[----:B------:R-:W-:-:S03]  /*37c0*/  LOP3.LUT R187, R187, 0x90, RZ, 0xc0, !PT ;  /* 0x00000090bbbb7812 */ /* 0x000fc600078ec0ff */
[----:B------:R0:W3:Y:S01]  /*37d0*/  LDG.E.U16 R181, desc[UR60][R124.64] ;  /* 0x0000003c7cb57981 */ /* 0x0000e2000c1e1500 */
[----:B------:R-:W-:Y:S02]  /*37e0*/  LOP3.LUT R187, R187, 0x7e, R127, 0x78, !PT ;  /* 0x0000007ebbbb7812 */ /* 0x000fe400078e787f */
[----:B------:R-:W-:Y:S01]  /*37f0*/  LOP3.LUT R189, R189, 0x40, RZ, 0xc0, !PT ;  /* 0x00000040bdbd7812 */ /* 0x000fe200078ec0ff */
[----:B------:R-:W-:Y:S01]  /*3800*/  IMAD R127, R2, 0x2, R188 ;  /* 0x00000002027f7824 */ /* 0x000fe200078e02bc */
[----:B0-----:R-:W-:-:S03]  /*3810*/  LEA R124, P0, R188, R4, 0x1 ;  /* 0x00000004bc7c7211 */ /* 0x001fc600078008ff */
[----:B------:R-:W-:Y:S02]  /*3820*/  IMAD R2, R189, 0x200, R187 ;  /* 0x00000200bd027824 */ /* 0x000fe400078e02bb */
[----:B------:R-:W5:Y:S01]  /*3830*/  LDL.LU R187, [R1+0x8] ;  /* 0x0000080001bb7983 */ /* 0x000f620000300800 */
[----:B------:R-:W-:-:S05]  /*3840*/  LEA.HI.X.SX32 R125, R188, R83, 0x1, P0 ;  /* 0x00000053bc7d7211 */ /* 0x000fca00000f0eff */
[----:B------:R0:W3:Y:S02]  /*3850*/  LDG.E.U16 R124, desc[UR60][R124.64] ;  /* 0x0000003c7c7c7981 */ /* 0x0000e4000c1e1500 */
[----:B0-----:R-:W-:-:S05]  /*3860*/  IMAD.IADD R125, R2, 0x1, R199 ;  /* 0x00000001027d7824 */ /* 0x001fca00078e02c7 */
[----:B------:R0:W-:Y:S04]  /*3870*/  STS.U16 [R125+0xc00], R52 ;  /* 0x000c00347d007388 */ /* 0x0001e80000000400 */
[----:B------:R1:W-:Y:S04]  /*3880*/  STS.U16 [R125+0x13c00], R132 ;  /* 0x013c00847d007388 */ /* 0x0003e80000000400 */
[----:B------:R1:W-:Y:S04]  /*3890*/  STS.U16 [R125+0x14000], R136 ;  /* 0x014000887d007388 */ /* 0x0003e80000000400 */
[----:B0-----:R-:W4:Y:S04]  /*38a0*/  LDL.LU R52, [R1+0x14] ;  /* 0x0000140001347983 */ /* 0x001f280000300800 */
[----:B-1----:R-:W3:Y:S04]  /*38b0*/  LDL.LU R132, [R1+0x20] ;  /* 0x0000200001847983 */ /* 0x002ee80000300800 */
[----:B------:R-:W4:Y:S04]  /*38c0*/  LDL.LU R136, [R1+0x2c] ;  /* 0x00002c0001887983 */ /* 0x000f280000300800 */
[----:B------:R0:W-:Y:S02]  /*38d0*/  STS.U16 [R125+0x800], R0 ;  /* 0x000800007d007388 */ /* 0x0001e40000000400 */
[----:B0-----:R-:W-:-:S02]  /*38e0*/  LOP3.LUT R0, R2, 0x20, RZ, 0x3c, !PT ;  /* 0x0000002002007812 */ /* 0x001fc400078e3cff */
[----:B------:R-:W-:Y:S03]  /*38f0*/  STS.U16 [R125], R84 ;  /* 0x000000547d007388 */ /* 0x000fe60000000400 */
[----:B------:R-:W-:Y:S01]  /*3900*/  IMAD.IADD R0, R199, 0x1, R0 ;  /* 0x00000001c7007824 */ /* 0x000fe200078e0200 */
[----:B------:R-:W-:Y:S04]  /*3910*/  STS.U16 [R125+0x400], R50 ;  /* 0x000400327d007388 */ /* 0x000fe80000000400 */
        /* <DEDUP_REMOVED lines=34> */
[----:B--2---:R-:W-:Y:S04]  /*3b40*/  STS.U16 [R125+0x11800], R93 ;  /* 0x0118005d7d007388 */ /* 0x004fe80000000400 */
        /* <DEDUP_REMOVED lines=18> */
[----:B------:R0:W-:Y:S04]  /*3c70*/  STS.U16 [R125+0x16c00], R150 ;  /* 0x016c00967d007388 */ /* 0x0001e80000000400 */
[----:B------:R-:W-:Y:S04]  /*3c80*/  STS.U16 [R125+0x17000], R182 ;  /* 0x017000b67d007388 */ /* 0x000fe80000000400 */
[----:B------:R-:W-:Y:S04]  /*3c90*/  STS.U16 [R125+0x17400], R183 ;  /* 0x017400b77d007388 */ /* 0x000fe80000000400 */
[----:B------:R-:W-:Y:S04]  /*3ca0*/  STS.U16 [R125+0x17800], R184 ;  /* 0x017800b87d007388 */ /* 0x000fe80000000400 */
[----:B------:R-:W-:Y:S04]  /*3cb0*/  STS.U16 [R125+0x17c00], R185 ;  /* 0x017c00b97d007388 */ /* 0x000fe80000000400 */
[----:B0-----:R-:W2:Y:S04]  /*3cc0*/  LDL.LU R150, [R1+0x28] ;  /* 0x0000280001967983 */ /* 0x001ea80000300800 */
[----:B-----5:R-:W-:Y:S04]  /*3cd0*/  STS.U16 [R0+0xd00], R187 ;  /* 0x000d00bb00007388 */ /* 0x020fe80000000400 */
[----:B---3--:R-:W-:Y:S04]  /*3ce0*/  STS.U16 [R0+0x500], R132 ;  /* 0x0005008400007388 */ /* 0x008fe80000000400 */
[----:B----4-:R0:W-:Y:S04]  /*3cf0*/  STS.U16 [R0+0x100], R136 ;  /* 0x0001008800007388 */ /* 0x0101e80000000400 */
[----:B0-----:R-:W3:Y:S04]  /*3d00*/  LDL.LU R136, [R1+0x1c] ;  /* 0x00001c0001887983 */ /* 0x001ee80000300800 */
[----:B------:R-:W4:Y:S04]  /*3d10*/  LDL.LU R132, [R1+0x10] ;  /* 0x0000100001847983 */ /* 0x000f280000300800 */
[----:B------:R-:W5:Y:S04]  /*3d20*/  LDL.LU R187, [R1+0x4] ;  /* 0x0000040001bb7983 */ /* 0x000f680000300800 */
[----:B------:R0:W-:Y:S02]  /*3d30*/  STS.U16 [R0+0x900], R52 ;  /* 0x0009003400007388 */ /* 0x0001e40000000400 */
[----:B0-----:R-:W-:-:S02]  /*3d40*/  LOP3.LUT R52, R2, 0x40, RZ, 0x3c, !PT ;  /* 0x0000004002347812 */ /* 0x001fc400078e3cff */
[----:B------:R-:W-:Y:S03]  /*3d50*/  STS.U16 [R0+0x1100], R252 ;  /* 0x001100fc00007388 */ /* 0x000fe60000000400 */
        /* <DEDUP_REMOVED lines=60> */
[----:B--2---:R1:W-:Y:S01]  /*4120*/  STS.U16 [R52+0x200], R150 ;  /* 0x0002009634007388 */ /* 0x0043e20000000400 */
[----:B------:R-:W-:-:S02]  /*4130*/  LEA R50, P0, R67, R4, 0x1 ;  /* 0x0000000443327211 */ /* 0x000fc400078008ff */
[-C--:B------:R-:W-:Y:S02]  /*4140*/  LEA R86, P1, R48, R4.reuse, 0x1 ;  /* 0x0000000430567211 */ /* 0x080fe400078208ff */
[----:B------:R-:W-:Y:S01]  /*4150*/  LEA R84, P2, R49, R4, 0x1 ;  /* 0x0000000431547211 */ /* 0x000fe200078408ff */
[----:B0-----:R-:W0:Y:S01]  /*4160*/  LDC R0, c[0x0][0x280] ;  /* 0x0000a000ff007b82 */ /* 0x001e220000000800 */
[----:B-1----:R-:W2:Y:S04]  /*4170*/  LDL.LU R150, [R1+0x24] ;  /* 0x0000240001967983 */ /* 0x002ea80000300800 */
[----:B---3--:R1:W-:Y:S04]  /*4180*/  STS.U16 [R52+0x600], R136 ;  /* 0x0006008834007388 */ /* 0x0083e80000000400 */
[----:B----4-:R3:W-:Y:S04]  /*4190*/  STS.U16 [R52+0xa00], R132 ;  /* 0x000a008434007388 */ /* 0x0107e80000000400 */
[----:B-----5:R4:W-:Y:S04]  /*41a0*/  STS.U16 [R52+0xe00], R187 ;  /* 0x000e00bb34007388 */ /* 0x0209e80000000400 */
[----:B-1----:R-:W5:Y:S04]  /*41b0*/  LDL.LU R136, [R1+0x18] ;  /* 0x0000180001887983 */ /* 0x002f680000300800 */
[----:B---3--:R-:W3:Y:S04]  /*41c0*/  LDL.LU R132, [R1+0xc] ;  /* 0x00000c0001847983 */ /* 0x008ee80000300800 */
[----:B----4-:R-:W4:Y:S01]  /*41d0*/  LDL.LU R187, [R1] ;  /* 0x0000000001bb7983 */ /* 0x010f220000300800 */
[----:B------:R-:W-:-:S02]  /*41e0*/  LEA.HI.X.SX32 R51, R67, R83, 0x1, P0 ;  /* 0x0000005343337211 */ /* 0x000fc400000f0eff */
[-C--:B------:R-:W-:Y:S02]  /*41f0*/  LEA R66, P0, R47, R4.reuse, 0x1 ;  /* 0x000000042f427211 */ /* 0x080fe400078008ff */
[----:B------:R-:W-:Y:S02]  /*4200*/  LEA R68, P3, R3, R4, 0x1 ;  /* 0x0000000403447211 */ /* 0x000fe400078608ff */
[-C--:B------:R-:W-:Y:S02]  /*4210*/  LEA.HI.X.SX32 R67, R47, R83.reuse, 0x1, P0 ;  /* 0x000000532f437211 */ /* 0x080fe400000f0eff */
[-C--:B------:R-:W-:Y:S02]  /*4220*/  LEA.HI.X.SX32 R87, R48, R83.reuse, 0x1, P1 ;  /* 0x0000005330577211 */ /* 0x080fe400008f0eff */
[-C--:B------:R-:W-:Y:S02]  /*4230*/  LEA.HI.X.SX32 R85, R49, R83.reuse, 0x1, P2 ;  /* 0x0000005331557211 */ /* 0x080fe400010f0eff */
[----:B------:R-:W-:-:S02]  /*4240*/  LEA.HI.X.SX32 R69, R3, R83, 0x1, P3 ;  /* 0x0000005303457211 */ /* 0x000fc400018f0eff */
[-C--:B------:R-:W-:Y:S02]  /*4250*/  LEA R92, P0, R43, R4.reuse, 0x1 ;  /* 0x000000042b5c7211 */ /* 0x080fe400078008ff */
[-C--:B------:R-:W-:Y:S02]  /*4260*/  LEA R90, P1, R44, R4.reuse, 0x1 ;  /* 0x000000042c5a7211 */ /* 0x080fe400078208ff */
[-C--:B------:R-:W-:Y:S02]  /*4270*/  LEA R88, P2, R45, R4.reuse, 0x1 ;  /* 0x000000042d587211 */ /* 0x080fe400078408ff */
[----:B------:R-:W-:Y:S02]  /*4280*/  LEA R48, P3, R46, R4, 0x1 ;  /* 0x000000042e307211 */ /* 0x000fe400078608ff */
[-C--:B------:R-:W-:Y:S02]  /*4290*/  LEA.HI.X.SX32 R93, R43, R83.reuse, 0x1, P0 ;  /* 0x000000532b5d7211 */ /* 0x080fe400000f0eff */
[----:B------:R-:W-:-:S02]  /*42a0*/  LEA.HI.X.SX32 R91, R44, R83, 0x1, P1 ;  /* 0x000000532c5b7211 */ /* 0x000fc400008f0eff */
[-C--:B------:R-:W-:Y:S02]  /*42b0*/  LEA.HI.X.SX32 R89, R45, R83.reuse, 0x1, P2 ;  /* 0x000000532d597211 */ /* 0x080fe400010f0eff */
[----:B------:R-:W-:Y:S02]  /*42c0*/  LEA.HI.X.SX32 R49, R46, R83, 0x1, P3 ;  /* 0x000000532e317211 */ /* 0x000fe400018f0eff */
[-C--:B------:R-:W-:Y:S02]  /*42d0*/  LEA R96, P0, R39, R4.reuse, 0x1 ;  /* 0x0000000427607211 */ /* 0x080fe400078008ff */
[-C--:B------:R-:W-:Y:S02]  /*42e0*/  LEA R94, P1, R40, R4.reuse, 0x1 ;  /* 0x00000004285e7211 */ /* 0x080fe400078208ff */
[-C--:B------:R-:W-:Y:S02]  /*42f0*/  LEA R46, P2, R41, R4.reuse, 0x1 ;  /* 0x00000004292e7211 */ /* 0x080fe400078408ff */
[----:B------:R-:W-:-:S02]  /*4300*/  LEA R44, P3, R42, R4, 0x1 ;  /* 0x000000042a2c7211 */ /* 0x000fc400078608ff */
[-C--:B------:R-:W-:Y:S02]  /*4310*/  LEA.HI.X.SX32 R97, R39, R83.reuse, 0x1, P0 ;  /* 0x0000005327617211 */ /* 0x080fe400000f0eff */
[-C--:B------:R-:W-:Y:S02]  /*4320*/  LEA.HI.X.SX32 R95, R40, R83.reuse, 0x1, P1 ;  /* 0x00000053285f7211 */ /* 0x080fe400008f0eff */
[-C--:B------:R-:W-:Y:S02]  /*4330*/  LEA.HI.X.SX32 R47, R41, R83.reuse, 0x1, P2 ;  /* 0x00000053292f7211 */ /* 0x080fe400010f0eff */
[----:B------:R-:W-:Y:S02]  /*4340*/  LEA.HI.X.SX32 R45, R42, R83, 0x1, P3 ;  /* 0x000000532a2d7211 */ /* 0x000fe400018f0eff */
[-C--:B------:R-:W-:Y:S02]  /*4350*/  LEA R100, P0, R35, R4.reuse, 0x1 ;  /* 0x0000000423647211 */ /* 0x080fe400078008ff */
[----:B------:R-:W-:-:S02]  /*4360*/  LEA R98, P1, R36, R4, 0x1 ;  /* 0x0000000424627211 */ /* 0x000fc400078208ff */
        /* <DEDUP_REMOVED lines=61> */
[-C--:B------:R-:W-:Y:S02]  /*4740*/  LEA.HI.X.SX32 R13, R10, R83.reuse, 0x1, P3 ;  /* 0x000000530a0d7211 */ /* 0x080fe400018f0eff */
[-C--:B------:R-:W-:Y:S02]  /*4750*/  LEA R8, P0, R5, R4.reuse, 0x1 ;  /* 0x0000000405087211 */ /* 0x080fe400078008ff */
[-C--:B------:R-:W-:Y:S02]  /*4760*/  LEA R10, P1, R6, R4.reuse, 0x1 ;  /* 0x00000004060a7211 */ /* 0x080fe400078208ff */
[----:B------:R-:W-:Y:S02]  /*4770*/  LEA R182, P2, R131, R4, 0x1 ;  /* 0x0000000483b67211 */ /* 0x000fe400078408ff */
        /* <DEDUP_REMOVED lines=8> */
[----:B------:R-:W-:Y:S02]  /*4800*/  LOP3.LUT R2, R2, 0x60, RZ, 0x3c, !PT ;  /* 0x0000006002027812 */ /* 0x000fe400078e3cff */
[-C--:B------:R-:W-:Y:S02]  /*4810*/  LEA.HI.X.SX32 R139, R143, R83.reuse, 0x1, P1 ;  /* 0x000000538f8b7211 */ /* 0x080fe400008f0eff */
[-C--:B------:R-:W-:Y:S02]  /*4820*/  LEA.HI.X.SX32 R7, R147, R83.reuse, 0x1, P2 ;  /* 0x0000005393077211 */ /* 0x080fe400010f0eff */
[----:B------:R-:W-:Y:S02]  /*4830*/  LEA.HI.X.SX32 R185, R135, R83, 0x1, P3 ;  /* 0x0000005387b97211 */ /* 0x000fe400018f0eff */
[----:B------:R-:W-:-:S02]  /*4840*/  LEA R146, P0, R129, R4, 0x1 ;  /* 0x0000000481927211 */ /* 0x000fc400078008ff */
[-C--:B------:R-:W-:Y:S02]  /*4850*/  LEA R142, P1, R151, R4.reuse, 0x1 ;  /* 0x00000004978e7211 */ /* 0x080fe400078208ff */
[-C--:B------:R-:W-:Y:S02]  /*4860*/  LEA R128, P2, R152, R4.reuse, 0x1 ;  /* 0x0000000498807211 */ /* 0x080fe400078408ff */
[----:B------:R-:W-:Y:S01]  /*4870*/  LEA R4, P3, R127, R4, 0x1 ;  /* 0x000000047f047211 */ /* 0x000fe200078608ff */
[----:B------:R-:W-:Y:S01]  /*4880*/  IMAD.IADD R3, R199, 0x1, R2 ;  /* 0x00000001c7037824 */ /* 0x000fe200078e0202 */
[----:B------:R-:W-:Y:S02]  /*4890*/  STS.U16 [R52+0x1200], R251 ;  /* 0x001200fb34007388 */ /* 0x000fe40000000400 */
[-C--:B------:R-:W-:Y:S02]  /*48a0*/  LEA.HI.X.SX32 R5, R127, R83.reuse, 0x1, P3 ;  /* 0x000000537f057211 */ /* 0x080fe400018f0eff */
        /* <DEDUP_REMOVED lines=60> */
[----:B-----5:R-:W-:Y:S04]  /*4c70*/  STS.U16 [R3+0x700], R136 ;  /* 0x0007008803007388 */ /* 0x020fe80000000400 */
[----:B---3--:R-:W-:Y:S04]  /*4c80*/  STS.U16 [R3+0xb00], R132 ;  /* 0x000b008403007388 */ /* 0x008fe80000000400 */
[----:B----4-:R1:W-:Y:S04]  /*4c90*/  STS.U16 [R3+0xf00], R187 ;  /* 0x000f00bb03007388 */ /* 0x0103e80000000400 */
[----:B------:R-:W-:Y:S04]  /*4ca0*/  STS.U16 [R3+0x1300], R250 ;  /* 0x001300fa03007388 */ /* 0x000fe80000000400 */
[----:B------:R-:W-:Y:S04]  /*4cb0*/  STS.U16 [R3+0x1700], R247 ;  /* 0x001700f703007388 */ /* 0x000fe80000000400 */
[----:B------:R-:W-:Y:S04]  /*4cc0*/  STS.U16 [R3+0x1b00], R244 ;  /* 0x001b00f403007388 */ /* 0x000fe80000000400 */
[----:B------:R-:W-:Y:S04]  /*4cd0*/  STS.U16 [R3+0x1f00], R241 ;  /* 0x001f00f103007388 */ /* 0x000fe80000000400 */
[----:B------:R-:W2:Y:S04]  /*4ce0*/  LDG.E.U16 R50, desc[UR60][R50.64] ;  /* 0x0000003c32327981 */ /* 0x000ea8000c1e1500 */
[----:B------:R-:W3:Y:S04]  /*4cf0*/  LDG.E.U16 R22, desc[UR60][R22.64] ;  /* 0x0000003c16167981 */ /* 0x000ee8000c1e1500 */
[----:B------:R-:W4:Y:S04]  /*4d00*/  LDG.E.U16 R20, desc[UR60][R20.64] ;  /* 0x0000003c14147981 */ /* 0x000f28000c1e1500 */
[----:B------:R-:W5:Y:S04]  /*4d10*/  LDG.E.U16 R18, desc[UR60][R18.64] ;  /* 0x0000003c12127981 */ /* 0x000f68000c1e1500 */
        /* <DEDUP_REMOVED lines=9> */
[----:B------:R-:W5:Y:S01]  /*4db0*/  LDG.E.U16 R4, desc[UR60][R4.64] ;  /* 0x0000003c04047981 */ /* 0x000f62000c1e1500 */
[----:B------:R-:W-:-:S02]  /*4dc0*/  LEA.HI.X.SX32 R147, R129, R83, 0x1, P0 ;  /* 0x0000005381937211 */ /* 0x000fc400000f0eff */
[-C--:B------:R-:W-:Y:S01]  /*4dd0*/  LEA.HI.X.SX32 R143, R151, R83.reuse, 0x1, P1 ;  /* 0x00000053978f7211 */ /* 0x080fe200008f0eff */
[----:B------:R-:W5:Y:S01]  /*4de0*/  LDG.E.U16 R66, desc[UR60][R66.64] ;  /* 0x0000003c42427981 */ /* 0x000f62000c1e1500 */
[----:B------:R-:W-:-:S03]  /*4df0*/  LEA.HI.X.SX32 R129, R152, R83, 0x1, P2 ;  /* 0x0000005398817211 */ /* 0x000fc600010f0eff */
        /* <DEDUP_REMOVED lines=41> */
[----:B------:R-:W-:Y:S04]  /*5090*/  STL [R1], RZ ;  /* 0x000000ff01007387 */ /* 0x000fe80000100800 */
[----:B------:R-:W-:Y:S04]  /*50a0*/  STL [R1+0x4], RZ ;  /* 0x000004ff01007387 */ /* 0x000fe80000100800 */
        /* <DEDUP_REMOVED lines=113> */
[----:B------:R-:W-:Y:S01]  /*57c0*/  STL [R1+0x1cc], RZ ;  /* 0x0001ccff01007387 */ /* 0x000fe20000100800 */
[----:B-1----:R-:W1:Y:S03]  /*57d0*/  S2R R187, SR_TID.X ;  /* 0x0000000000bb7919 */ /* 0x002e660000002100 */
        /* <DEDUP_REMOVED lines=10> */
[----:B--2---:R2:W-:Y:S04]  /*5880*/  STS.U16 [R3+0x2300], R50 ;  /* 0x0023003203007388 */ /* 0x0045e80000000400 */
[----:B------:R-:W-:Y:S04]  /*5890*/  STL [R1+0x1f8], RZ ;  /* 0x0001f8ff01007387 */ /* 0x000fe80000100800 */
[----:B---3--:R-:W-:Y:S04]  /*58a0*/  STS.U16 [R3+0x12f00], R22 ;  /* 0x012f001603007388 */ /* 0x008fe80000000400 */
[----:B----4-:R-:W-:Y:S04]  /*58b0*/  STS.U16 [R3+0x13300], R20 ;  /* 0x0133001403007388 */ /* 0x010fe80000000400 */
[----:B-----5:R-:W-:Y:S04]  /*58c0*/  STS.U16 [R3+0x13f00], R18 ;  /* 0x013f001203007388 */ /* 0x020fe80000000400 */
        /* <DEDUP_REMOVED lines=10> */
[----:B------:R-:W-:Y:S01]  /*5970*/  STL [R1+0x1fc], RZ ;  /* 0x0001fcff01007387 */ /* 0x000fe20000100800 */
[----:B0-----:R-:W-:Y:S01]  /*5980*/  ISETP.GE.AND P0, PT, R0, 0x1, PT ;  /* 0x000000010000780c */ /* 0x001fe20003f06270 */
[----:B------:R-:W-:Y:S01]  /*5990*/  IMAD.MOV.U32 R203, RZ, RZ, 0x3f800000 ;  /* 0x3f800000ffcb7424 */ /* 0x000fe200078e00ff */
[----:B------:R-:W-:Y:S01]  /*59a0*/  MOV R153, 0xff800000 ;  /* 0xff80000000997802 */ /* 0x000fe20000000f00 */
[----:B------:R0:W-:Y:S01]  /*59b0*/  STS.U16 [R3+0x2700], R66 ;  /* 0x0027004203007388 */ /* 0x0001e20000000400 */
[----:B------:R-:W-:Y:S01]  /*59c0*/  IMAD.MOV.U32 R202, RZ, RZ, 0x3f800000 ;  /* 0x3f800000ffca7424 */ /* 0x000fe200078e00ff */
[----:B--2---:R-:W-:Y:S01]  /*59d0*/  CS2R R50, SRZ ;  /* 0x0000000000327805 */ /* 0x004fe2000001ff00 */
[----:B------:R-:W-:Y:S01]  /*59e0*/  IMAD.MOV.U32 R152, RZ, RZ, -0x800000 ;  /* 0xff800000ff987424 */ /* 0x000fe200078e00ff */
[----:B------:R-:W-:Y:S01]  /*59f0*/  STS.U16 [R3+0x2b00], R86 ;  /* 0x002b005603007388 */ /* 0x000fe20000000400 */
[----:B------:R-:W-:-:S02]  /*5a00*/  CS2R R52, SRZ ;  /* 0x0000000000347805 */ /* 0x000fc4000001ff00 */
[----:B------:R-:W-:Y:S02]  /*5a10*/  CS2R R54, SRZ ;  /* 0x0000000000367805 */ /* 0x000fe4000001ff00 */
[----:B------:R-:W-:Y:S01]  /*5a20*/  CS2R R56, SRZ ;  /* 0x0000000000387805 */ /* 0x000fe2000001ff00 */
[----:B------:R-:W-:Y:S01]  /*5a30*/  STS.U16 [R3+0x2f00], R84 ;  /* 0x002f005403007388 */ /* 0x000fe20000000400 */
[----:B------:R-:W-:Y:S02]  /*5a40*/  CS2R R58, SRZ ;  /* 0x00000000003a7805 */ /* 0x000fe4000001ff00 */
[----:B------:R-:W-:Y:S02]  /*5a50*/  CS2R R60, SRZ ;  /* 0x00000000003c7805 */ /* 0x000fe4000001ff00 */
[----:B------:R-:W-:Y:S01]  /*5a60*/  CS2R R62, SRZ ;  /* 0x00000000003e7805 */ /* 0x000fe2000001ff00 */
[----:B------:R2:W-:Y:S01]  /*5a70*/  STS.U16 [R3+0x3300], R68 ;  /* 0x0033004403007388 */ /* 0x0005e20000000400 */
[----:B------:R-:W-:-:S02]  /*5a80*/  CS2R R64, SRZ ;  /* 0x0000000000407805 */ /* 0x000fc4000001ff00 */
[----:B0-----:R-:W-:Y:S02]  /*5a90*/  CS2R R66, SRZ ;  /* 0x0000000000427805 */ /* 0x001fe4000001ff00 */
[----:B------:R-:W-:Y:S01]  /*5aa0*/  CS2R R70, SRZ ;  /* 0x0000000000467805 */ /* 0x000fe2000001ff00 */
[----:B------:R0:W-:Y:S01]  /*5ab0*/  STS.U16 [R3+0x3700], R92 ;  /* 0x0037005c03007388 */ /* 0x0001e20000000400 */
[----:B------:R-:W-:Y:S02]  /*5ac0*/  CS2R R72, SRZ ;  /* 0x0000000000487805 */ /* 0x000fe4000001ff00 */
[----:B------:R-:W-:Y:S02]  /*5ad0*/  CS2R R74, SRZ ;  /* 0x00000000004a7805 */ /* 0x000fe4000001ff00 */
[----:B------:R-:W-:Y:S01]  /*5ae0*/  CS2R R76, SRZ ;  /* 0x00000000004c7805 */ /* 0x000fe2000001ff00 */
[----:B------:R3:W-:Y:S01]  /*5af0*/  STS.U16 [R3+0x3b00], R90 ;  /* 0x003b005a03007388 */ /* 0x0007e20000000400 */
[----:B------:R-:W-:-:S02]  /*5b00*/  CS2R R78, SRZ ;  /* 0x00000000004e7805 */ /* 0x000fc4000001ff00 */
[----:B--2---:R-:W-:Y:S02]  /*5b10*/  CS2R R68, SRZ ;  /* 0x0000000000447805 */ /* 0x004fe4000001ff00 */
[----:B------:R-:W-:Y:S01]  /*5b20*/  CS2R R80, SRZ ;  /* 0x0000000000507805 */ /* 0x000fe2000001ff00 */
[----:B------:R2:W-:Y:S01]  /*5b30*/  STS.U16 [R3+0x3f00], R88 ;  /* 0x003f005803007388 */ /* 0x0005e20000000400 */
[----:B------:R-:W-:Y:S02]  /*5b40*/  CS2R R82, SRZ ;  /* 0x0000000000527805 */ /* 0x000fe4000001ff00 */
[----:B------:R-:W-:Y:S02]  /*5b50*/  CS2R R84, SRZ ;  /* 0x0000000000547805 */ /* 0x000fe4000001ff00 */
[----:B------:R-:W-:Y:S01]  /*5b60*/  CS2R R86, SRZ ;  /* 0x0000000000567805 */ /* 0x000fe2000001ff00 */
[----:B------:R4:W-:Y:S01]  /*5b70*/  STS.U16 [R3+0x4300], R48 ;  /* 0x0043003003007388 */ /* 0x0009e20000000400 */
[----:B0-----:R-:W-:-:S02]  /*5b80*/  CS2R R92, SRZ ;  /* 0x00000000005c7805 */ /* 0x001fc4000001ff00 */
[----:B---3--:R-:W-:Y:S02]  /*5b90*/  CS2R R90, SRZ ;  /* 0x00000000005a7805 */ /* 0x008fe4000001ff00 */
[----:B------:R-:W-:Y:S01]  /*5ba0*/  CS2R R124, SRZ ;  /* 0x00000000007c7805 */ /* 0x000fe2000001ff00 */
[----:B------:R0:W-:Y:S01]  /*5bb0*/  STS.U16 [R3+0x4700], R96 ;  /* 0x0047006003007388 */ /* 0x0001e20000000400 */
[----:B------:R-:W-:Y:S02]  /*5bc0*/  CS2R R126, SRZ ;  /* 0x00000000007e7805 */ /* 0x000fe4000001ff00 */
[----:B--2---:R-:W-:Y:S02]  /*5bd0*/  CS2R R88, SRZ ;  /* 0x0000000000587805 */ /* 0x004fe4000001ff00 */
[----:B------:R-:W-:Y:S01]  /*5be0*/  CS2R R130, SRZ ;  /* 0x0000000000827805 */ /* 0x000fe2000001ff00 */
[----:B------:R2:W-:Y:S01]  /*5bf0*/  STS.U16 [R3+0x4b00], R94 ;  /* 0x004b005e03007388 */ /* 0x0005e20000000400 */
[----:B------:R-:W-:-:S02]  /*5c00*/  CS2R R132, SRZ ;  /* 0x0000000000847805 */ /* 0x000fc4000001ff00 */
[----:B----4-:R-:W-:Y:S02]  /*5c10*/  CS2R R48, SRZ ;  /* 0x0000000000307805 */ /* 0x010fe4000001ff00 */
[----:B------:R-:W-:Y:S01]  /*5c20*/  CS2R R134, SRZ ;  /* 0x0000000000867805 */ /* 0x000fe2000001ff00 */
[----:B------:R3:W-:Y:S01]  /*5c30*/  STS.U16 [R3+0x4f00], R46 ;  /* 0x004f002e03007388 */ /* 0x0007e20000000400 */
[----:B------:R-:W-:Y:S02]  /*5c40*/  CS2R R136, SRZ ;  /* 0x0000000000887805 */ /* 0x000fe4000001ff00 */
[----:B0-----:R-:W-:Y:S02]  /*5c50*/  CS2R R96, SRZ ;  /* 0x0000000000607805 */ /* 0x001fe4000001ff00 */
[----:B------:R-:W-:Y:S01]  /*5c60*/  CS2R R150, SRZ ;  /* 0x0000000000967805 */ /* 0x000fe2000001ff00 */
[----:B------:R0:W-:Y:S01]  /*5c70*/  STS.U16 [R3+0x5300], R44 ;  /* 0x0053002c03007388 */ /* 0x0001e20000000400 */
[----:B-1----:R-:W-:-:S02]  /*5c80*/  LOP3.LUT R2, R187, 0xff, RZ, 0xc0, !PT ;  /* 0x000000ffbb027812 */ /* 0x002fc400078ec0ff */
[----:B--2---:R-:W-:Y:S01]  /*5c90*/  CS2R R94, SRZ ;  /* 0x00000000005e7805 */ /* 0x004fe2000001ff00 */
[----:B------:R1:W-:Y:S01]  /*5ca0*/  STS.U16 [R3+0x5700], R100 ;  /* 0x0057006403007388 */ /* 0x0003e20000000400 */
[----:B---3--:R-:W-:-:S03]  /*5cb0*/  CS2R R46, SRZ ;  /* 0x00000000002e7805 */ /* 0x008fc6000001ff00 */
[----:B------:R2:W-:Y:S01]  /*5cc0*/  STS.U16 [R3+0x5b00], R98 ;  /* 0x005b006203007388 */ /* 0x0005e20000000400 */
[----:B0-----:R-:W-:-:S03]  /*5cd0*/  CS2R R44, SRZ ;  /* 0x00000000002c7805 */ /* 0x001fc6000001ff00 */
[----:B------:R0:W-:Y:S01]  /*5ce0*/  STS.U16 [R3+0x5f00], R42 ;  /* 0x005f002a03007388 */ /* 0x0001e20000000400 */
[----:B-1----:R-:W-:-:S03]  /*5cf0*/  CS2R R100, SRZ ;  /* 0x0000000000647805 */ /* 0x002fc6000001ff00 */
[----:B------:R1:W-:Y:S01]  /*5d00*/  STS.U16 [R3+0x6300], R40 ;  /* 0x0063002803007388 */ /* 0x0003e20000000400 */
[----:B--2---:R-:W-:-:S03]  /*5d10*/  CS2R R98, SRZ ;  /* 0x0000000000627805 */ /* 0x004fc6000001ff00 */
        /* <DEDUP_REMOVED lines=51> */
[----:B-1----:R-:W-:Y:S02]  /*6050*/  CS2R R146, SRZ ;  /* 0x0000000000927805 */ /* 0x002fe4000001ff00 */
[----:B--2---:R-:W-:Y:S02]  /*6060*/  CS2R R142, SRZ ;  /* 0x00000000008e7805 */ /* 0x004fe4000001ff00 */
[----:B0-----:R-:W-:Y:S01]  /*6070*/  CS2R R128, SRZ ;  /* 0x0000000000807805 */ /* 0x001fe2000001ff00 */
[----:B------:R-:W-:Y:S06]  /*6080*/  @!P0 BRA `(.L_x_0) ;  /* 0x0000006400348947 */ /* 0x000fec0003800000 */
[----:B------:R-:W0:Y:S01]  /*6090*/  S2R R252, SR_TID.X ;  /* 0x0000000000fc7919 */ /* 0x000e220000002100 */
[----:B------:R-:W1:Y:S01]  /*60a0*/  LDC R25, c[0x0][0x268] ;  /* 0x00009a00ff197b82 */ /* 0x000e620000000800 */
[----:B------:R-:W-:Y:S01]  /*60b0*/  SHF.R.U32.HI R0, RZ, 0x4, R187 ;  /* 0x00000004ff007819 */ /* 0x000fe200000116bb */
[----:B------:R-:W-:Y:S01]  /*60c0*/  VIADD R3, R199, 0x20000 ;  /* 0x00020000c7037836 */ /* 0x000fe20000000000 */
[----:B------:R-:W-:Y:S01]  /*60d0*/  UMOV UR6, 0xfffffe00 ;  /* 0xfffffe0000067882 */ /* 0x000fe20000000000 */
[----:B------:R-:W-:Y:S01]  /*60e0*/  IMAD.MOV.U32 R18, RZ, RZ, RZ ;  /* 0x000000ffff127224 */ /* 0x000fe200078e00ff */
[----:B------:R-:W-:Y:S01]  /*60f0*/  SGXT.U32 R0, R0, 0x4 ;  /* 0x000000040000781a */ /* 0x000fe20000000000 */
[----:B------:R-:W-:Y:S01]  /*6100*/  IMAD.MOV.U32 R201, RZ, RZ, RZ ;  /* 0x000000ffffc97224 */ /* 0x000fe200078e00ff */
[----:B------:R-:W-:Y:S01]  /*6110*/  SHF.R.U32.HI R3, RZ, 0x4, R3 ;  /* 0x00000004ff037819 */ /* 0x000fe20000011603 */
[----:B------:R-:W2:Y:S01]  /*6120*/  LDC.64 R4, c[0x0][0x260] ;  /* 0x00009800ff047b82 */ /* 0x000ea20000000a00 */
[----:B------:R-:W-:Y:S01]  /*6130*/  UMOV UR7, 0x3fffffef ;  /* 0x3fffffef00077882 */ /* 0x000fe20000000000 */
[----:B------:R-:W-:Y:S01]  /*6140*/  IMAD.MOV.U32 R203, RZ, RZ, 0x3f800000 ;  /* 0x3f800000ffcb7424 */ /* 0x000fe200078e00ff */
[----:B------:R-:W-:Y:S01]  /*6150*/  SGXT.U32 R200, R3, 0xe ;  /* 0x0000000e03c8781a */ /* 0x000fe20000000000 */
[----:B------:R-:W-:Y:S01]  /*6160*/  IMAD.MOV.U32 R202, RZ, RZ, 0x3f800000 ;  /* 0x3f800000ffca7424 */ /* 0x000fe200078e00ff */
[----:B------:R-:W-:Y:S01]  /*6170*/  R2UR UR5, R201 ;  /* 0x00000000c90572ca */ /* 0x000fe200000e0000 */
[----:B------:R-:W-:Y:S01]  /*6180*/  IMAD.MOV.U32 R167, RZ, RZ, RZ ;  /* 0x000000ffffa77224 */ /* 0x000fe200078e00ff */
[----:B------:R-:W-:Y:S01]  /*6190*/  R2UR UR4, R200 ;  /* 0x00000000c80472ca */ /* 0x000fe200000e0000 */
[----:B------:R-:W3:Y:S01]  /*61a0*/  LDC.64 R164, c[0x0][0x250] ;  /* 0x00009400ffa47b82 */ /* 0x000ee20000000a00 */
[----:B------:R-:W-:-:S02]  /*61b0*/  MOV R166, 0xff800000 ;  /* 0xff80000000a67802 */ /* 0x000fc40000000f00 */
[----:B------:R-:W-:Y:S02]  /*61c0*/  CS2R R32, SRZ ;  /* 0x0000000000207805 */ /* 0x000fe4000001ff00 */
[----:B------:R-:W-:Y:S02]  /*61d0*/  CS2R R34, SRZ ;  /* 0x0000000000227805 */ /* 0x000fe4000001ff00 */
[----:B------:R-:W-:Y:S02]  /*61e0*/  CS2R R36, SRZ ;  /* 0x0000000000247805 */ /* 0x000fe4000001ff00 */
[----:B------:R-:W-:Y:S02]  /*61f0*/  CS2R R38, SRZ ;  /* 0x0000000000267805 */ /* 0x000fe4000001ff00 */
[----:B------:R-:W-:Y:S02]  /*6200*/  CS2R R40, SRZ ;  /* 0x0000000000287805 */ /* 0x000fe4000001ff00 */
[----:B------:R-:W-:Y:S01]  /*6210*/  CS2R R42, SRZ ;  /* 0x00000000002a7805 */ /* 0x000fe2000001ff00 */
[----:B-1----:R-:W-:Y:S01]  /*6220*/  IMAD R8, R0, R25, RZ ;  /* 0x0000001900087224 */ /* 0x002fe200078e02ff */
[----:B------:R-:W-:Y:S01]  /*6230*/  SHF.L.U32 R0, R187, 0x5, RZ ;  /* 0x00000005bb007819 */ /* 0x000fe200000006ff */
[----:B------:R-:W1:Y:S01]  /*6240*/  LDC R19, c[0x0][0x258] ;  /* 0x00009600ff137b82 */ /* 0x000e620000000800 */
[----:B------:R-:W-:Y:S01]  /*6250*/  CS2R R44, SRZ ;  /* 0x00000000002c7805 */ /* 0x000fe2000001ff00 */
[----:B------:R-:W-:Y:S01]  /*6260*/  IMAD R9, R25, 0x10, R8 ;  /* 0x0000001019097824 */ /* 0x000fe200078e0208 */
[----:B------:R-:W-:Y:S01]  /*6270*/  LOP3.LUT R0, R0, 0x1800, RZ, 0xc0, !PT ;  /* 0x0000180000007812 */ /* 0x000fe200078ec0ff */
[----:B------:R-:W-:Y:S01]  /*6280*/  UIADD3.64 UR6, UR4, -UR6, URZ ;  /* 0x8000000604067297 */ /* 0x000fe2000fffe03f */
[----:B0-----:R-:W-:Y:S01]  /*6290*/  LOP3.LUT R252, R252, 0x40, RZ, 0xc0, !PT ;  /* 0x00000040fcfc7812 */ /* 0x001fe200078ec0ff */
[----:B--2---:R0:W-:Y:S01]  /*62a0*/  STL [R1+0x3bc], R5 ;  /* 0x0003bc0501007387 */ /* 0x0041e20000100800 */
[----:B------:R-:W-:Y:S01]  /*62b0*/  IMAD.MOV.U32 R6, RZ, RZ, R5 ;  /* 0x000000ffff067224 */ /* 0x000fe200078e0005 */
[----:B------:R-:W2:Y:S01]  /*62c0*/  LDC.64 R16, c[0x0][0x218] ;  /* 0x00008600ff107b82 */ /* 0x000ea20000000a00 */
[----:B------:R-:W-:Y:S01]  /*62d0*/  ISETP.NE.U32.AND P0, PT, R252, RZ, PT ;  /* 0x000000fffc00720c */ /* 0x000fe20003f05070 */
[----:B------:R-:W-:Y:S01]  /*62e0*/  IMAD.MOV.U32 R7, RZ, RZ, R4 ;  /* 0x000000ffff077224 */ /* 0x000fe200078e0004 */
[----:B------:R-:W4:Y:S01]  /*62f0*/  S2R R252, SR_TID.X ;  /* 0x0000000000fc7919 */ /* 0x000f220000002100 */
[----:B------:R-:W-:Y:S01]  /*6300*/  LOP3.LUT R4, R187, 0xf, RZ, 0xc0, !PT ;  /* 0x0000000fbb047812 */ /* 0x000fe200078ec0ff */
[----:B------:R-:W-:Y:S01]  /*6310*/  IMAD R10, R25, 0x10, R9 ;  /* 0x00000010190a7824 */ /* 0x000fe200078e0209 */
[----:B------:R-:W-:Y:S01]  /*6320*/  CS2R R46, SRZ ;  /* 0x00000000002e7805 */ /* 0x000fe2000001ff00 */
[----:B---3--:R-:W-:Y:S01]  /*6330*/  IMAD R152, R165, 0xd, RZ ;  /* 0x0000000da5987824 */ /* 0x008fe200078e02ff */
[----:B0-----:R-:W-:Y:S01]  /*6340*/  SEL R5, RZ, 0x90, !P0 ;  /* 0x00000090ff057807 */ /* 0x001fe20004000000 */
[----:B------:R-:W0:Y:S01]  /*6350*/  LDC.64 R22, c[0x0][0x220] ;  /* 0x00008800ff167b82 */ /* 0x000e220000000a00 */
[----:B------:R-:W-:Y:S01]  /*6360*/  IMAD R6, R4, R6, RZ ;  /* 0x0000000604067224 */ /* 0x000fe200078e02ff */
[----:B------:R-:W-:Y:S01]  /*6370*/  CS2R R48, SRZ ;  /* 0x0000000000307805 */ /* 0x000fe2000001ff00 */
[----:B------:R-:W-:Y:S01]  /*6380*/  IMAD R11, R25, 0x10, R10 ;  /* 0x00000010190b7824 */ /* 0x000fe200078e020a */
[----:B------:R-:W-:Y:S01]  /*6390*/  CS2R R50, SRZ ;  /* 0x0000000000327805 */ /* 0x000fe2000001ff00 */
[----:B------:R-:W-:Y:S01]  /*63a0*/  IMAD.SHL.U32 R4, R6, 0x2, RZ ;  /* 0x0000000206047824 */ /* 0x000fe200078e00ff */
[----:B------:R-:W-:Y:S01]  /*63b0*/  CS2R R52, SRZ ;  /* 0x0000000000347805 */ /* 0x000fe2000001ff00 */
[----:B-1----:R-:W-:Y:S01]  /*63c0*/  IMAD R2, R2, R19, RZ ;  /* 0x0000001302027224 */ /* 0x002fe200078e02ff */
[----:B------:R-:W-:Y:S01]  /*63d0*/  CS2R R54, SRZ ;  /* 0x0000000000367805 */ /* 0x000fe2000001ff00 */
[----:B------:R-:W-:Y:S01]  /*63e0*/  IMAD.HI R6, R6, 0x2, RZ ;  /* 0x0000000206067827 */ /* 0x000fe200078e02ff */
[----:B------:R-:W-:-:S02]  /*63f0*/  CS2R R56, SRZ ;  /* 0x0000000000387805 */ /* 0x000fc4000001ff00 */
[----:B------:R-:W-:Y:S02]  /*6400*/  CS2R R58, SRZ ;  /* 0x00000000003a7805 */ /* 0x000fe4000001ff00 */
[----:B------:R-:W-:Y:S01]  /*6410*/  CS2R R60, SRZ ;  /* 0x00000000003c7805 */ /* 0x000fe2000001ff00 */
[----:B------:R-:W-:Y:S01]  /*6420*/  IMAD R12, R25, 0x10, R11 ;  /* 0x00000010190c7824 */ /* 0x000fe200078e020b */
[----:B------:R-:W-:Y:S01]  /*6430*/  CS2R R62, SRZ ;  /* 0x00000000003e7805 */ /* 0x000fe2000001ff00 */
[C---:B------:R-:W-:Y:S01]  /*6440*/  IMAD R153, R165.reuse, 0xe, RZ ;  /* 0x0000000ea5997824 */ /* 0x040fe200078e02ff */
[----:B------:R-:W-:Y:S01]  /*6450*/  CS2R R64, SRZ ;  /* 0x0000000000407805 */ /* 0x000fe2000001ff00 */
[----:B------:R-:W-:Y:S01]  /*6460*/  IMAD R154, R165, 0xf, RZ ;  /* 0x0000000fa59a7824 */ /* 0x000fe200078e02ff */
[----:B------:R-:W-:Y:S02]  /*6470*/  LEA R13, R25, R12, 0x4 ;  /* 0x0000000c190d7211 */ /* 0x000fe400078e20ff */
[----:B------:R-:W-:-:S02]  /*6480*/  CS2R R66, SRZ ;  /* 0x0000000000427805 */ /* 0x000fc4000001ff00 */
[----:B------:R-:W-:Y:S02]  /*6490*/  CS2R R68, SRZ ;  /* 0x0000000000447805 */ /* 0x000fe4000001ff00 */
[----:B------:R-:W-:Y:S02]  /*64a0*/  CS2R R70, SRZ ;  /* 0x0000000000467805 */ /* 0x000fe4000001ff00 */
[----:B------:R-:W-:Y:S01]  /*64b0*/  CS2R R72, SRZ ;  /* 0x0000000000487805 */ /* 0x000fe2000001ff00 */
[C---:B------:R-:W-:Y:S01]  /*64c0*/  IMAD R14, R25.reuse, 0x10, R13 ;  /* 0x00000010190e7824 */ /* 0x040fe200078e020d */
[----:B------:R-:W-:Y:S02]  /*64d0*/  CS2R R74, SRZ ;  /* 0x00000000004a7805 */ /* 0x000fe4000001ff00 */
[----:B------:R-:W-:Y:S01]  /*64e0*/  CS2R R76, SRZ ;  /* 0x00000000004c7805 */ /* 0x000fe2000001ff00 */
[----:B----4-:R-:W-:Y:S01]  /*64f0*/  IMAD.SHL.U32 R252, R252, 0x2, RZ ;  /* 0x00000002fcfc7824 */ /* 0x010fe200078e00ff */
[----:B------:R-:W-:Y:S01]  /*6500*/  CS2R R78, SRZ ;  /* 0x00000000004e7805 */ /* 0x000fe2000001ff00 */
[----:B------:R-:W-:Y:S01]  /*6510*/  IMAD R15, R25, 0x10, R14 ;  /* 0x00000010190f7824 */ /* 0x000fe200078e020e */
[----:B------:R-:W-:-:S02]  /*6520*/  CS2R R80, SRZ ;  /* 0x0000000000507805 */ /* 0x000fc4000001ff00 */
[----:B------:R-:W-:Y:S02]  /*6530*/  CS2R R82, SRZ ;  /* 0x0000000000527805 */ /* 0x000fe4000001ff00 */
[--C-:B------:R-:W-:Y:S01]  /*6540*/  LOP3.LUT R0, R0, 0x7e, R252.reuse, 0xf8, !PT ;  /* 0x0000007e00007812 */ /* 0x100fe200078ef8fc */
[----:B------:R-:W-:Y:S01]  /*6550*/  IMAD R20, R25, 0x10, R15 ;  /* 0x0000001019147824 */ /* 0x000fe200078e020f */
[----:B------:R-:W-:Y:S02]  /*6560*/  LOP3.LUT R5, R5, 0x17e, R252, 0x78, !PT ;  /* 0x0000017e05057812 */ /* 0x000fe400078e78fc */
[----:B------:R-:W-:Y:S01]  /*6570*/  CS2R R84, SRZ ;  /* 0x0000000000547805 */ /* 0x000fe2000001ff00 */
[----:B------:R-:W1:Y:S01]  /*6580*/  S2R R252, SR_CTAID.Y ;  /* 0x0000000000fc7919 */ /* 0x000e620000002600 */
[----:B------:R-:W-:Y:S02]  /*6590*/  LOP3.LUT R162, R0, 0x10, RZ, 0x3c, !PT ;  /* 0x0000001000a27812 */ /* 0x000fe400078e3cff */
[----:B------:R-:W-:-:S02]  /*65a0*/  CS2R R86, SRZ ;  /* 0x0000000000567805 */ /* 0x000fc4000001ff00 */
[C---:B------:R-:W-:Y:S02]  /*65b0*/  LOP3.LUT R160, R0.reuse, 0x30, RZ, 0x3c, !PT ;  /* 0x0000003000a07812 */ /* 0x040fe400078e3cff */
[----:B------:R-:W-:Y:S02]  /*65c0*/  CS2R R88, SRZ ;  /* 0x0000000000587805 */ /* 0x000fe4000001ff00 */
[----:B------:R-:W-:Y:S02]  /*65d0*/  LOP3.LUT R161, R0, 0x20, RZ, 0x3c, !PT ;  /* 0x0000002000a17812 */ /* 0x000fe400078e3cff */
[----:B------:R-:W-:Y:S02]  /*65e0*/  CS2R R90, SRZ ;  /* 0x00000000005a7805 */ /* 0x000fe4000001ff00 */
[----:B------:R-:W-:Y:S02]  /*65f0*/  CS2R R92, SRZ ;  /* 0x00000000005c7805 */ /* 0x000fe4000001ff00 */
[----:B------:R-:W-:-:S02]  /*6600*/  CS2R R94, SRZ ;  /* 0x00000000005e7805 */ /* 0x000fc4000001ff00 */
[----:B------:R-:W-:Y:S02]  /*6610*/  CS2R R96, SRZ ;  /* 0x0000000000607805 */ /* 0x000fe4000001ff00 */
[----:B------:R-:W-:Y:S02]  /*6620*/  CS2R R98, SRZ ;  /* 0x0000000000627805 */ /* 0x000fe4000001ff00 */
[----:B------:R-:W-:Y:S02]  /*6630*/  CS2R R100, SRZ ;  /* 0x0000000000647805 */ /* 0x000fe4000001ff00 */
        /* <DEDUP_REMOVED lines=19> */
[----:B------:R-:W-:Y:S01]  /*6770*/  CS2R R140, SRZ ;  /* 0x00000000008c7805 */ /* 0x000fe2000001ff00 */
[----:B-1----:R-:W-:Y:S01]  /*6780*/  IMAD R3, R252, R7, RZ ;  /* 0x00000007fc037224 */ /* 0x002fe200078e02ff */
[----:B------:R-:W-:Y:S01]  /*6790*/  IADD3 R7, P0, R200, 0x2, RZ ;  /* 0x00000002c8077810 */ /* 0x000fe20007f1e0ff */
[----:B------:R-:W-:Y:S01]  /*67a0*/  IMAD R164, R252, R164, RZ ;  /* 0x000000a4fca47224 */ /* 0x000fe200078e02ff */
[----:B------:R-:W-:-:S02]  /*67b0*/  SHF.R.U32.HI R252, RZ, 0x5, R187 ;  /* 0x00000005fffc7819 */ /* 0x000fc400000116bb */
[----:B------:R-:W-:Y:S02]  /*67c0*/  CS2R R142, SRZ ;  /* 0x00000000008e7805 */ /* 0x000fe4000001ff00 */
[----:B------:R-:W-:Y:S01]  /*67d0*/  R2UR UR10, R7 ;  /* 0x00000000070a72ca */ /* 0x000fe200000e0000 */
[----:B------:R-:W-:Y:S01]  /*67e0*/  IMAD.SHL.U32 R7, R3, 0x2, RZ ;  /* 0x0000000203077824 */ /* 0x000fe200078e00ff */
[----:B------:R-:W-:Y:S02]  /*67f0*/  IADD3.X R18, R18, 0x40000040, RZ, P0, !PT ;  /* 0x4000004012127810 */ /* 0x000fe400007fe4ff */
[----:B------:R-:W-:Y:S02]  /*6800*/  CS2R R144, SRZ ;  /* 0x0000000000907805 */ /* 0x000fe4000001ff00 */
[----:B--2---:R-:W-:Y:S02]  /*6810*/  LEA R16, P0, R164, R16, 0x1 ;  /* 0x00000010a4107211 */ /* 0x004fe400078008ff */
[----:B------:R-:W-:-:S02]  /*6820*/  CS2R R146, SRZ ;  /* 0x0000000000927805 */ /* 0x000fc4000001ff00 */
[----:B------:R-:W-:Y:S02]  /*6830*/  R2UR UR11, R18 ;  /* 0x00000000120b72ca */ /* 0x000fe400000e0000 */
[----:B------:R-:W-:Y:S02]  /*6840*/  CS2R R148, SRZ ;  /* 0x0000000000947805 */ /* 0x000fe4000001ff00 */
[----:B0-----:R-:W-:Y:S01]  /*6850*/  IADD3 R205, P1, P2, R4, R22, R7 ;  /* 0x0000001604cd7210 */ /* 0x001fe20007a3e007 */
[----:B------:R-:W-:Y:S01]  /*6860*/  IMAD.HI R4, R3, 0x2, RZ ;  /* 0x0000000203047827 */ /* 0x000fe200078e02ff */
[----:B------:R-:W-:Y:S02]  /*6870*/  LEA.HI.X.SX32 R164, R164, R17, 0x1, P0 ;  /* 0x00000011a4a47211 */ /* 0x000fe400000f0eff */
[----:B------:R-:W-:Y:S02]  /*6880*/  CS2R R150, SRZ ;  /* 0x0000000000967805 */ /* 0x000fe4000001ff00 */
[----:B------:R-:W-:Y:S01]  /*6890*/  LEA R18, P0, R2, R16, 0x1 ;  /* 0x0000001002127211 */ /* 0x000fe200078008ff */
[----:B------:R-:W-:Y:S01]  /*68a0*/  IMAD R3, R19, 0x100, R2 ;  /* 0x0000010013037824 */ /* 0x000fe200078e0202 */
[----:B------:R-:W-:Y:S01]  /*68b0*/  IADD3.X R23, R6, R23, R4, P1, P2 ;  /* 0x0000001706177210 */ /* 0x000fe20000fe4404 */
[C---:B------:R-:W-:Y:S01]  /*68c0*/  IMAD.IADD R5, R199.reuse, 0x1, R5 ;  /* 0x00000001c7057824 */ /* 0x040fe200078e0205 */
[----:B------:R-:W-:Y:S01]  /*68d0*/  LEA.HI.X.SX32 R19, R2, R164, 0x1, P0 ;  /* 0x000000a402137211 */ /* 0x000fe200000f0eff */
[----:B------:R-:W-:Y:S01]  /*68e0*/  IMAD.IADD R163, R199, 0x1, R0 ;  /* 0x00000001c7a37824 */ /* 0x000fe200078e0200 */
[C---:B------:R-:W-:Y:S01]  /*68f0*/  LEA R26, P0, R8.reuse, R205, 0x1 ;  /* 0x000000cd081a7211 */ /* 0x040fe200078008ff */
[----:B------:R-:W-:Y:S01]  /*6900*/  UIADD3.64 UR4, UR10, 0x2, URZ ;  /* 0x000000020a047897 */ /* 0x000fe2000fffe03f */
[----:B------:R-:W-:Y:S01]  /*6910*/  LEA R16, P1, R3, R16, 0x1 ;  /* 0x0000001003107211 */ /* 0x000fe200078208ff */
[----:B------:R-:W-:Y:S01]  /*6920*/  UIADD3.64 UR8, UR10, 0x180, URZ ;  /* 0x000001800a087897 */ /* 0x000fe2000fffe03f */
[----:B------:R-:W-:Y:S01]  /*6930*/  LEA.HI.X.SX32 R27, R8, R23, 0x1, P0 ;  /* 0x00000017081b7211 */ /* 0x000fe200000f0eff */
[----:B------:R-:W-:Y:S01]  /*6940*/  IMAD.IADD R162, R199, 0x1, R162 ;  /* 0x00000001c7a27824 */ /* 0x000fe200078e02a2 */
[----:B------:R-:W-:Y:S01]  /*6950*/  LEA.HI.X.SX32 R17, R3, R164, 0x1, P1 ;  /* 0x000000a403117211 */ /* 0x000fe200008f0eff */
[----:B------:R-:W-:Y:S01]  /*6960*/  IMAD.U32 R156, RZ, RZ, UR4 ;  /* 0x00000004ff9c7e24 */ /* 0x000fe2000f8e00ff */
[CC--:B------:R-:W-:Y:S01]  /*6970*/  LEA R30, P1, R9.reuse, R205.reuse, 0x1 ;  /* 0x000000cd091e7211 */ /* 0x0c0fe200078208ff */
[----:B------:R0:W-:Y:S01]  /*6980*/  STL.64 [R1+0x238], R26 ;  /* 0x0002381a01007387 */ /* 0x0001e20000100a00 */
[C---:B------:R-:W-:Y:S01]  /*6990*/  LEA R28, P0, R10.reuse, R205, 0x1 ;  /* 0x000000cd0a1c7211 */ /* 0x040fe200078008ff */
[----:B------:R-:W-:Y:S01]  /*69a0*/  IMAD.U32 R157, RZ, RZ, UR5 ;  /* 0x00000005ff9d7e24 */ /* 0x000fe2000f8e00ff */
[-C--:B------:R-:W-:Y:S01]  /*69b0*/  LEA.HI.X.SX32 R31, R9, R23.reuse, 0x1, P1 ;  /* 0x00000017091f7211 */ /* 0x080fe200008f0eff */
[----:B------:R-:W-:Y:S01]  /*69c0*/  UIADD3.64 UR4, UR10, 0x7e, URZ ;  /* 0x0000007e0a047897 */ /* 0x000fe2000fffe03f */
[----:B------:R-:W-:Y:S01]  /*69d0*/  LEA.HI.X.SX32 R29, R10, R23, 0x1, P0 ;  /* 0x000000170a1d7211 */ /* 0x000fe200000f0eff */
[----:B------:R-:W-:Y:S01]  /*69e0*/  IMAD.U32 R168, RZ, RZ, UR8 ;  /* 0x00000008ffa87e24 */ /* 0x000fe2000f8e00ff */
[----:B------:R-:W-:Y:S01]  /*69f0*/  LEA R7, R25, R20, 0x4 ;  /* 0x0000001419077211 */ /* 0x000fe200078e20ff */
[----:B------:R1:W-:Y:S01]  /*6a00*/  STL.64 [R1+0x230], R30 ;  /* 0x0002301e01007387 */ /* 0x0003e20000100a00 */
[----:B------:R-:W-:Y:S01]  /*6a10*/  IMAD.U32 R169, RZ, RZ, UR9 ;  /* 0x00000009ffa97e24 */ /* 0x000fe2000f8e00ff */
[----:B------:R-:W-:Y:S01]  /*6a20*/  IADD3 R161, R199, R161, RZ ;  /* 0x000000a1c7a17210 */ /* 0x000fe20007ffe0ff */
[----:B------:R-:W-:Y:S01]  /*6a30*/  IMAD.MOV.U32 R164, RZ, RZ, -0x800000 ;  /* 0xff800000ffa47424 */ /* 0x000fe200078e00ff */
[----:B0-----:R-:W-:Y:S01]  /*6a40*/  LEA R26, P2, R11, R205, 0x1 ;  /* 0x000000cd0b1a7211 */ /* 0x001fe200078408ff */
[----:B------:R0:W-:Y:S01]  /*6a50*/  STL.64 [R1+0x228], R28 ;  /* 0x0002281c01007387 */ /* 0x0001e20000100a00 */
[----:B------:R-:W-:Y:S01]  /*6a60*/  IMAD R21, R25, 0x10, R7 ;  /* 0x0000001019157824 */ /* 0x000fe200078e0207 */
[----:B------:R-:W-:Y:S01]  /*6a70*/  UIADD3.64 UR14, UR10, 0x27e, URZ ;  /* 0x0000027e0a0e7897 */ /* 0x000fe2000fffe03f */
[----:B------:R-:W-:Y:S01]  /*6a80*/  LEA.HI.X.SX32 R27, R11, R23, 0x1, P2 ;  /* 0x000000170b1b7211 */ /* 0x000fe200010f0eff */
[----:B------:R-:W-:Y:S01]  /*6a90*/  IMAD.IADD R160, R199, 0x1, R160 ;  /* 0x00000001c7a07824 */ /* 0x000fe200078e02a0 */
[----:B------:R-:W-:Y:S01]  /*6aa0*/  UIADD3.64 UR18, UR10, 0x280, URZ ;  /* 0x000002800a127897 */ /* 0x000fe2000fffe03f */
[C---:B------:R-:W-:Y:S01]  /*6ab0*/  IMAD R22, R25.reuse, 0x10, R21 ;  /* 0x0000001019167824 */ /* 0x040fe200078e0215 */
[C---:B-1----:R-:W-:Y:S01]  /*6ac0*/  LEA R30, P0, R12.reuse, R205, 0x1 ;  /* 0x000000cd0c1e7211 */ /* 0x042fe200078008ff */
[----:B------:R1:W-:Y:S01]  /*6ad0*/  STL.64 [R1+0x220], R26 ;  /* 0x0002201a01007387 */ /* 0x0003e20000100a00 */
[----:B------:R-:W-:Y:S01]  /*6ae0*/  UIADD3.64 UR22, UR10, 0x282, URZ ;  /* 0x000002820a167897 */ /* 0x000fe2000fffe03f */
[----:B------:R-:W-:Y:S01]  /*6af0*/  IMAD R2, R25, 0x10, R22 ;  /* 0x0000001019027824 */ /* 0x000fe200078e0216 */
[----:B------:R-:W-:Y:S01]  /*6b00*/  LEA.HI.X.SX32 R31, R12, R23, 0x1, P0 ;  /* 0x000000170c1f7211 */ /* 0x000fe200000f0eff */
[----:B------:R-:W-:Y:S01]  /*6b10*/  UIADD3.64 UR26, UR10, 0x284, URZ ;  /* 0x000002840a1a7897 */ /* 0x000fe2000fffe03f */
[-C--:B0-----:R-:W-:Y:S01]  /*6b20*/  LEA R28, P1, R13, R205.reuse, 0x1 ;  /* 0x000000cd0d1c7211 */ /* 0x081fe200078208ff */
[----:B------:R-:W-:Y:S01]  /*6b30*/  IMAD R3, R25, 0x10, R2 ;  /* 0x0000001019037824 */ /* 0x000fe200078e0202 */
[----:B------:R-:W-:Y:S01]  /*6b40*/  LEA R12, P0, R15, R205, 0x1 ;  /* 0x000000cd0f0c7211 */ /* 0x000fe200078008ff */
[----:B------:R-:W-:Y:S01]  /*6b50*/  STL.64 [R1+0x218], R30 ;  /* 0x0002181e01007387 */ /* 0x000fe20000100a00 */
[-C--:B------:R-:W-:Y:S01]  /*6b60*/  LEA.HI.X.SX32 R29, R13, R23.reuse, 0x1, P1 ;  /* 0x000000170d1d7211 */ /* 0x080fe200008f0eff */
[----:B------:R-:W-:Y:S01]  /*6b70*/  IMAD R4, R25, 0x10, R3 ;  /* 0x0000001019047824 */ /* 0x000fe200078e0203 */
[----:B------:R-:W-:Y:S01]  /*6b80*/  LEA.HI.X.SX32 R13, R15, R23, 0x1, P0 ;  /* 0x000000170f0d7211 */ /* 0x000fe200000f0eff */
[----:B------:R-:W-:Y:S01]  /*6b90*/  IMAD R15, R165, 0xc, RZ ;  /* 0x0000000ca50f7824 */ /* 0x000fe200078e02ff */
[C---:B-1----:R-:W-:Y:S01]  /*6ba0*/  LEA R26, P2, R14.reuse, R205, 0x1 ;  /* 0x000000cd0e1a7211 */ /* 0x042fe200078408ff */
[----:B------:R-:W-:Y:S01]  /*6bb0*/  STL.64 [R1+0x210], R28 ;  /* 0x0002101c01007387 */ /* 0x000fe20000100a00 */
[----:B------:R-:W-:Y:S01]  /*6bc0*/  LEA R6, R25, R4, 0x4 ;  /* 0x0000000419067211 */ /* 0x000fe200078e20ff */
[----:B------:R-:W-:Y:S01]  /*6bd0*/  UIADD3.64 UR30, UR10, 0x2fe, URZ ;  /* 0x000002fe0a1e7897 */ /* 0x000fe2000fffe03f */
[----:B------:R-:W-:Y:S01]  /*6be0*/  LEA.HI.X.SX32 R27, R14, R23, 0x1, P2 ;  /* 0x000000170e1b7211 */ /* 0x000fe200010f0eff */
[----:B------:R-:W-:Y:S01]  /*6bf0*/  IMAD R14, R165, 0xb, RZ ;  /* 0x0000000ba50e7824 */ /* 0x000fe200078e02ff */
[CC--:B------:R-:W-:Y:S01]  /*6c00*/  LEA R250, P1, R20.reuse, R205.reuse, 0x1 ;  /* 0x000000cd14fa7211 */ /* 0x0c0fe200078208ff */
[----:B------:R-:W-:Y:S01]  /*6c10*/  IMAD R8, R25, 0x10, R6 ;  /* 0x0000001019087824 */ /* 0x000fe200078e0206 */
[-C--:B------:R-:W-:Y:S01]  /*6c20*/  LEA R246, P0, R21, R205.reuse, 0x1 ;  /* 0x000000cd15f67211 */ /* 0x080fe200078008ff */
[----:B------:R0:W-:Y:S01]  /*6c30*/  STL.64 [R1+0x208], R26 ;  /* 0x0002081a01007387 */ /* 0x0001e20000100a00 */
[----:B------:R-:W-:Y:S01]  /*6c40*/  LEA R248, P2, R7, R205, 0x1 ;  /* 0x000000cd07f87211 */ /* 0x000fe200078408ff */
[----:B------:R-:W-:Y:S01]  /*6c50*/  IMAD R9, R25, 0x10, R8 ;  /* 0x0000001019097824 */ /* 0x000fe200078e0208 */
[-C--:B------:R-:W-:Y:S01]  /*6c60*/  LEA.HI.X.SX32 R251, R20, R23.reuse, 0x1, P1 ;  /* 0x0000001714fb7211 */ /* 0x080fe200008f0eff */
[----:B------:R1:W-:Y:S01]  /*6c70*/  STL.64 [R1+0x200], R12 ;  /* 0x0002000c01007387 */ /* 0x0003e20000100a00 */
[-C--:B------:R-:W-:Y:S01]  /*6c80*/  LEA.HI.X.SX32 R247, R21, R23.reuse, 0x1, P0 ;  /* 0x0000001715f77211 */ /* 0x080fe200000f0eff */
[----:B------:R-:W-:Y:S01]  /*6c90*/  IMAD R10, R25, 0x10, R9 ;  /* 0x00000010190a7824 */ /* 0x000fe200078e0209 */
[----:B------:R-:W-:Y:S01]  /*6ca0*/  LEA.HI.X.SX32 R249, R7, R23, 0x1, P2 ;  /* 0x0000001707f97211 */ /* 0x000fe200010f0eff */
[----:B------:R-:W-:Y:S01]  /*6cb0*/  STL [R1], RZ ;  /* 0x000000ff01007387 */ /* 0x000fe20000100800 */
[----:B------:R-:W-:Y:S01]  /*6cc0*/  MOV R20, UR6 ;  /* 0x0000000600147c02 */ /* 0x000fe20008000f00 */
[----:B------:R-:W-:Y:S01]  /*6cd0*/  IMAD.U32 R21, RZ, RZ, UR7 ;  /* 0x00000007ff157e24 */ /* 0x000fe2000f8e00ff */
[----:B------:R-:W-:Y:S01]  /*6ce0*/  UIADD3.64 UR6, UR10, 0x4, URZ ;  /* 0x000000040a067897 */ /* 0x000fe2000fffe03f */
[----:B------:R-:W-:Y:S01]  /*6cf0*/  STL [R1+0x4], RZ ;  /* 0x000004ff01007387 */ /* 0x000fe20000100800 */
[----:B------:R-:W-:Y:S01]  /*6d00*/  IMAD R7, R25, 0x10, R10 ;  /* 0x0000001019077824 */ /* 0x000fe200078e020a */
[----:B------:R-:W-:-:S02]  /*6d10*/  LEA R242, P2, R2, R205, 0x1 ;  /* 0x000000cd02f27211 */ /* 0x000fc400078408ff */
[----:B0-----:R-:W-:Y:S01]  /*6d20*/  CS2R R26, SRZ ;  /* 0x00000000001a7805 */ /* 0x001fe2000001ff00 */
[----:B------:R-:W-:Y:S01]  /*6d30*/  STL [R1+0x8], RZ ;  /* 0x000008ff01007387 */ /* 0x000fe20000100800 */
[----:B------:R-:W-:Y:S01]  /*6d40*/  IMAD R11, R25, 0x10, R7 ;  /* 0x00000010190b7824 */ /* 0x000fe200078e0207 */
[----:B------:R-:W-:Y:S01]  /*6d50*/  LEA.HI.X.SX32 R243, R2, R23, 0x1, P2 ;  /* 0x0000001702f37211 */ /* 0x000fe200010f0eff */
[----:B-1----:R-:W-:Y:S01]  /*6d60*/  IMAD R13, R165, 0xa, RZ ;  /* 0x0000000aa50d7824 */ /* 0x002fe200078e02ff */
[----:B------:R-:W-:Y:S01]  /*6d70*/  STL [R1+0xc], RZ ;  /* 0x00000cff01007387 */ /* 0x000fe20000100800 */
[----:B------:R-:W-:Y:S01]  /*6d80*/  IMAD R2, R25, 0x10, R11 ;  /* 0x0000001019027824 */ /* 0x000fe200078e020b */
[-C--:B------:R-:W-:Y:S02]  /*6d90*/  LEA R244, P1, R22, R205.reuse, 0x1 ;  /* 0x000000cd16f47211 */ /* 0x080fe400078208ff */
[----:B------:R-:W-:Y:S01]  /*6da0*/  CS2R R28, SRZ ;  /* 0x00000000001c7805 */ /* 0x000fe2000001ff00 */
[----:B------:R-:W-:Y:S01]  /*6db0*/  STL [R1+0x10], RZ ;  /* 0x000010ff01007387 */ /* 0x000fe20000100800 */
[----:B------:R-:W-:-:S02]  /*6dc0*/  LEA R240, P0, R3, R205, 0x1 ;  /* 0x000000cd03f07211 */ /* 0x000fc400078008ff */
[----:B------:R-:W-:Y:S02]  /*6dd0*/  CS2R R30, SRZ ;  /* 0x00000000001e7805 */ /* 0x000fe4000001ff00 */
[----:B------:R-:W-:Y:S01]  /*6de0*/  LEA R12, R25, R2, 0x4 ;  /* 0x00000002190c7211 */ /* 0x000fe200078e20ff */
[----:B------:R-:W-:Y:S01]  /*6df0*/  STL [R1+0x14], RZ ;  /* 0x000014ff01007387 */ /* 0x000fe20000100800 */
[----:B------:R-:W-:Y:S01]  /*6e00*/  LEA.HI.X.SX32 R245, R22, R23, 0x1, P1 ;  /* 0x0000001716f57211 */ /* 0x000fe200008f0eff */
[----:B------:R-:W-:Y:S01]  /*6e10*/  UIADD3.64 UR34, UR10, 0x300, URZ ;  /* 0x000003000a227897 */ /* 0x000fe2000fffe03f */
[----:B------:R-:W-:Y:S01]  /*6e20*/  LEA R238, P1, R4, R205, 0x1 ;  /* 0x000000cd04ee7211 */ /* 0x000fe200078208ff */
[----:B------:R-:W-:Y:S01]  /*6e30*/  STL [R1+0x18], RZ ;  /* 0x000018ff01007387 */ /* 0x000fe20000100800 */
[----:B------:R-:W-:Y:S01]  /*6e40*/  LEA.HI.X.SX32 R241, R3, R23, 0x1, P0 ;  /* 0x0000001703f17211 */ /* 0x000fe200000f0eff */
[C---:B------:R-:W-:Y:S01]  /*6e50*/  IMAD R3, R25.reuse, 0x10, R12 ;  /* 0x0000001019037824 */ /* 0x040fe200078e020c */
[----:B------:R-:W-:Y:S01]  /*6e60*/  LEA R236, P2, R6, R205, 0x1 ;  /* 0x000000cd06ec7211 */ /* 0x000fe200078408ff */
[----:B------:R-:W-:Y:S01]  /*6e70*/  STL [R1+0x1c], RZ ;  /* 0x00001cff01007387 */ /* 0x000fe20000100800 */
[-C--:B------:R-:W-:Y:S01]  /*6e80*/  LEA.HI.X.SX32 R239, R4, R23.reuse, 0x1, P1 ;  /* 0x0000001704ef7211 */ /* 0x080fe200008f0eff */
[C---:B------:R-:W-:Y:S01]  /*6e90*/  IMAD R4, R25.reuse, 0x10, R3 ;  /* 0x0000001019047824 */ /* 0x040fe200078e0203 */
[----:B------:R-:W-:Y:S01]  /*6ea0*/  LEA.HI.X.SX32 R237, R6, R23, 0x1, P2 ;  /* 0x0000001706ed7211 */ /* 0x000fe200010f0eff */
[----:B------:R-:W-:Y:S01]  /*6eb0*/  STL [R1+0x20], RZ ;  /* 0x000020ff01007387 */ /* 0x000fe20000100800 */
[-C--:B------:R-:W-:Y:S01]  /*6ec0*/  LEA R230, P2, R10, R205.reuse, 0x1 ;  /* 0x000000cd0ae67211 */ /* 0x080fe200078408ff */
[----:B------:R-:W-:Y:S01]  /*6ed0*/  IMAD R6, R25, 0x10, R4 ;  /* 0x0000001019067824 */ /* 0x000fe200078e0204 */
[-C--:B------:R-:W-:Y:S01]  /*6ee0*/  LEA R234, P0, R8, R205.reuse, 0x1 ;  /* 0x000000cd08ea7211 */ /* 0x080fe200078008ff */
[----:B------:R-:W-:Y:S01]  /*6ef0*/  STL [R1+0x24], RZ ;  /* 0x000024ff01007387 */ /* 0x000fe20000100800 */
[----:B------:R-:W-:Y:S01]  /*6f00*/  LEA R232, P1, R9, R205, 0x1 ;  /* 0x000000cd09e87211 */ /* 0x000fe200078208ff */
[----:B------:R-:W-:Y:S01]  /*6f10*/  UIADD3.64 UR38, UR10, 0x302, URZ ;  /* 0x000003020a267897 */ /* 0x000fe2000fffe03f */
[-C--:B------:R-:W-:Y:S01]  /*6f20*/  LEA.HI.X.SX32 R231, R10, R23.reuse, 0x1, P2 ;  /* 0x000000170ae77211 */ /* 0x080fe200010f0eff */
[----:B------:R-:W-:Y:S01]  /*6f30*/  STL [R1+0x28], RZ ;  /* 0x000028ff01007387 */ /* 0x000fe20000100800 */
[----:B------:R-:W-:Y:S01]  /*6f40*/  LEA.HI.X.SX32 R235, R8, R23, 0x1, P0 ;  /* 0x0000001708eb7211 */ /* 0x000fe200000f0eff */
[----:B------:R-:W-:Y:S01]  /*6f50*/  IMAD R8, R25, 0x10, R6 ;  /* 0x0000001019087824 */ /* 0x000fe200078e0206 */
[C---:B------:R-:W-:Y:S01]  /*6f60*/  LEA R224, P2, R2.reuse, R205, 0x1 ;  /* 0x000000cd02e07211 */ /* 0x040fe200078408ff */
[----:B------:R-:W-:Y:S01]  /*6f70*/  STL [R1+0x2c], RZ ;  /* 0x00002cff01007387 */ /* 0x000fe20000100800 */
[----:B------:R-:W-:Y:S01]  /*6f80*/  LEA.HI.X.SX32 R233, R9, R23, 0x1, P1 ;  /* 0x0000001709e97211 */ /* 0x000fe200008f0eff */
[----:B------:R-:W-:Y:S01]  /*6f90*/  IMAD R9, R165, 0x6, RZ ;  /* 0x00000006a5097824 */ /* 0x000fe200078e02ff */
[-C--:B------:R-:W-:Y:S01]  /*6fa0*/  LEA R228, P0, R7, R205.reuse, 0x1 ;  /* 0x000000cd07e47211 */ /* 0x080fe200078008ff */
[----:B------:R-:W-:Y:S01]  /*6fb0*/  STL [R1+0x30], RZ ;  /* 0x000030ff01007387 */ /* 0x000fe20000100800 */
[----:B------:R-:W-:Y:S01]  /*6fc0*/  LEA R226, P1, R11, R205, 0x1 ;  /* 0x000000cd0be27211 */ /* 0x000fe200078208ff */
[----:B------:R-:W-:Y:S01]  /*6fd0*/  IMAD R10, R165, 0x7, RZ ;  /* 0x00000007a50a7824 */ /* 0x000fe200078e02ff */
[-C--:B------:R-:W-:Y:S01]  /*6fe0*/  LEA.HI.X.SX32 R225, R2, R23.reuse, 0x1, P2 ;  /* 0x0000001702e17211 */ /* 0x080fe200010f0eff */
[----:B------:R-:W-:Y:S01]  /*6ff0*/  STL [R1+0x34], RZ ;  /* 0x000034ff01007387 */ /* 0x000fe20000100800 */
[----:B------:R-:W-:Y:S01]  /*7000*/  IMAD R2, R25, 0x10, R8 ;  /* 0x0000001019027824 */ /* 0x000fe200078e0208 */
[-C--:B------:R-:W-:Y:S01]  /*7010*/  LEA.HI.X.SX32 R229, R7, R23.reuse, 0x1, P0 ;  /* 0x0000001707e57211 */ /* 0x080fe200000f0eff */
[----:B------:R-:W-:Y:S01]  /*7020*/  UIADD3.64 UR42, UR10, 0x304, URZ ;  /* 0x000003040a2a7897 */ /* 0x000fe2000fffe03f */
[----:B------:R-:W-:Y:S01]  /*7030*/  STL [R1+0x38], RZ ;  /* 0x000038ff01007387 */ /* 0x000fe20000100800 */
[----:B------:R-:W-:Y:S01]  /*7040*/  LEA.HI.X.SX32 R227, R11, R23, 0x1, P1 ;  /* 0x000000170be37211 */ /* 0x000fe200008f0eff */
[----:B------:R-:W-:Y:S01]  /*7050*/  IMAD R7, R25, 0x10, R2 ;  /* 0x0000001019077824 */ /* 0x000fe200078e0202 */
[-C--:B------:R-:W-:Y:S01]  /*7060*/  LEA R220, P1, R3, R205.reuse, 0x1 ;  /* 0x000000cd03dc7211 */ /* 0x080fe200078208ff */
[----:B------:R-:W-:Y:S01]  /*7070*/  STL [R1+0x3c], RZ ;  /* 0x00003cff01007387 */ /* 0x000fe20000100800 */
[C---:B------:R-:W-:Y:S01]  /*7080*/  LEA R218, P2, R4.reuse, R205, 0x1 ;  /* 0x000000cd04da7211 */ /* 0x040fe200078408ff */
[----:B------:R-:W-:Y:S01]  /*7090*/  IMAD.SHL.U32 R11, R165, 0x8, RZ ;  /* 0x00000008a50b7824 */ /* 0x000fe200078e00ff */
[----:B------:R-:W-:Y:S01]  /*70a0*/  LEA.HI.X.SX32 R221, R3, R23, 0x1, P1 ;  /* 0x0000001703dd7211 */ /* 0x000fe200008f0eff */
[----:B------:R-:W-:Y:S01]  /*70b0*/  STL [R1+0x40], RZ ;  /* 0x000040ff01007387 */ /* 0x000fe20000100800 */
[C---:B------:R-:W-:Y:S01]  /*70c0*/  LEA R3, R25.reuse, R7, 0x4 ;  /* 0x0000000719037211 */ /* 0x040fe200078e20ff */
[----:B------:R-:W-:Y:S01]  /*70d0*/  UIADD3.64 UR46, UR10, 0x37e, URZ ;  /* 0x0000037e0a2e7897 */ /* 0x000fe2000fffe03f */
[----:B------:R-:W-:Y:S01]  /*70e0*/  LEA.HI.X.SX32 R219, R4, R23, 0x1, P2 ;  /* 0x0000001704db7211 */ /* 0x000fe200010f0eff */
[----:B------:R-:W-:Y:S01]  /*70f0*/  STL [R1+0x44], RZ ;  /* 0x000044ff01007387 */ /* 0x000fe20000100800 */
[-C--:B------:R-:W-:Y:S01]  /*7100*/  LEA R212, P2, R2, R205.reuse, 0x1 ;  /* 0x000000cd02d47211 */ /* 0x080fe200078408ff */
[C---:B------:R-:W-:Y:S01]  /*7110*/  IMAD R4, R25.reuse, 0x10, R3 ;  /* 0x0000001019047824 */ /* 0x040fe200078e0203 */
[----:B------:R-:W-:Y:S01]  /*7120*/  LEA R222, P0, R12, R205, 0x1 ;  /* 0x000000cd0cde7211 */ /* 0x000fe200078008ff */
[----:B------:R-:W-:Y:S01]  /*7130*/  STL [R1+0x48], RZ ;  /* 0x000048ff01007387 */ /* 0x000fe20000100800 */
[-C--:B------:R-:W-:Y:S01]  /*7140*/  LEA.HI.X.SX32 R213, R2, R23.reuse, 0x1, P2 ;  /* 0x0000001702d57211 */ /* 0x080fe200010f0eff */
[----:B------:R-:W-:Y:S01]  /*7150*/  IMAD R2, R25, 0x10, R4 ;  /* 0x0000001019027824 */ /* 0x000fe200078e0204 */
[----:B------:R-:W-:Y:S01]  /*7160*/  LEA.HI.X.SX32 R223, R12, R23, 0x1, P0 ;  /* 0x000000170cdf7211 */ /* 0x000fe200000f0eff */
[----:B------:R-:W-:Y:S01]  /*7170*/  STL [R1+0x4c], RZ ;  /* 0x00004cff01007387 */ /* 0x000fe20000100800 */
[-C--:B------:R-:W-:Y:S01]  /*7180*/  LEA R216, P0, R6, R205.reuse, 0x1 ;  /* 0x000000cd06d87211 */ /* 0x080fe200078008ff */
[----:B------:R-:W-:Y:S01]  /*7190*/  IMAD R12, R165, 0x9, RZ ;  /* 0x00000009a50c7824 */ /* 0x000fe200078e02ff */
[-C--:B------:R-:W-:Y:S01]  /*71a0*/  LEA R214, P1, R8, R205.reuse, 0x1 ;  /* 0x000000cd08d67211 */ /* 0x080fe200078208ff */
[----:B------:R-:W-:Y:S01]  /*71b0*/  STL [R1+0x50], RZ ;  /* 0x000050ff01007387 */ /* 0x000fe20000100800 */
[----:B------:R-:W-:-:S02]  /*71c0*/  LEA R204, P3, R2, R205, 0x1 ;  /* 0x000000cd02cc7211 */ /* 0x000fc400078608ff */
[----:B------:R-:W-:Y:S02]  /*71d0*/  CS2R R24, SRZ ;  /* 0x0000000000187805 */ /* 0x000fe4000001ff00 */
[-C--:B------:R-:W-:Y:S01]  /*71e0*/  LEA.HI.X.SX32 R217, R6, R23.reuse, 0x1, P0 ;  /* 0x0000001706d97211 */ /* 0x080fe200000f0eff */
[----:B------:R-:W-:Y:S01]  /*71f0*/  STL [R1+0x54], RZ ;  /* 0x000054ff01007387 */ /* 0x000fe20000100800 */
[----:B------:R-:W-:Y:S01]  /*7200*/  LEA.HI.X.SX32 R215, R8, R23, 0x1, P1 ;  /* 0x0000001708d77211 */ /* 0x000fe200008f0eff */
[----:B------:R-:W-:Y:S01]  /*7210*/  IMAD R6, R165, 0x3, RZ ;  /* 0x00000003a5067824 */ /* 0x000fe200078e02ff */
[-C--:B------:R-:W-:Y:S01]  /*7220*/  LEA R210, P0, R7, R205.reuse, 0x1 ;  /* 0x000000cd07d27211 */ /* 0x080fe200078008ff */
[----:B------:R-:W-:Y:S01]  /*7230*/  STL [R1+0x58], RZ ;  /* 0x000058ff01007387 */ /* 0x000fe20000100800 */
[-C--:B------:R-:W-:Y:S01]  /*7240*/  LEA R208, P1, R3, R205.reuse, 0x1 ;  /* 0x000000cd03d07211 */ /* 0x080fe200078208ff */
[C---:B------:R-:W-:Y:S01]  /*7250*/  IMAD R8, R165.reuse, 0x5, RZ ;  /* 0x00000005a5087824 */ /* 0x040fe200078e02ff */
[----:B------:R-:W-:Y:S01]  /*7260*/  LEA R206, P2, R4, R205, 0x1 ;  /* 0x000000cd04ce7211 */ /* 0x000fe200078408ff */
[----:B------:R-:W-:Y:S01]  /*7270*/  STL [R1+0x5c], RZ ;  /* 0x00005cff01007387 */ /* 0x000fe20000100800 */
[-C--:B------:R-:W-:Y:S01]  /*7280*/  LEA.HI.X.SX32 R205, R2, R23.reuse, 0x1, P3 ;  /* 0x0000001702cd7211 */ /* 0x080fe200018f0eff */
[----:B------:R-:W-:Y:S01]  /*7290*/  IMAD.SHL.U32 R2, R165, 0x2, RZ ;  /* 0x00000002a5027824 */ /* 0x000fe200078e00ff */
[-C--:B------:R-:W-:Y:S01]  /*72a0*/  LEA.HI.X.SX32 R211, R7, R23.reuse, 0x1, P0 ;  /* 0x0000001707d37211 */ /* 0x080fe200000f0eff */
[----:B------:R-:W-:Y:S01]  /*72b0*/  STL [R1+0x60], RZ ;  /* 0x000060ff01007387 */ /* 0x000fe20000100800 */
[----:B------:R-:W-:Y:S01]  /*72c0*/  IMAD.SHL.U32 R7, R165, 0x4, RZ ;  /* 0x00000004a5077824 */ /* 0x000fe200078e00ff */
[-C--:B------:R-:W-:Y:S01]  /*72d0*/  LEA.HI.X.SX32 R209, R3, R23.reuse, 0x1, P1 ;  /* 0x0000001703d17211 */ /* 0x080fe200008f0eff */
[----:B------:R-:W-:Y:S01]  /*72e0*/  IMAD.MOV.U32 R3, RZ, RZ, RZ ;  /* 0x000000ffff037224 */ /* 0x000fe200078e00ff */
[----:B------:R-:W-:Y:S01]  /*72f0*/  STL [R1+0x64], RZ ;  /* 0x000064ff01007387 */ /* 0x000fe20000100800 */
[----:B------:R-:W-:Y:S01]  /*7300*/  LEA.HI.X.SX32 R207, R4, R23, 0x1, P2 ;  /* 0x0000001704cf7211 */ /* 0x000fe200010f0eff */
[----:B------:R-:W-:Y:S01]  /*7310*/  IMAD.MOV.U32 R4, RZ, RZ, RZ ;  /* 0x000000ffff047224 */ /* 0x000fe200078e00ff */
[C---:B------:R-:W-:Y:S01]  /*7320*/  LOP3.LUT R23, R0.reuse, 0x40, RZ, 0x3c, !PT ;  /* 0x0000004000177812 */ /* 0x040fe200078e3cff */
[----:B------:R-:W-:Y:S01]  /*7330*/  STL [R1+0x68], RZ ;  /* 0x000068ff01007387 */ /* 0x000fe20000100800 */
[----:B------:R-:W-:Y:S01]  /*7340*/  LOP3.LUT R22, R0, 0x50, RZ, 0x3c, !PT ;  /* 0x0000005000167812 */ /* 0x000fe200078e3cff */
[----:B------:R-:W-:-:S02]  /*7350*/  UIADD3.64 UR50, UR10, 0x380, URZ ;  /* 0x000003800a327897 */ /* 0x000fc4000fffe03f */
[----:B------:R-:W-:Y:S01]  /*7360*/  STL [R1+0x6c], RZ ;  /* 0x00006cff01007387 */ /* 0x000fe20000100800 */
[C---:B------:R-:W-:Y:S01]  /*7370*/  IMAD.IADD R23, R199.reuse, 0x1, R23 ;  /* 0x00000001c7177824 */ /* 0x040fe200078e0217 */
[----:B------:R-:W-:Y:S01]  /*7380*/  UIADD3.64 UR54, UR10, 0x382, URZ ;  /* 0x000003820a367897 */ /* 0x000fe2000fffe03f */
[----:B------:R-:W-:Y:S01]  /*7390*/  IMAD.IADD R22, R199, 0x1, R22 ;  /* 0x00000001c7167824 */ /* 0x000fe200078e0216 */
[----:B------:R-:W-:Y:S01]  /*73a0*/  STL [R1+0x70], RZ ;  /* 0x000070ff01007387 */ /* 0x000fe20000100800 */
[----:B------:R-:W-:-:S03]  /*73b0*/  UIADD3.64 UR58, UR10, 0x384, URZ ;  /* 0x000003840a3a7897 */ /* 0x000fc6000fffe03f */
        /* <DEDUP_REMOVED lines=99> */
[----:B------:R0:W-:Y:S04]  /*79f0*/  STL.64 [R1+0x320], R20 ;  /* 0x0003201401007387 */ /* 0x0001e80000100a00 */
[----:B------:R1:W-:Y:S01]  /*7a00*/  STL.64 [R1+0x3b0], R156 ;  /* 0x0003b09c01007387 */ /* 0x0003e20000100a00 */
[----:B0-----:R-:W-:-:S02]  /*7a10*/  LOP3.LUT R21, R0, 0x60, RZ, 0x3c, !PT ;  /* 0x0000006000157812 */ /* 0x001fc400078e3cff */
[----:B------:R-:W-:Y:S01]  /*7a20*/  LOP3.LUT R20, R0, 0x70, RZ, 0x3c, !PT ;  /* 0x0000007000147812 */ /* 0x000fe200078e3cff */
[----:B-1----:R-:W-:Y:S02]  /*7a30*/  IMAD.U32 R156, RZ, RZ, UR6 ;  /* 0x00000006ff9c7e24 */ /* 0x002fe4000f8e00ff */
[----:B------:R-:W-:Y:S01]  /*7a40*/  IMAD.U32 R157, RZ, RZ, UR7 ;  /* 0x00000007ff9d7e24 */ /* 0x000fe2000f8e00ff */
[----:B------:R-:W-:Y:S01]  /*7a50*/  UIADD3.64 UR6, UR10, 0x80, URZ ;  /* 0x000000800a067897 */ /* 0x000fe2000fffe03f */
[C---:B------:R-:W-:Y:S02]  /*7a60*/  IMAD.IADD R21, R199.reuse, 0x1, R21 ;  /* 0x00000001c7157824 */ /* 0x040fe400078e0215 */
[----:B------:R-:W-:Y:S01]  /*7a70*/  IMAD.IADD R20, R199, 0x1, R20 ;  /* 0x00000001c7147824 */ /* 0x000fe200078e0214 */
[----:B------:R0:W-:Y:S02]  /*7a80*/  STL.64 [R1+0x3a8], R156 ;  /* 0x0003a89c01007387 */ /* 0x0001e40000100a00 */
[----:B0-----:R-:W-:Y:S01]  /*7a90*/  MOV R156, UR4 ;  /* 0x00000004009c7c02 */ /* 0x001fe20008000f00 */
[----:B------:R-:W-:Y:S01]  /*7aa0*/  IMAD.U32 R157, RZ, RZ, UR5 ;  /* 0x00000005ff9d7e24 */ /* 0x000fe2000f8e00ff */
[----:B------:R-:W-:-:S04]  /*7ab0*/  UIADD3.64 UR4, UR10, 0x82, URZ ;  /* 0x000000820a047897 */ /* 0x000fc8000fffe03f */
[----:B------:R0:W-:Y:S02]  /*7ac0*/  STL.64 [R1+0x3a0], R156 ;  /* 0x0003a09c01007387 */ /* 0x0001e40000100a00 */
[----:B0-----:R-:W-:Y:S02]  /*7ad0*/  IMAD.U32 R156, RZ, RZ, UR6 ;  /* 0x00000006ff9c7e24 */ /* 0x001fe4000f8e00ff */
        /* <DEDUP_REMOVED lines=23> */
[----:B0-----:R-:W-:Y:S01]  /*7c50*/  IMAD.U32 R156, RZ, RZ, UR6 ;  /* 0x00000006ff9c7e24 */ /* 0x001fe2000f8e00ff */
[----:B------:R-:W-:Y:S01]  /*7c60*/  MOV R157, UR7 ;  /* 0x00000007009d7c02 */ /* 0x000fe20008000f00 */
[----:B------:R-:W-:-:S04]  /*7c70*/  UIADD3.64 UR6, UR10, 0x182, URZ ;  /* 0x000001820a067897 */ /* 0x000fc8000fffe03f */
[----:B------:R0:W-:Y:S02]  /*7c80*/  STL.64 [R1+0x368], R156 ;  /* 0x0003689c01007387 */ /* 0x0001e40000100a00 */
[----:B------:R-:W-:Y:S01]  /*7c90*/  IMAD.U32 R158, RZ, RZ, UR6 ;  /* 0x00000006ff9e7e24 */ /* 0x000fe2000f8e00ff */
[----:B------:R-:W-:Y:S01]  /*7ca0*/  MOV R159, UR7 ;  /* 0x00000007009f7c02 */ /* 0x000fe20008000f00 */
[----:B------:R-:W-:Y:S01]  /*7cb0*/  UIADD3.64 UR6, UR10, 0x1fe, URZ ;  /* 0x000001fe0a067897 */ /* 0x000fe2000fffe03f */
[----:B0-----:R-:W-:Y:S02]  /*7cc0*/  IMAD.U32 R156, RZ, RZ, UR4 ;  /* 0x00000004ff9c7e24 */ /* 0x001fe4000f8e00ff */
[----:B------:R-:W-:Y:S01]  /*7cd0*/  IMAD.U32 R157, RZ, RZ, UR5 ;  /* 0x00000005ff9d7e24 */ /* 0x000fe2000f8e00ff */
[----:B------:R-:W-:-:S04]  /*7ce0*/  UIADD3.64 UR4, UR10, 0x184, URZ ;  /* 0x000001840a047897 */ /* 0x000fc8000fffe03f */
[----:B------:R0:W-:Y:S04]  /*7cf0*/  STL.64 [R1+0x360], R156 ;  /* 0x0003609c01007387 */ /* 0x0001e80000100a00 */
[----:B------:R-:W-:Y:S01]  /*7d00*/  STL.64 [R1+0x358], R168 ;  /* 0x000358a801007387 */ /* 0x000fe20000100a00 */
[----:B0-----:R-:W-:-:S05]  /*7d10*/  IMAD.WIDE R156, R2, 0x2, R18 ;  /* 0x00000002029c7825 */ /* 0x001fca00078e0212 */
[----:B------:R0:W-:Y:S04]  /*7d20*/  STL.64 [R1+0x318], R156 ;  /* 0x0003189c01007387 */ /* 0x0001e80000100a00 */
[----:B------:R1:W-:Y:S01]  /*7d30*/  STL.64 [R1+0x350], R158 ;  /* 0x0003509e01007387 */ /* 0x0003e20000100a00 */
[----:B0-----:R-:W-:Y:S02]  /*7d40*/  IMAD.U32 R156, RZ, RZ, UR4 ;  /* 0x00000004ff9c7e24 */ /* 0x001fe4000f8e00ff */
[----:B------:R-:W-:Y:S01]  /*7d50*/  IMAD.U32 R157, RZ, RZ, UR5 ;  /* 0x00000005ff9d7e24 */ /* 0x000fe2000f8e00ff */
[----:B------:R-:W-:Y:S01]  /*7d60*/  UIADD3.64 UR4, UR10, 0x200, URZ ;  /* 0x000002000a047897 */ /* 0x000fe2000fffe03f */
[----:B-1----:R-:W-:-:S03]  /*7d70*/  IMAD.WIDE R158, R2, 0x2, R16 ;  /* 0x00000002029e7825 */ /* 0x002fc600078e0210 */
        /* <DEDUP_REMOVED lines=14> */
[----:B0-----:R-:W-:Y:S01]  /*7e60*/  MOV R156, UR6 ;  /* 0x00000006009c7c02 */ /* 0x001fe20008000f00 */
[----:B------:R-:W-:Y:S02]  /*7e70*/  IMAD.U32 R157, RZ, RZ, UR7 ;  /* 0x00000007ff9d7e24 */ /* 0x000fe4000f8e00ff */
[----:B-1----:R-:W-:-:S03]  /*7e80*/  IMAD.WIDE R158, R7, 0x2, R18 ;  /* 0x00000002079e7825 */ /* 0x002fc600078e0212 */
[----:B------:R0:W-:Y:S01]  /*7e90*/  STL.64 [R1+0x330], R156 ;  /* 0x0003309c01007387 */ /* 0x0001e20000100a00 */
[----:B------:R-:W-:-:S03]  /*7ea0*/  IMAD.WIDE R6, R7, 0x2, R16 ;  /* 0x0000000207067825 */ /* 0x000fc600078e0210 */
[----:B------:R-:W-:Y:S01]  /*7eb0*/  STL.64 [R1+0x2f8], R158 ;  /* 0x0002f89e01007387 */ /* 0x000fe20000100a00 */
[----:B0-----:R-:W-:Y:S02]  /*7ec0*/  IMAD.U32 R156, RZ, RZ, UR4 ;  /* 0x00000004ff9c7e24 */ /* 0x001fe4000f8e00ff */
[----:B------:R-:W-:-:S05]  /*7ed0*/  IMAD.U32 R157, RZ, RZ, UR5 ;  /* 0x00000005ff9d7e24 */ /* 0x000fca000f8e00ff */
[----:B------:R0:W-:Y:S04]  /*7ee0*/  STL.64 [R1+0x328], R156 ;  /* 0x0003289c01007387 */ /* 0x0001e80000100a00 */
[----:B------:R1:W-:Y:S01]  /*7ef0*/  STL.64 [R1+0x2f0], R6 ;  /* 0x0002f00601007387 */ /* 0x0003e20000100a00 */
[----:B0-----:R-:W-:-:S04]  /*7f00*/  IMAD.WIDE R156, R8, 0x2, R18 ;  /* 0x00000002089c7825 */ /* 0x001fc800078e0212 */
[----:B-1----:R-:W-:Y:S01]  /*7f10*/  IMAD.WIDE R6, R8, 0x2, R16 ;  /* 0x0000000208067825 */ /* 0x002fe200078e0210 */
[----:B------:R0:W-:Y:S04]  /*7f20*/  STL.64 [R1+0x2e8], R156 ;  /* 0x0002e89c01007387 */ /* 0x0001e80000100a00 */
[----:B------:R1:W-:Y:S01]  /*7f30*/  STL.64 [R1+0x2e0], R6 ;  /* 0x0002e00601007387 */ /* 0x0003e20000100a00 */
[----:B0-----:R-:W-:-:S04]  /*7f40*/  IMAD.WIDE R156, R9, 0x2, R18 ;  /* 0x00000002099c7825 */ /* 0x001fc800078e0212 */
[----:B-1----:R-:W-:Y:S01]  /*7f50*/  IMAD.WIDE R6, R9, 0x2, R16 ;  /* 0x0000000209067825 */ /* 0x002fe200078e0210 */
[----:B------:R0:W-:Y:S03]  /*7f60*/  STL.64 [R1+0x2d8], R156 ;  /* 0x0002d89c01007387 */ /* 0x0001e60000100a00 */
[--C-:B------:R-:W-:Y:S01]  /*7f70*/  IMAD.WIDE R8, R10, 0x2, R18.reuse ;  /* 0x000000020a087825 */ /* 0x100fe200078e0212 */
[----:B------:R1:W-:Y:S04]  /*7f80*/  STL.64 [R1+0x2d0], R6 ;  /* 0x0002d00601007387 */ /* 0x0003e80000100a00 */
[----:B------:R2:W-:Y:S01]  /*7f90*/  STL.64 [R1+0x2c8], R8 ;  /* 0x0002c80801007387 */ /* 0x0005e20000100a00 */
[----:B0-----:R-:W-:-:S04]  /*7fa0*/  IMAD.WIDE R156, R11, 0x2, R18 ;  /* 0x000000020b9c7825 */ /* 0x001fc800078e0212 */
[----:B-1----:R-:W-:-:S04]  /*7fb0*/  IMAD.WIDE R6, R10, 0x2, R16 ;  /* 0x000000020a067825 */ /* 0x002fc800078e0210 */
[--C-:B--2---:R-:W-:Y:S01]  /*7fc0*/  IMAD.WIDE R8, R11, 0x2, R16.reuse ;  /* 0x000000020b087825 */ /* 0x104fe200078e0210 */
[----:B------:R0:W-:Y:S03]  /*7fd0*/  STL.64 [R1+0x2c0], R6 ;  /* 0x0002c00601007387 */ /* 0x0001e60000100a00 */
[C---:B------:R-:W-:Y:S01]  /*7fe0*/  IMAD.WIDE R10, R12.reuse, 0x2, R16 ;  /* 0x000000020c0a7825 */ /* 0x040fe200078e0210 */
[----:B------:R-:W-:Y:S04]  /*7ff0*/  STL.64 [R1+0x2b8], R156 ;  /* 0x0002b89c01007387 */ /* 0x000fe80000100a00 */
[----:B------:R1:W-:Y:S01]  /*8000*/  STL.64 [R1+0x2b0], R8 ;  /* 0x0002b00801007387 */ /* 0x0003e20000100a00 */
[----:B0-----:R-:W-:-:S05]  /*8010*/  IMAD.WIDE R6, R12, 0x2, R18 ;  /* 0x000000020c067825 */ /* 0x001fca00078e0212 */
[----:B------:R0:W-:Y:S01]  /*8020*/  STL.64 [R1+0x2a8], R6 ;  /* 0x0002a80601007387 */ /* 0x0001e20000100a00 */
[----:B-1----:R-:W-:-:S03]  /*8030*/  IMAD.WIDE R8, R13, 0x2, R18 ;  /* 0x000000020d087825 */ /* 0x002fc600078e0212 */
[----:B------:R1:W-:Y:S04]  /*8040*/  STL.64 [R1+0x2a0], R10 ;  /* 0x0002a00a01007387 */ /* 0x0003e80000100a00 */
[----:B------:R2:W-:Y:S01]  /*8050*/  STL.64 [R1+0x298], R8 ;  /* 0x0002980801007387 */ /* 0x0005e20000100a00 */
[----:B0-----:R-:W-:-:S04]  /*8060*/  IMAD.WIDE R6, R13, 0x2, R16 ;  /* 0x000000020d067825 */ /* 0x001fc800078e0210 */
[C---:B-1----:R-:W-:Y:S01]  /*8070*/  IMAD.WIDE R10, R14.reuse, 0x2, R18 ;  /* 0x000000020e0a7825 */ /* 0x042fe200078e0212 */
[----:B------:R0:W-:Y:S03]  /*8080*/  STL.64 [R1+0x290], R6 ;  /* 0x0002900601007387 */ /* 0x0001e60000100a00 */
[----:B--2---:R-:W-:Y:S01]  /*8090*/  IMAD.WIDE R8, R14, 0x2, R16 ;  /* 0x000000020e087825 */ /* 0x004fe200078e0210 */
[----:B------:R1:W-:Y:S04]  /*80a0*/  STL.64 [R1+0x288], R10 ;  /* 0x0002880a01007387 */ /* 0x0003e80000100a00 */
[----:B------:R2:W-:Y:S01]  /*80b0*/  STL.64 [R1+0x280], R8 ;  /* 0x0002800801007387 */ /* 0x0005e20000100a00 */
[----:B0-----:R-:W-:-:S04]  /*80c0*/  IMAD.WIDE R6, R15, 0x2, R18 ;  /* 0x000000020f067825 */ /* 0x001fc800078e0212 */
[----:B-1----:R-:W-:Y:S01]  /*80d0*/  IMAD.WIDE R10, R15, 0x2, R16 ;  /* 0x000000020f0a7825 */ /* 0x002fe200078e0210 */
[----:B------:R0:W-:Y:S03]  /*80e0*/  STL.64 [R1+0x278], R6 ;  /* 0x0002780601007387 */ /* 0x0001e60000100a00 */
[C---:B--2---:R-:W-:Y:S01]  /*80f0*/  IMAD.WIDE R8, R152.reuse, 0x2, R18 ;  /* 0x0000000298087825 */ /* 0x044fe200078e0212 */
        /* <DEDUP_REMOVED lines=14> */
[----:B0-----:R-:W-:-:S05]  /*81e0*/  IMAD.WIDE R6, R165, 0x2, R16 ;  /* 0x00000002a5067825 */ /* 0x001fca00078e0210 */
[----:B------:R1:W-:Y:S02]  /*81f0*/  STL.64 [R1+0x3c0], R6 ;  /* 0x0003c00601007387 */ /* 0x0003e40000100a00 */
.L_x_1:
[----:B------:R-:W2:Y:S04]  /*8200*/  LDL.64 R14, [R1+0x390] ;  /* 0x00039000010e7983 */ /* 0x000ea80000100a00 */
[----:B-1----:R-:W3:Y:S04]  /*8210*/  LDL.64 R6, [R1+0x388] ;  /* 0x0003880001067983 */ /* 0x002ee80000100a00 */
[----:B------:R-:W4:Y:S04]  /*8220*/  LDL.64 R12, [R1+0x398] ;  /* 0x00039800010c7983 */ /* 0x000f280000100a00 */
[----:B------:R-:W5:Y:S04]  /*8230*/  LDL.64 R152, [R1+0x3b0] ;  /* 0x0003b00001987983 */ /* 0x000f680000100a00 */
[----:B------:R-:W5:Y:S04]  /*8240*/  LDL.64 R10, [R1+0x3a0] ;  /* 0x0003a000010a7983 */ /* 0x000f680000100a00 */
[----:B------:R-:W5:Y:S01]  /*8250*/  LDL.64 R8, [R1+0x3a8] ;  /* 0x0003a80001087983 */ /* 0x000f620000100a00 */
[----:B------:R-:W-:-:S02]  /*8260*/  MOV R196, UR31 ;  /* 0x0000001f00c47c02 */ /* 0x000fc40008000f00 */
[----:B------:R-:W-:Y:S01]  /*8270*/  MOV R195, UR30 ;  /* 0x0000001e00c37c02 */ /* 0x000fe20008000f00 */
[----:B------:R-:W-:Y:S01]  /*8280*/  STL.64 [R1+0x5d0], R150 ;  /* 0x0005d09601007387 */ /* 0x000fe20000100a00 */
[----:B------:R-:W-:Y:S02]  /*8290*/  MOV R198, UR27 ;  /* 0x0000001b00c67c02 */ /* 0x000fe40008000f00 */
[----:B------:R-:W-:Y:S01]  /*82a0*/  MOV R197, UR26 ;  /* 0x0000001a00c57c02 */ /* 0x000fe20008000f00 */
[----:B------:R-:W-:Y:S04]  /*82b0*/  STL.64 [R1+0x5c8], R148 ;  /* 0x0005c89401007387 */ /* 0x000fe80000100a00 */
        /* <DEDUP_REMOVED lines=53> */
[----:B------:R0:W-:Y:S04]  /*8610*/  STL.64 [R1+0x418], R40 ;  /* 0x0004182801007387 */ /* 0x0001e80000100a00 */
[----:B------:R-:W-:Y:S04]  /*8620*/  STL.64 [R1+0x410], R38 ;  /* 0x0004102601007387 */ /* 0x000fe80000100a00 */
[----:B------:R-:W-:Y:S04]  /*8630*/  STL.64 [R1+0x408], R36 ;  /* 0x0004082401007387 */ /* 0x000fe80000100a00 */
[----:B------:R-:W-:Y:S04]  /*8640*/  STL.64 [R1+0x400], R34 ;  /* 0x0004002201007387 */ /* 0x000fe80000100a00 */
[----:B------:R-:W-:Y:S04]  /*8650*/  STL.64 [R1+0x3f8], R32 ;  /* 0x0003f82001007387 */ /* 0x000fe80000100a00 */
[----:B------:R-:W-:Y:S04]  /*8660*/  STL.64 [R1+0x3f0], R30 ;  /* 0x0003f01e01007387 */ /* 0x000fe80000100a00 */
[----:B------:R-:W-:Y:S04]  /*8670*/  STL.64 [R1+0x3e8], R28 ;  /* 0x0003e81c01007387 */ /* 0x000fe80000100a00 */
[----:B------:R1:W-:Y:S04]  /*8680*/  STL.64 [R1+0x3e0], R26 ;  /* 0x0003e01a01007387 */ /* 0x0003e80000100a00 */
[----:B------:R1:W-:Y:S04]  /*8690*/  STL.64 [R1+0x3d8], R24 ;  /* 0x0003d81801007387 */ /* 0x0003e80000100a00 */
[----:B0-----:R-:W5:Y:S04]  /*86a0*/  LDL.64 R40, [R1+0x300] ;  /* 0x0003000001287983 */ /* 0x001f680000100a00 */
[----:B-1----:R-:W5:Y:S04]  /*86b0*/  LDL.64 R26, [R1+0x310] ;  /* 0x00031000011a7983 */ /* 0x002f680000100a00 */
[----:B------:R-:W5:Y:S01]  /*86c0*/  LDL.64 R24, [R1+0x308] ;  /* 0x0003080001187983 */ /* 0x000f620000100a00 */
[----:B------:R-:W-:-:S02]  /*86d0*/  MOV R194, UR35 ;  /* 0x0000002300c27c02 */ /* 0x000fc40008000f00 */
[----:B------:R-:W-:Y:S01]  /*86e0*/  MOV R193, UR34 ;  /* 0x0000002200c17c02 */ /* 0x000fe20008000f00 */
[----:B------:R-:W5:Y:S04]  /*86f0*/  LDL.64 R38, [R1+0x2f8] ;  /* 0x0002f80001267983 */ /* 0x000f680000100a00 */
[----:B------:R-:W5:Y:S01]  /*8700*/  LDL.64 R36, [R1+0x2f0] ;  /* 0x0002f00001247983 */ /* 0x000f620000100a00 */
[----:B--2---:R-:W-:-:S03]  /*8710*/  R2UR UR26, R14 ;  /* 0x000000000e1a72ca */ /* 0x004fc600000e0000 */
[----:B------:R-:W2:Y:S01]  /*8720*/  LDL.64 R34, [R1+0x2e8] ;  /* 0x0002e80001227983 */ /* 0x000ea20000100a00 */
[----:B------:R-:W-:Y:S02]  /*8730*/  R2UR UR27, R15 ;  /* 0x000000000f1b72ca */ /* 0x000fe400000e0000 */
[----:B---3--:R-:W-:Y:S01]  /*8740*/  R2UR UR30, R6 ;  /* 0x00000000061e72ca */ /* 0x008fe200000e0000 */
[----:B------:R-:W3:Y:S01]  /*8750*/  LDL.64 R14, [R1+0x3c0] ;  /* 0x0003c000010e7983 */ /* 0x000ee20000100a00 */
[----:B------:R-:W-:-:S03]  /*8760*/  R2UR UR31, R7 ;  /* 0x00000000071f72ca */ /* 0x000fc600000e0000 */
[----:B------:R-:W2:Y:S01]  /*8770*/  LDL.64 R6, [R1+0x3c8] ;  /* 0x0003c80001067983 */ /* 0x000ea20000100a00 */
[----:B----4-:R-:W-:Y:S02]  /*8780*/  R2UR UR34, R12 ;  /* 0x000000000c2272ca */ /* 0x010fe400000e0000 */
[----:B------:R-:W-:Y:S01]  /*8790*/  R2UR UR35, R13 ;  /* 0x000000000d2372ca */ /* 0x000fe200000e0000 */
[----:B------:R-:W4:Y:S04]  /*87a0*/  LDL.64 R32, [R1+0x2e0] ;  /* 0x0002e00001207983 */ /* 0x000f280000100a00 */
[----:B------:R-:W4:Y:S01]  /*87b0*/  LDL.64 R12, [R1+0x318] ;  /* 0x00031800010c7983 */ /* 0x000f220000100a00 */
[----:B------:R-:W-:-:S03]  /*87c0*/  MOV R190, UR43 ;  /* 0x0000002b00be7c02 */ /* 0x000fc60008000f00 */
[----:B------:R-:W4:Y:S01]  /*87d0*/  LDL.64 R30, [R1+0x2d8] ;  /* 0x0002d800011e7983 */ /* 0x000f220000100a00 */
[----:B------:R-:W-:Y:S02]  /*87e0*/  MOV R189, UR42 ;  /* 0x0000002a00bd7c02 */ /* 0x000fe40008000f00 */
[----:B-----5:R-:W-:Y:S01]  /*87f0*/  R2UR UR42, R10 ;  /* 0x000000000a2a72ca */ /* 0x020fe200000e0000 */
[----:B------:R-:W5:Y:S01]  /*8800*/  LDL.64 R28, [R1+0x2d0] ;  /* 0x0002d000011c7983 */ /* 0x000f620000100a00 */
[----:B------:R-:W-:Y:S01]  /*8810*/  R2UR UR43, R11 ;  /* 0x000000000b2b72ca */ /* 0x000fe200000e0000 */
[----:B------:R-:W-:Y:S01]  /*8820*/  IMAD.WIDE R10, R4, 0x2, R18 ;  /* 0x00000002040a7825 */ /* 0x000fe200078e0212 */
[----:B------:R-:W-:Y:S01]  /*8830*/  MOV R188, UR47 ;  /* 0x0000002f00bc7c02 */ /* 0x000fe20008000f00 */
[----:B------:R-:W5:Y:S01]  /*8840*/  LDL.64 R52, [R1+0x2b0] ;  /* 0x0002b00001347983 */ /* 0x000f620000100a00 */
[----:B------:R-:W-:Y:S02]  /*8850*/  MOV R187, UR46 ;  /* 0x0000002e00bb7c02 */ /* 0x000fe40008000f00 */
[----:B------:R-:W-:Y:S01]  /*8860*/  R2UR UR46, R8 ;  /* 0x00000000082e72ca */ /* 0x000fe200000e0000 */
[----:B------:R0:W5:Y:S01]  /*8870*/  LDG.E.U16 R180, desc[UR60][R10.64] ;  /* 0x0000003c0ab47981 */ /* 0x000162000c1e1500 */
[----:B------:R-:W-:Y:S01]  /*8880*/  R2UR UR47, R9 ;  /* 0x00000000092f72ca */ /* 0x000fe200000e0000 */
[----:B------:R-:W-:-:S02]  /*8890*/  IMAD.WIDE R8, R4, 0x2, R16 ;  /* 0x0000000204087825 */ /* 0x000fc400078e0210 */
[----:B------:R-:W5:Y:S04]  /*88a0*/  LDL.64 R50, [R1+0x2a8] ;  /* 0x0002a80001327983 */ /* 0x000f680000100a00 */
[----:B------:R1:W5:Y:S04]  /*88b0*/  LDG.E.U16 R179, desc[UR60][R8.64] ;  /* 0x0000003c08b37981 */ /* 0x000368000c1e1500 */
[----:B------:R-:W5:Y:S04]  /*88c0*/  LDL.64 R48, [R1+0x2a0] ;  /* 0x0002a00001307983 */ /* 0x000f680000100a00 */
[----:B------:R-:W5:Y:S04]  /*88d0*/  LDL.64 R46, [R1+0x298] ;  /* 0x00029800012e7983 */ /* 0x000f680000100a00 */
[----:B------:R-:W5:Y:S04]  /*88e0*/  LDL.64 R44, [R1+0x290] ;  /* 0x00029000012c7983 */ /* 0x000f680000100a00 */
[----:B------:R-:W5:Y:S04]  /*88f0*/  LDL.64 R42, [R1+0x288] ;  /* 0x00028800012a7983 */ /* 0x000f680000100a00 */
[----:B------:R-:W5:Y:S01]  /*8900*/  LDL.64 R54, [R1+0x2b8] ;  /* 0x0002b80001367983 */ /* 0x000f620000100a00 */
[----:B0-----:R-:W-:-:S03]  /*8910*/  IMAD.WIDE R10, R4, 0x2, R26 ;  /* 0x00000002040a7825 */ /* 0x001fc600078e021a */
[----:B------:R-:W5:Y:S01]  /*8920*/  LDL.64 R26, [R1+0x2c8] ;  /* 0x0002c800011a7983 */ /* 0x000f620000100a00 */
[----:B-1----:R-:W-:-:S03]  /*8930*/  IMAD.WIDE R8, R4, 0x2, R24 ;  /* 0x0000000204087825 */ /* 0x002fc600078e0218 */
[----:B------:R-:W5:Y:S04]  /*8940*/  LDL.64 R24, [R1+0x2c0] ;  /* 0x0002c00001187983 */ /* 0x000f680000100a00 */
[----:B------:R-:W5:Y:S04]  /*8950*/  LDG.E.U16 R175, desc[UR60][R10.64] ;  /* 0x0000003c0aaf7981 */ /* 0x000f68000c1e1500 */
[----:B------:R-:W5:Y:S01]  /*8960*/  LDG.E.U16 R174, desc[UR60][R8.64] ;  /* 0x0000003c08ae7981 */ /* 0x000f62000c1e1500 */
[----:B--2---:R-:W-:-:S04]  /*8970*/  IMAD.WIDE R6, R4, 0x2, R6 ;  /* 0x0000000204067825 */ /* 0x004fc800078e0206 */
[C---:B---3--:R-:W-:Y:S01]  /*8980*/  IMAD.WIDE R14, R4.reuse, 0x2, R14 ;  /* 0x00000002040e7825 */ /* 0x048fe200078e020e */
[----:B------:R0:W2:Y:S03]  /*8990*/  LDG.E.U16 R178, desc[UR60][R6.64] ;  /* 0x0000003c06b27981 */ /* 0x0000a6000c1e1500 */
[C---:B----4-:R-:W-:Y:S01]  /*89a0*/  IMAD.WIDE R12, R4.reuse, 0x2, R12 ;  /* 0x00000002040c7825 */ /* 0x050fe200078e020c */
[----:B------:R1:W3:Y:S04]  /*89b0*/  LDG.E.U16 R177, desc[UR60][R14.64] ;  /* 0x0000003c0eb17981 */ /* 0x0002e8000c1e1500 */
[----:B------:R4:W3:Y:S01]  /*89c0*/  LDG.E.U16 R176, desc[UR60][R12.64] ;  /* 0x0000003c0cb07981 */ /* 0x0008e2000c1e1500 */
[----:B0-----:R-:W-:-:S03]  /*89d0*/  IMAD.WIDE R6, R4, 0x2, R40 ;  /* 0x0000000204067825 */ /* 0x001fc600078e0228 */
[----:B------:R-:W2:Y:S01]  /*89e0*/  LDL.64 R40, [R1+0x280] ;  /* 0x0002800001287983 */ /* 0x000ea20000100a00 */
[----:B-1----:R-:W-:-:S03]  /*89f0*/  IMAD.WIDE R14, R4, 0x2, R38 ;  /* 0x00000002040e7825 */ /* 0x002fc600078e0226 */
[----:B------:R-:W3:Y:S01]  /*8a00*/  LDL.64 R38, [R1+0x278] ;  /* 0x0002780001267983 */ /* 0x000ee20000100a00 */
[----:B----4-:R-:W-:-:S03]  /*8a10*/  IMAD.WIDE R12, R4, 0x2, R36 ;  /* 0x00000002040c7825 */ /* 0x010fc600078e0224 */
[----:B------:R-:W4:Y:S01]  /*8a20*/  LDL.64 R36, [R1+0x270] ;  /* 0x0002700001247983 */ /* 0x000f220000100a00 */
[----:B------:R-:W-:-:S03]  /*8a30*/  IMAD.WIDE R10, R4, 0x2, R34 ;  /* 0x00000002040a7825 */ /* 0x000fc600078e0222 */
[----:B------:R-:W4:Y:S01]  /*8a40*/  LDL.64 R34, [R1+0x268] ;  /* 0x0002680001227983 */ /* 0x000f220000100a00 */
[----:B------:R-:W-:-:S03]  /*8a50*/  IMAD.WIDE R8, R4, 0x2, R32 ;  /* 0x0000000204087825 */ /* 0x000fc600078e0220 */
[----:B------:R-:W4:Y:S04]  /*8a60*/  LDL.64 R32, [R1+0x260] ;  /* 0x0002600001207983 */ /* 0x000f280000100a00 */
[----:B------:R0:W4:Y:S04]  /*8a70*/  LDG.E.U16 R173, desc[UR60][R6.64] ;  /* 0x0000003c06ad7981 */ /* 0x000128000c1e1500 */
[----:B------:R5:W4:Y:S04]  /*8a80*/  LDG.E.U16 R170, desc[UR60][R10.64] ;  /* 0x0000003c0aaa7981 */ /* 0x000b28000c1e1500 */
[----:B------:R1:W4:Y:S01]  /*8a90*/  LDG.E.U16 R169, desc[UR60][R8.64] ;  /* 0x0000003c08a97981 */ /* 0x000322000c1e1500 */
[----:B0-----:R-:W-:-:S03]  /*8aa0*/  IMAD.WIDE R6, R4, 0x2, R30 ;  /* 0x0000000204067825 */ /* 0x001fc600078e021e */
[----:B------:R-:W4:Y:S01]  /*8ab0*/  LDL.64 R30, [R1+0x258] ;  /* 0x00025800011e7983 */ /* 0x000f220000100a00 */
[----:B-----5:R-:W-:-:S03]  /*8ac0*/  IMAD.WIDE R10, R4, 0x2, R28 ;  /* 0x00000002040a7825 */ /* 0x020fc600078e021c */
[----:B------:R-:W5:Y:S04]  /*8ad0*/  LDL.64 R28, [R1+0x250] ;  /* 0x00025000011c7983 */ /* 0x000f680000100a00 */
[----:B------:R0:W5:Y:S01]  /*8ae0*/  LDG.E.U16 R168, desc[UR60][R6.64] ;  /* 0x0000003c06a87981 */ /* 0x000162000c1e1500 */
[----:B------:R-:W-:Y:S02]  /*8af0*/  MOV R192, UR39 ;  /* 0x0000002700c07c02 */ /* 0x000fe40008000f00 */
[----:B------:R-:W-:Y:S01]  /*8b00*/  MOV R191, UR38 ;  /* 0x0000002600bf7c02 */ /* 0x000fe20008000f00 */
[----:B------:R-:W5:Y:S04]  /*8b10*/  LDG.E.U16 R172, desc[UR60][R14.64] ;  /* 0x0000003c0eac7981 */ /* 0x000f68000c1e1500 */
[----:B------:R-:W5:Y:S04]  /*8b20*/  LDG.E.U16 R171, desc[UR60][R12.64] ;  /* 0x0000003c0cab7981 */ /* 0x000f68000c1e1500 */
[----:B------:R-:W5:Y:S01]  /*8b30*/  LDG.E.U16 R159, desc[UR60][R10.64] ;  /* 0x0000003c0a9f7981 */ /* 0x000f62000c1e1500 */
[----:B-1----:R-:W-:-:S03]  /*8b40*/  IMAD.WIDE R8, R4, 0x2, R26 ;  /* 0x0000000204087825 */ /* 0x002fc600078e021a */
[----:B------:R-:W5:Y:S01]  /*8b50*/  LDL.64 R26, [R1+0x248] ;  /* 0x00024800011a7983 */ /* 0x000f620000100a00 */
[----:B0-----:R-:W-:-:S03]  /*8b60*/  IMAD.WIDE R6, R4, 0x2, R24 ;  /* 0x0000000204067825 */ /* 0x001fc600078e0218 */
[----:B------:R-:W5:Y:S04]  /*8b70*/  LDL.64 R24, [R1+0x240] ;  /* 0x0002400001187983 */ /* 0x000f680000100a00 */
[----:B------:R0:W5:Y:S01]  /*8b80*/  LDG.E.U16 R157, desc[UR60][R6.64] ;  /* 0x0000003c069d7981 */ /* 0x000162000c1e1500 */
[----:B------:R-:W-:Y:S02]  /*8b90*/  R2UR UR39, R153 ;  /* 0x00000000992772ca */ /* 0x000fe400000e0000 */
[----:B------:R-:W-:Y:S01]  /*8ba0*/  R2UR UR38, R152 ;  /* 0x00000000982672ca */ /* 0x000fe200000e0000 */
[----:B------:R-:W5:Y:S01]  /*8bb0*/  LDG.E.U16 R158, desc[UR60][R8.64] ;  /* 0x0000003c089e7981 */ /* 0x000f62000c1e1500 */
[----:B0-----:R-:W-:-:S05]  /*8bc0*/  IMAD.WIDE R6, R4, 0x2, R52 ;  /* 0x0000000204067825 */ /* 0x001fca00078e0234 */
[----:B------:R0:W5:Y:S02]  /*8bd0*/  LDG.E.U16 R155, desc[UR60][R6.64] ;  /* 0x0000003c069b7981 */ /* 0x000164000c1e1500 */
[----:B0-----:R-:W-:-:S05]  /*8be0*/  IMAD.WIDE R6, R4, 0x2, R50 ;  /* 0x0000000204067825 */ /* 0x001fca00078e0232 */
[----:B------:R0:W5:Y:S02]  /*8bf0*/  LDG.E.U16 R154, desc[UR60][R6.64] ;  /* 0x0000003c069a7981 */ /* 0x000164000c1e1500 */
[----:B0-----:R-:W-:-:S05]  /*8c00*/  IMAD.WIDE R6, R4, 0x2, R48 ;  /* 0x0000000204067825 */ /* 0x001fca00078e0230 */
[----:B------:R0:W5:Y:S02]  /*8c10*/  LDG.E.U16 R153, desc[UR60][R6.64] ;  /* 0x0000003c06997981 */ /* 0x000164000c1e1500 */
[----:B0-----:R-:W-:Y:S01]  /*8c20*/  IMAD.WIDE R6, R4, 0x2, R46 ;  /* 0x0000000204067825 */ /* 0x001fe200078e022e */
[----:B------:R-:W-:Y:S01]  /*8c30*/  R2UR UR6, R200 ;  /* 0x00000000c80672ca */ /* 0x000fe200000e0000 */
[----:B------:R-:W-:Y:S01]  /*8c40*/  UMOV UR5, 0x40000040 ;  /* 0x4000004000057882 */ /* 0x000fe20000000000 */
[----:B------:R-:W-:Y:S01]  /*8c50*/  UMOV UR7, 0x40000040 ;  /* 0x4000004000077882 */ /* 0x000fe20000000000 */
[C---:B------:R-:W-:Y:S01]  /*8c60*/  IMAD.WIDE R8, R4.reuse, 0x2, R54 ;  /* 0x0000000204087825 */ /* 0x040fe200078e0236 */
[----:B------:R0:W5:Y:S04]  /*8c70*/  LDG.E.U16 R152, desc[UR60][R6.64] ;  /* 0x0000003c06987981 */ /* 0x000168000c1e1500 */
[----:B------:R-:W5:Y:S04]  /*8c80*/  LDG.E.U16 R156, desc[UR60][R8.64] ;  /* 0x0000003c089c7981 */ /* 0x000f68000c1e1500 */
[----:B------:R-:W5:Y:S01]  /*8c90*/  LDL.64 R46, [R1+0x380] ;  /* 0x00038000012e7983 */ /* 0x000f620000100a00 */
[----:B0-----:R-:W-:-:S03]  /*8ca0*/  IMAD.WIDE R6, R4, 0x2, R44 ;  /* 0x0000000204067825 */ /* 0x001fc600078e022c */
[----:B------:R-:W5:Y:S04]  /*8cb0*/  LDL.64 R44, [R1+0x378] ;  /* 0x00037800012c7983 */ /* 0x000f680000100a00 */
[----:B------:R0:W5:Y:S02]  /*8cc0*/  LDG.E.U16 R15, desc[UR60][R6.64] ;  /* 0x0000003c060f7981 */ /* 0x000164000c1e1500 */
[C---:B0-----:R-:W-:Y:S02]  /*8cd0*/  IMAD.WIDE R6, R4.reuse, 0x2, R42 ;  /* 0x0000000204067825 */ /* 0x041fe400078e022a */
[----:B------:R-:W5:Y:S04]  /*8ce0*/  LDL.64 R42, [R1+0x370] ;  /* 0x00037000012a7983 */ /* 0x000f680000100a00 */
[----:B------:R2:W5:Y:S02]  /*8cf0*/  LDG.E.U16 R14, desc[UR60][R6.64] ;  /* 0x0000003c060e7981 */ /* 0x000564000c1e1500 */
[----:B--2---:R-:W-:-:S02]  /*8d00*/  IMAD.WIDE R6, R4, 0x2, R40 ;  /* 0x0000000204067825 */ /* 0x004fc400078e0228 */
[----:B------:R-:W2:Y:S04]  /*8d10*/  LDL.64 R40, [R1+0x368] ;  /* 0x0003680001287983 */ /* 0x000ea80000100a00 */
[----:B------:R3:W2:Y:S02]  /*8d20*/  LDG.E.U16 R13, desc[UR60][R6.64] ;  /* 0x0000003c060d7981 */ /* 0x0006a4000c1e1500 */
[C---:B---3--:R-:W-:Y:S02]  /*8d30*/  IMAD.WIDE R6, R4.reuse, 0x2, R38 ;  /* 0x0000000204067825 */ /* 0x048fe400078e0226 */
[----:B------:R-:W3:Y:S04]  /*8d40*/  LDL.64 R38, [R1+0x360] ;  /* 0x0003600001267983 */ /* 0x000ee80000100a00 */
[----:B------:R4:W3:Y:S02]  /*8d50*/  LDG.E.U16 R12, desc[UR60][R6.64] ;  /* 0x0000003c060c7981 */ /* 0x0008e4000c1e1500 */
[----:B----4-:R-:W-:-:S02]  /*8d60*/  IMAD.WIDE R6, R4, 0x2, R36 ;  /* 0x0000000204067825 */ /* 0x010fc400078e0224 */
[----:B------:R-:W4:Y:S04]  /*8d70*/  LDL.64 R36, [R1+0x358] ;  /* 0x0003580001247983 */ /* 0x000f280000100a00 */
[----:B------:R0:W4:Y:S02]  /*8d80*/  LDG.E.U16 R11, desc[UR60][R6.64] ;  /* 0x0000003c060b7981 */ /* 0x000124000c1e1500 */
[C---:B0-----:R-:W-:Y:S02]  /*8d90*/  IMAD.WIDE R6, R4.reuse, 0x2, R34 ;  /* 0x0000000204067825 */ /* 0x041fe400078e0222 */
[----:B------:R-:W4:Y:S04]  /*8da0*/  LDL.64 R34, [R1+0x350] ;  /* 0x0003500001227983 */ /* 0x000f280000100a00 */
[----:B------:R0:W4:Y:S02]  /*8db0*/  LDG.E.U16 R10, desc[UR60][R6.64] ;  /* 0x0000003c060a7981 */ /* 0x000124000c1e1500 */
[----:B0-----:R-:W-:-:S02]  /*8dc0*/  IMAD.WIDE R6, R4, 0x2, R32 ;  /* 0x0000000204067825 */ /* 0x001fc400078e0220 */
[----:B------:R-:W4:Y:S04]  /*8dd0*/  LDL.64 R32, [R1+0x348] ;  /* 0x0003480001207983 */ /* 0x000f280000100a00 */
[----:B------:R0:W4:Y:S02]  /*8de0*/  LDG.E.U16 R0, desc[UR60][R6.64] ;  /* 0x0000003c06007981 */ /* 0x000124000c1e1500 */
[C---:B0-----:R-:W-:Y:S01]  /*8df0*/  IMAD.WIDE R6, R4.reuse, 0x2, R30 ;  /* 0x0000000204067825 */ /* 0x041fe200078e021e */
[----:B------:R-:W-:Y:S01]  /*8e00*/  MOV R184, UR55 ;  /* 0x0000003700b87c02 */ /* 0x000fe20008000f00 */
[----:B------:R-:W4:Y:S04]  /*8e10*/  LDL.64 R30, [R1+0x340] ;  /* 0x00034000011e7983 */ /* 0x000f280000100a00 */
[----:B------:R5:W4:Y:S02]  /*8e20*/  LDG.E.U16 R9, desc[UR60][R6.64] ;  /* 0x0000003c06097981 */ /* 0x000b24000c1e1500 */
[C---:B-----5:R-:W-:Y:S01]  /*8e30*/  IMAD.WIDE R6, R4.reuse, 0x2, R28 ;  /* 0x0000000204067825 */ /* 0x060fe200078e021c */
[----:B------:R-:W-:Y:S01]  /*8e40*/  MOV R183, UR54 ;  /* 0x0000003600b77c02 */ /* 0x000fe20008000f00 */
[----:B------:R-:W5:Y:S04]  /*8e50*/  LDL.64 R28, [R1+0x338] ;  /* 0x00033800011c7983 */ /* 0x000f680000100a00 */
[----:B------:R0:W5:Y:S02]  /*8e60*/  LDG.E.U16 R8, desc[UR60][R6.64] ;  /* 0x0000003c06087981 */ /* 0x000164000c1e1500 */
[----:B0-----:R-:W-:-:S02]  /*8e70*/  IMAD.WIDE R6, R4, 0x2, R26 ;  /* 0x0000000204067825 */ /* 0x001fc400078e021a */
[----:B------:R-:W5:Y:S04]  /*8e80*/  LDL.64 R26, [R1+0x330] ;  /* 0x00033000011a7983 */ /* 0x000f680000100a00 */
[----:B------:R0:W5:Y:S02]  /*8e90*/  LDG.E.U16 R2, desc[UR60][R6.64] ;  /* 0x0000003c06027981 */ /* 0x000164000c1e1500 */
[----:B0-----:R-:W-:Y:S02]  /*8ea0*/  IMAD.WIDE R6, R4, 0x2, R24 ;  /* 0x0000000204067825 */ /* 0x001fe400078e0218 */
[----:B------:R-:W5:Y:S04]  /*8eb0*/  LDL.64 R24, [R1+0x328] ;  /* 0x0003280001187983 */ /* 0x000f680000100a00 */
[----:B------:R0:W5:Y:S01]  /*8ec0*/  LDG.E.U16 R6, desc[UR60][R6.64] ;  /* 0x0000003c06067981 */ /* 0x000162000c1e1500 */
[----:B------:R-:W-:Y:S06]  /*8ed0*/  BAR.SYNC.DEFER_BLOCKING 0x0 ;  /* 0x0000000000007b1d */ /* 0x000fec0000010000 */
        /* <DEDUP_REMOVED lines=15> */
[----:B--2---:R-:W-:Y:S04]  /*8fd0*/  STS.U16 [R160+0x22580], R13 ;  /* 0x0225800da0007388 */ /* 0x004fe80000000400 */
[----:B------:R-:W-:Y:S04]  /*8fe0*/  STS.U16 [R23+0x20200], R172 ;  /* 0x020200ac17007388 */ /* 0x000fe80000000400 */
[----:B------:R-:W-:Y:S04]  /*8ff0*/  STS.U16 [R23+0x22200], R171 ;  /* 0x022200ab17007388 */ /* 0x000fe80000000400 */
[----:B---3--:R2:W-:Y:S01]  /*9000*/  STS.U16 [R23+0x20600], R12 ;  /* 0x0206000c17007388 */ /* 0x0085e20000000400 */
[----:B0-----:R-:W-:Y:S01]  /*9010*/  IMAD.SHL.U32 R7, R252, 0x200, RZ ;  /* 0x00000200fc077824 */ /* 0x001fe200078e00ff */
[----:B------:R-:W-:-:S02]  /*9020*/  R2UR UR54, R42 ;  /* 0x000000002a3672ca */ /* 0x000fc400000e0000 */
[----:B------:R-:W-:Y:S01]  /*9030*/  R2UR UR55, R43 ;  /* 0x000000002b3772ca */ /* 0x000fe200000e0000 */
[----:B-1----:R-:W3:Y:S01]  /*9040*/  LDL.64 R14, [R1+0x200] ;  /* 0x00020000010e7983 */ /* 0x002ee20000100a00 */
[----:B------:R-:W-:Y:S02]  /*9050*/  MOV R186, UR51 ;  /* 0x0000003300ba7c02 */ /* 0x000fe40008000f00 */
[----:B------:R-:W-:Y:S02]  /*9060*/  MOV R185, UR50 ;  /* 0x0000003200b97c02 */ /* 0x000fe40008000f00 */
[----:B------:R-:W-:Y:S01]  /*9070*/  MOV R182, UR59 ;  /* 0x0000003b00b67c02 */ /* 0x000fe20008000f00 */
[----:B--2---:R-:W2:Y:S04]  /*9080*/  LDL.64 R12, [R1+0x220] ;  /* 0x00022000010c7983 */ /* 0x004ea80000100a00 */
[----:B----4-:R-:W-:Y:S04]  /*9090*/  STS.U16 [R23+0x22600], R11 ;  /* 0x0226000b17007388 */ /* 0x010fe80000000400 */
[----:B------:R-:W-:Y:S04]  /*90a0*/  STS.U16 [R22+0x20280], R170 ;  /* 0x020280aa16007388 */ /* 0x000fe80000000400 */
[----:B------:R-:W-:Y:S04]  /*90b0*/  STS.U16 [R22+0x22280], R169 ;  /* 0x022280a916007388 */ /* 0x000fe80000000400 */
[----:B------:R0:W-:Y:S01]  /*90c0*/  STS.U16 [R22+0x20680], R10 ;  /* 0x0206800a16007388 */ /* 0x0001e20000000400 */
[----:B------:R-:W-:-:S03]  /*90d0*/  MOV R181, UR58 ;  /* 0x0000003a00b57c02 */ /* 0x000fc60008000f00 */
[----:B0-----:R-:W4:Y:S04]  /*90e0*/  LDL.64 R10, [R1+0x238] ;  /* 0x00023800010a7983 */ /* 0x001f280000100a00 */
[----:B------:R0:W-:Y:S04]  /*90f0*/  STS.U16 [R22+0x22680], R0 ;  /* 0x0226800016007388 */ /* 0x0001e80000000400 */
[----:B------:R-:W-:Y:S04]  /*9100*/  STS.U16 [R21+0x20300], R168 ;  /* 0x020300a815007388 */ /* 0x000fe80000000400 */
[----:B------:R-:W-:Y:S04]  /*9110*/  STS.U16 [R21+0x22300], R159 ;  /* 0x0223009f15007388 */ /* 0x000fe80000000400 */
[----:B------:R-:W-:Y:S04]  /*9120*/  STS.U16 [R21+0x20700], R9 ;  /* 0x0207000915007388 */ /* 0x000fe80000000400 */
[----:B-----5:R1:W-:Y:S04]  /*9130*/  STS.U16 [R21+0x22700], R8 ;  /* 0x0227000815007388 */ /* 0x0203e80000000400 */
[----:B------:R-:W-:Y:S04]  /*9140*/  STS.U16 [R20+0x20380], R158 ;  /* 0x0203809e14007388 */ /* 0x000fe80000000400 */
[----:B------:R5:W-:Y:S01]  /*9150*/  STS.U16 [R20+0x22380], R157 ;  /* 0x0223809d14007388 */ /* 0x000be20000000400 */
[----:B0-----:R-:W-:-:S02]  /*9160*/  LOP3.LUT R0, R7, 0x800, RZ, 0xc0, !PT ;  /* 0x0000080007007812 */ /* 0x001fc400078ec0ff */
[----:B------:R-:W-:Y:S01]  /*9170*/  R2UR UR50, R28 ;  /* 0x000000001c3272ca */ /* 0x000fe200000e0000 */
[----:B-1----:R-:W3:Y:S01]  /*9180*/  LDL.64 R8, [R1+0x230] ;  /* 0x0002300001087983 */ /* 0x002ee20000100a00 */
[----:B------:R-:W-:-:S04]  /*9190*/  LEA.HI R0, R199, R0, RZ, 0x1c ;  /* 0x00000000c7007211 */ /* 0x000fc800078fe0ff */
[----:B------:R-:W-:-:S04]  /*91a0*/  LOP3.LUT R0, R0, 0x3fff, RZ, 0xc0, !PT ;  /* 0x00003fff00007812 */ /* 0x000fc800078ec0ff */
[----:B------:R-:W-:Y:S01]  /*91b0*/  R2UR UR4, R0 ;  /* 0x00000000000472ca */ /* 0x000fe200000e0000 */
[----:B------:R-:W-:Y:S04]  /*91c0*/  STS.U16 [R20+0x20780], R2 ;  /* 0x0207800214007388 */ /* 0x000fe80000000400 */
[----:B------:R0:W-:Y:S01]  /*91d0*/  STS.U16 [R20+0x22780], R6 ;  /* 0x0227800614007388 */ /* 0x0001e20000000400 */
[----:B------:R1:W-:Y:S06]  /*91e0*/  MEMBAR.ALL.CTA ;  /* 0x0000000000007992 */ /* 0x0003ec0000008000 */
[----:B-1----:R-:W1:Y:S02]  /*91f0*/  FENCE.VIEW.ASYNC.S ;  /* 0x00000000000073c6 */ /* 0x002e640000000000 */
[----:B-1----:R-:W-:Y:S06]  /*9200*/  BAR.SYNC.DEFER_BLOCKING 0x0 ;  /* 0x0000000000007b1d */ /* 0x002fec0000010000 */
[----:B-----5:R-:W-:-:S06]  /*9210*/  WARPGROUP.ARRIVE ;  /* 0x00000000000079c5 */ /* 0x020fcc0000000000 */
[----:B------:R-:W-:Y:S01]  /*9220*/  HGMMA.64x16x16.F32 R152, gdesc[UR4].tnspA, RZ, !UPT, gsb0 ;  /* 0x20200000049879f0 */ /* 0x000fe2000c0008ff */
[----:B0-----:R-:W-:Y:S01]  /*9230*/  IMAD.MOV.U32 R6, RZ, RZ, RZ ;  /* 0x000000ffff067224 */ /* 0x001fe200078e00ff */
[----:B------:R-:W-:-:S04]  /*9240*/  IADD3 R2, P0, R0, 0x80, RZ ;  /* 0x0000008000027810 */ /* 0x000fc80007f1e0ff */
[----:B------:R-:W-:Y:S02]  /*9250*/  IADD3.X R0, R6, 0x40000040, RZ, P0, !PT ;  /* 0x4000004006007810 */ /* 0x000fe400007fe4ff */
[----:B------:R-:W-:Y:S01]  /*9260*/  R2UR UR9, R2 ;  /* 0x00000000020972ca */ /* 0x000fe200000e0000 */
[----:B------:R-:W5:Y:S01]  /*9270*/  LDL.64 R6, [R1+0x228] ;  /* 0x0002280001067983 */ /* 0x000f620000100a00 */
[----:B------:R-:W-:-:S13]  /*9280*/  R2UR UR8, R0 ;  /* 0x00000000000872ca */ /* 0x000fda00000e0000 */
[----:B------:R-:W-:-:S04]  /*9290*/  ULOP3.LUT UR9, UR9, UR8, URZ, 0x3c, !UPT ;  /* 0x0000000809097292 */ /* 0x000fc8000f8e3c3f */
[----:B------:R-:W-:-:S04]  /*92a0*/  ULOP3.LUT UR8, UR9, UR8, URZ, 0x3c, !UPT ;  /* 0x0000000809087292 */ /* 0x000fc8000f8e3c3f */
[----:B------:R-:W-:Y:S01]  /*92b0*/  ULOP3.LUT UR9, UR9, UR8, URZ, 0x3c, !UPT ;  /* 0x0000000809097292 */ /* 0x000fe2000f8e3c3f */
[----:B------:R-:W-:Y:S02]  /*92c0*/  WARPGROUP.DEPBAR.LE gsb0, 0x0 ;  /* 0x00008000000079c5 */ /* 0x000fe40000010000 */
[----:B------:R-:W-:-:S06]  /*92d0*/  WARPGROUP.ARRIVE ;  /* 0x00000000000079c5 */ /* 0x000fcc0000000000 */
[----:B------:R-:W-:Y:S01]  /*92e0*/  HGMMA.64x16x16.F32 R152, gdesc[UR8].tnspA, R152, gsb0 ;  /* 0x20200000089879f0 */ /* 0x000fe20008000898 */
[----:B------:R-:W-:Y:S02]  /*92f0*/  UIADD3.64 UR36, UR8, 0x80, URZ ;  /* 0x0000008008247897 */ /* 0x000fe4000fffe03f */
        /* <DEDUP_REMOVED lines=23> */
[----:B------:R-:W-:Y:S02]  /*9470*/  R2UR UR38, R46 ;  /* 0x000000002e2672ca */ /* 0x000fe400000e0000 */
[----:B------:R-:W-:Y:S01]  /*9480*/  R2UR UR39, R47 ;  /* 0x000000002f2772ca */ /* 0x000fe200000e0000 */
[----:B------:R-:W-:Y:S01]  /*9490*/  UIADD3.64 UR36, UR8, 0x380, URZ ;  /* 0x0000038008247897 */ /* 0x000fe2000fffe03f */
[----:B------:R-:W-:Y:S02]  /*94a0*/  WARPGROUP.DEPBAR.LE gsb0, 0x0 ;  /* 0x00008000000079c5 */ /* 0x000fe40000010000 */
[----:B------:R-:W-:-:S09]  /*94b0*/  WARPGROUP.ARRIVE ;  /* 0x00000000000079c5 */ /* 0x000fd20000000000 */
[----:B------:R-:W-:Y:S01]  /*94c0*/  HGMMA.64x16x16.F32 R152, gdesc[UR36].tnspA, R152, gsb0 ;  /* 0x20200000249879f0 */ /* 0x000fe20008000898 */
[----:B------:R-:W-:Y:S02]  /*94d0*/  R2UR UR46, R44 ;  /* 0x000000002c2e72ca */ /* 0x000fe400000e0000 */
[----:B------:R-:W-:Y:S01]  /*94e0*/  R2UR UR47, R45 ;  /* 0x000000002d2f72ca */ /* 0x000fe200000e0000 */
[----:B------:R-:W-:Y:S01]  /*94f0*/  UIADD3.64 UR44, UR8, 0x400, URZ ;  /* 0x00000400082c7897 */ /* 0x000fe2000fffe03f */
[----:B------:R-:W-:Y:S02]  /*9500*/  WARPGROUP.DEPBAR.LE gsb0, 0x0 ;  /* 0x00008000000079c5 */ /* 0x000fe40000010000 */
[----:B------:R-:W-:-:S09]  /*9510*/  WARPGROUP.ARRIVE ;  /* 0x00000000000079c5 */ /* 0x000fd20000000000 */
        /* <DEDUP_REMOVED lines=41> */
[----:B------:R-:W-:Y:S01]  /*97b0*/  R2UR UR51, R29 ;  /* 0x000000001d3372ca */ /* 0x000fe200000e0000 */
[----:B------:R-:W-:Y:S01]  /*97c0*/  UIADD3.64 UR48, UR8, 0x1000, URZ ;  /* 0x0000100008307897 */ /* 0x000fe2000fffe03f */
[----:B------:R-:W-:Y:S01]  /*97d0*/  R2UR UR54, R26 ;  /* 0x000000001a3672ca */ /* 0x000fe200000e0000 */
[----:B------:R-:W-:Y:S01]  /*97e0*/  UIADD3.64 UR52, UR8, 0x1080, URZ ;  /* 0x0000108008347897 */ /* 0x000fe2000fffe03f */
[----:B------:R-:W-:Y:S02]  /*97f0*/  R2UR UR55, R27 ;  /* 0x000000001b3772ca */ /* 0x000fe400000e0000 */
[----:B------:R-:W-:Y:S02]  /*9800*/  R2UR UR58, R24 ;  /* 0x00000000183a72ca */ /* 0x000fe400000e0000 */
[----:B------:R-:W-:Y:S01]  /*9810*/  R2UR UR59, R25 ;  /* 0x00000000193b72ca */ /* 0x000fe200000e0000 */
[----:B------:R-:W-:Y:S01]  /*9820*/  UIADD3.64 UR56, UR8, 0x1100, URZ ;  /* 0x0000110008387897 */ /* 0x000fe2000fffe03f */
[----:B------:R-:W2:Y:S01]  /*9830*/  LDL.64 R24, [R1+0x208] ;  /* 0x0002080001187983 */ /* 0x000ea20000100a00 */
[----:B------:R-:W-:-:S02]  /*9840*/  UIADD3.64 UR12, UR8, 0x1180, URZ ;  /* 0x00001180080c7897 */ /* 0x000fc4000fffe03f */
[----:B------:R-:W-:Y:S01]  /*9850*/  UIADD3.64 UR16, UR8, 0x1200, URZ ;  /* 0x0000120008107897 */ /* 0x000fe2000fffe03f */
[----:B------:R-:W2:Y:S01]  /*9860*/  LDL.64 R26, [R1+0x210] ;  /* 0x00021000011a7983 */ /* 0x000ea20000100a00 */
[----:B------:R-:W-:-:S03]  /*9870*/  UIADD3.64 UR20, UR8, 0x1280, URZ ;  /* 0x0000128008147897 */ /* 0x000fc6000fffe03f */
[----:B------:R-:W2:Y:S01]  /*9880*/  LDL.64 R28, [R1+0x218] ;  /* 0x00021800011c7983 */ /* 0x000ea20000100a00 */
[----:B------:R-:W-:Y:S02]  /*9890*/  WARPGROUP.DEPBAR.LE gsb0, 0x0 ;  /* 0x00008000000079c5 */ /* 0x000fe40000010000 */
[----:B------:R-:W-:-:S06]  /*98a0*/  WARPGROUP.ARRIVE ;  /* 0x00000000000079c5 */ /* 0x000fcc0000000000 */
[----:B------:R-:W-:Y:S03]  /*98b0*/  HGMMA.64x16x16.F32 R152, gdesc[UR48].tnspA, R152, gsb0 ;  /* 0x20200000309879f0 */ /* 0x000fe60008000898 */
        /* <DEDUP_REMOVED lines=36> */
[----:B------:R-:W-:Y:S02]  /*9b00*/  R2UR UR43, R190 ;  /* 0x00000000be2b72ca */ /* 0x000fe400000e0000 */
[----:B------:R-:W-:Y:S01]  /*9b10*/  R2UR UR42, R189 ;  /* 0x00000000bd2a72ca */ /* 0x000fe200000e0000 */
[----:B------:R-:W-:Y:S01]  /*9b20*/  UIADD3.64 UR40, UR8, 0x1500, URZ ;  /* 0x0000150008287897 */ /* 0x000fe2000fffe03f */
[----:B-----5:R-:W-:Y:S01]  /*9b30*/  IMAD.WIDE R6, R3, 0x2, R6 ;  /* 0x0000000203067825 */ /* 0x020fe200078e0206 */
[----:B------:R-:W-:-:S03]  /*9b40*/  R2UR UR50, R185 ;  /* 0x00000000b93272ca */ /* 0x000fc600000e0000 */
[C---:B---3--:R-:W-:Y:S01]  /*9b50*/  IMAD.WIDE R8, R3.reuse, 0x2, R8 ;  /* 0x0000000203087825 */ /* 0x048fe200078e0208 */
[----:B------:R2:W3:Y:S01]  /*9b60*/  LDG.E.U16 R189, desc[UR60][R6.64] ;  /* 0x0000003c06bd7981 */ /* 0x0004e2000c1e1500 */
[----:B------:R-:W-:Y:S02]  /*9b70*/  R2UR UR59, R182 ;  /* 0x00000000b63b72ca */ /* 0x000fe400000e0000 */
[----:B----4-:R-:W-:Y:S01]  /*9b80*/  IMAD.WIDE R10, R3, 0x2, R10 ;  /* 0x00000002030a7825 */ /* 0x010fe200078e020a */
[----:B------:R0:W4:Y:S01]  /*9b90*/  LDG.E.U16 R190, desc[UR60][R8.64] ;  /* 0x0000003c08be7981 */ /* 0x000122000c1e1500 */
[----:B------:R-:W-:Y:S02]  /*9ba0*/  R2UR UR51, R186 ;  /* 0x00000000ba3372ca */ /* 0x000fe400000e0000 */
[----:B------:R-:W-:Y:S01]  /*9bb0*/  R2UR UR46, R187 ;  /* 0x00000000bb2e72ca */ /* 0x000fe200000e0000 */
[----:B------:R1:W5:Y:S01]  /*9bc0*/  LDG.E.U16 R191, desc[UR60][R10.64] ;  /* 0x0000003c0abf7981 */ /* 0x000362000c1e1500 */
[----:B------:R-:W-:Y:S01]  /*9bd0*/  R2UR UR54, R183 ;  /* 0x00000000b73672ca */ /* 0x000fe200000e0000 */
[----:B------:R-:W-:-:S02]  /*9be0*/  WARPGROUP.DEPBAR.LE gsb0, 0x0 ;  /* 0x00008000000079c5 */ /* 0x000fc40000010000 */
[----:B------:R-:W-:Y:S01]  /*9bf0*/  WARPGROUP.ARRIVE ;  /* 0x00000000000079c5 */ /* 0x000fe20000000000 */
[----:B------:R-:W-:Y:S02]  /*9c00*/  R2UR UR47, R188 ;  /* 0x00000000bc2f72ca */ /* 0x000fe400000e0000 */
[----:B------:R-:W-:Y:S01]  /*9c10*/  R2UR UR55, R184 ;  /* 0x00000000b83772ca */ /* 0x000fe200000e0000 */
[----:B------:R-:W-:Y:S01]  /*9c20*/  UIADD3.64 UR44, UR8, 0x1580, URZ ;  /* 0x00001580082c7897 */ /* 0x000fe2000fffe03f */
[----:B------:R-:W-:Y:S01]  /*9c30*/  R2UR UR58, R181 ;  /* 0x00000000b53a72ca */ /* 0x000fe200000e0000 */
[----:B------:R-:W-:Y:S01]  /*9c40*/  HGMMA.64x16x16.F32 R152, gdesc[UR36].tnspA, R152, gsb0 ;  /* 0x20200000249879f0 */ /* 0x000fe20008000898 */
[----:B--2---:R-:W-:-:S04]  /*9c50*/  IMAD.WIDE R6, R3, 0x2, R24 ;  /* 0x0000000203067825 */ /* 0x004fc800078e0218 */
[C---:B------:R-:W-:Y:S01]  /*9c60*/  IMAD.WIDE R12, R3.reuse, 0x2, R12 ;  /* 0x00000002030c7825 */ /* 0x040fe200078e020c */
[----:B------:R2:W3:Y:S01]  /*9c70*/  LDG.E.U16 R185, desc[UR60][R6.64] ;  /* 0x0000003c06b97981 */ /* 0x0004e2000c1e1500 */
[----:B------:R-:W-:Y:S01]  /*9c80*/  UIADD3.64 UR48, UR8, 0x1600, URZ ;  /* 0x0000160008307897 */ /* 0x000fe2000fffe03f */
[----:B------:R-:W4:Y:S01]  /*9c90*/  LDC R192, c[0x0][0x238] ;  /* 0x00008e00ffc07b82 */ /* 0x000f220000000800 */
[C---:B0-----:R-:W-:Y:S01]  /*9ca0*/  IMAD.WIDE R8, R3.reuse, 0x2, R26 ;  /* 0x0000000203087825 */ /* 0x041fe200078e021a */
[----:B------:R-:W3:Y:S03]  /*9cb0*/  LDL.LU.64 R24, [R1] ;  /* 0x0000000001187983 */ /* 0x000ee60000300a00 */
[C---:B-1----:R-:W-:Y:S01]  /*9cc0*/  IMAD.WIDE R10, R3.reuse, 0x2, R28 ;  /* 0x00000002030a7825 */ /* 0x042fe200078e021c */
[----:B------:R-:W3:Y:S03]  /*9cd0*/  LDG.E.U16 R186, desc[UR60][R8.64] ;  /* 0x0000003c08ba7981 */ /* 0x000ee6000c1e1500 */
[----:B--2---:R-:W-:Y:S01]  /*9ce0*/  IMAD.WIDE R6, R3, 0x2, R248 ;  /* 0x0000000203067825 */ /* 0x004fe200078e02f8 */
[----:B------:R-:W2:Y:S04]  /*9cf0*/  LDG.E.U16 R187, desc[UR60][R10.64] ;  /* 0x0000003c0abb7981 */ /* 0x000ea8000c1e1500 */
[----:B------:R0:W2:Y:S04]  /*9d00*/  LDG.E.U16 R182, desc[UR60][R6.64] ;  /* 0x0000003c06b67981 */ /* 0x0000a8000c1e1500 */
[----:B------:R-:W2:Y:S01]  /*9d10*/  LDL.LU.64 R26, [R1+0x8] ;  /* 0x00000800011a7983 */ /* 0x000ea20000300a00 */
[----:B------:R-:W-:-:S02]  /*9d20*/  WARPGROUP.DEPBAR.LE gsb0, 0x0 ;  /* 0x00008000000079c5 */ /* 0x000fc40000010000 */
[----:B------:R-:W-:Y:S01]  /*9d30*/  WARPGROUP.ARRIVE ;  /* 0x00000000000079c5 */ /* 0x000fe20000000000 */
[C---:B0-----:R-:W-:Y:S01]  /*9d40*/  IMAD.WIDE R6, R3.reuse, 0x2, R242 ;  /* 0x0000000203067825 */ /* 0x041fe200078e02f2 */
[----:B------:R-:W2:Y:S04]  /*9d50*/  LDL.LU.64 R28, [R1+0x10] ;  /* 0x00001000011c7983 */ /* 0x000ea80000300a00 */
[----:B------:R-:W-:Y:S01]  /*9d60*/  HGMMA.64x16x16.F32 R152, gdesc[UR40].tnspA, R152, gsb0 ;  /* 0x20200000289879f0 */ /* 0x000fe20008000898 */
[----:B------:R0:W2:Y:S01]  /*9d70*/  LDG.E.U16 R179, desc[UR60][R6.64] ;  /* 0x0000003c06b37981 */ /* 0x0000a2000c1e1500 */
[----:B------:R-:W-:-:S03]  /*9d80*/  IMAD.WIDE R8, R3, 0x2, R250 ;  /* 0x0000000203087825 */ /* 0x000fc600078e02fa */
[----:B------:R-:W2:Y:S01]  /*9d90*/  LDL.LU.64 R30, [R1+0x18] ;  /* 0x00001800011e7983 */ /* 0x000ea20000300a00 */
[----:B------:R-:W-:-:S03]  /*9da0*/  IMAD.WIDE R10, R3, 0x2, R14 ;  /* 0x00000002030a7825 */ /* 0x000fc600078e020e */
[----:B------:R1:W2:Y:S01]  /*9db0*/  LDG.E.U16 R183, desc[UR60][R8.64] ;  /* 0x0000003c08b77981 */ /* 0x0002a2000c1e1500 */
[----:B0-----:R-:W-:-:S03]  /*9dc0*/  IMAD.WIDE R6, R3, 0x2, R236 ;  /* 0x0000000203067825 */ /* 0x001fc600078e02ec */
[----:B------:R0:W2:Y:S04]  /*9dd0*/  LDG.E.U16 R184, desc[UR60][R10.64] ;  /* 0x0000003c0ab87981 */ /* 0x0000a8000c1e1500 */
[----:B------:R0:W2:Y:S01]  /*9de0*/  LDG.E.U16 R174, desc[UR60][R6.64] ;  /* 0x0000003c06ae7981 */ /* 0x0000a2000c1e1500 */
[----:B-1----:R-:W-:-:S03]  /*9df0*/  IMAD.WIDE R8, R3, 0x2, R244 ;  /* 0x0000000203087825 */ /* 0x002fc600078e02f4 */
[----:B------:R-:W2:Y:S01]  /*9e00*/  LDL.LU.64 R32, [R1+0x20] ;  /* 0x0000200001207983 */ /* 0x000ea20000300a00 */
[----:B0-----:R-:W-:-:S03]  /*9e10*/  IMAD.WIDE R10, R3, 0x2, R246 ;  /* 0x00000002030a7825 */ /* 0x001fc600078e02f6 */
[----:B------:R0:W2:Y:S01]  /*9e20*/  LDG.E.U16 R180, desc[UR60][R8.64] ;  /* 0x0000003c08b47981 */ /* 0x0000a2000c1e1500 */
[----:B------:R-:W-:-:S03]  /*9e30*/  IMAD.WIDE R6, R3, 0x2, R232 ;  /* 0x0000000203067825 */ /* 0x000fc600078e02e8 */
[----:B------:R1:W2:Y:S04]  /*9e40*/  LDG.E.U16 R181, desc[UR60][R10.64] ;  /* 0x0000003c0ab57981 */ /* 0x0002a8000c1e1500 */
[----:B------:R1:W2:Y:S01]  /*9e50*/  LDG.E.U16 R169, desc[UR60][R6.64] ;  /* 0x0000003c06a97981 */ /* 0x0002a2000c1e1500 */
[----:B0-----:R-:W-:-:S03]  /*9e60*/  IMAD.WIDE R8, R3, 0x2, R238 ;  /* 0x0000000203087825 */ /* 0x001fc600078e02ee */
[----:B------:R-:W2:Y:S01]  /*9e70*/  LDL.LU.64 R34, [R1+0x28] ;  /* 0x0000280001227983 */ /* 0x000ea20000300a00 */
[----:B-1----:R-:W-:-:S03]  /*9e80*/  IMAD.WIDE R10, R3, 0x2, R240 ;  /* 0x00000002030a7825 */ /* 0x002fc600078e02f0 */
[----:B------:R0:W2:Y:S01]  /*9e90*/  LDG.E.U16 R177, desc[UR60][R8.64] ;  /* 0x0000003c08b17981 */ /* 0x0000a2000c1e1500 */
[----:B------:R-:W-:-:S03]  /*9ea0*/  IMAD.WIDE R6, R3, 0x2, R230 ;  /* 0x0000000203067825 */ /* 0x000fc600078e02e6 */
[----:B------:R-:W2:Y:S04]  /*9eb0*/  LDG.E.U16 R178, desc[UR60][R10.64] ;  /* 0x0000003c0ab27981 */ /* 0x000ea8000c1e1500 */
[----:B------:R1:W2:Y:S01]  /*9ec0*/  LDG.E.U16 R171, desc[UR60][R6.64] ;  /* 0x0000003c06ab7981 */ /* 0x0002a2000c1e1500 */
[----:B------:R-:W-:Y:S02]  /*9ed0*/  WARPGROUP.DEPBAR.LE gsb0, 0x0 ;  /* 0x00008000000079c5 */ /* 0x000fe40000010000 */
[----:B------:R-:W-:Y:S01]  /*9ee0*/  WARPGROUP.ARRIVE ;  /* 0x00000000000079c5 */ /* 0x000fe20000000000 */
[C---:B0-----:R-:W-:Y:S01]  /*9ef0*/  IMAD.WIDE R8, R3.reuse, 0x2, R234 ;  /* 0x0000000203087825 */ /* 0x041fe200078e02ea */
[----:B------:R-:W2:Y:S03]  /*9f00*/  LDL.LU.64 R36, [R1+0x30] ;  /* 0x0000300001247983 */ /* 0x000ea60000300a00 */
[C---:B-1----:R-:W-:Y:S01]  /*9f10*/  IMAD.WIDE R6, R3.reuse, 0x2, R228 ;  /* 0x0000000203067825 */ /* 0x042fe200078e02e4 */
[----:B------:R-:W-:Y:S01]  /*9f20*/  HGMMA.64x16x16.F32 R152, gdesc[UR44].tnspA, R152, gsb0 ;  /* 0x202000002c9879f0 */ /* 0x000fe20008000898 */
[----:B------:R0:W2:Y:S04]  /*9f30*/  LDG.E.U16 R173, desc[UR60][R8.64] ;  /* 0x0000003c08ad7981 */ /* 0x0000a8000c1e1500 */
[----:B------:R1:W2:Y:S01]  /*9f40*/  LDG.E.U16 R168, desc[UR60][R6.64] ;  /* 0x0000003c06a87981 */ /* 0x0002a2000c1e1500 */
[----:B------:R-:W-:-:S03]  /*9f50*/  IMAD.WIDE R10, R3, 0x2, R224 ;  /* 0x00000002030a7825 */ /* 0x000fc600078e02e0 */
[----:B------:R-:W2:Y:S01]  /*9f60*/  LDG.E.U16 R188, desc[UR60][R12.64] ;  /* 0x0000003c0cbc7981 */ /* 0x000ea2000c1e1500 */
[----:B0-----:R-:W-:-:S03]  /*9f70*/  IMAD.WIDE R8, R3, 0x2, R222 ;  /* 0x0000000203087825 */ /* 0x001fc600078e02de */
[----:B------:R0:W2:Y:S01]  /*9f80*/  LDG.E.U16 R176, desc[UR60][R10.64] ;  /* 0x0000003c0ab07981 */ /* 0x0000a2000c1e1500 */
[----:B-1----:R-:W-:-:S03]  /*9f90*/  IMAD.WIDE R6, R3, 0x2, R226 ;  /* 0x0000000203067825 */ /* 0x002fc600078e02e2 */
[----:B------:R1:W2:Y:S04]  /*9fa0*/  LDG.E.U16 R175, desc[UR60][R8.64] ;  /* 0x0000003c08af7981 */ /* 0x0002a8000c1e1500 */
[----:B------:R4:W2:Y:S01]  /*9fb0*/  LDG.E.U16 R15, desc[UR60][R6.64] ;  /* 0x0000003c060f7981 */ /* 0x0008a2000c1e1500 */
[----:B0-----:R-:W-:-:S03]  /*9fc0*/  IMAD.WIDE R10, R3, 0x2, R218 ;  /* 0x00000002030a7825 */ /* 0x001fc600078e02da */
[----:B------:R-:W2:Y:S01]  /*9fd0*/  LDL.LU.64 R38, [R1+0x38] ;  /* 0x0000380001267983 */ /* 0x000ea20000300a00 */
[----:B-1----:R-:W-:-:S03]  /*9fe0*/  IMAD.WIDE R8, R3, 0x2, R216 ;  /* 0x0000000203087825 */ /* 0x002fc600078e02d8 */
[----:B------:R0:W2:Y:S01]  /*9ff0*/  LDG.E.U16 R170, desc[UR60][R10.64] ;  /* 0x0000003c0aaa7981 */ /* 0x0000a2000c1e1500 */
[----:B----4-:R-:W-:-:S03]  /*a000*/  IMAD.WIDE R6, R3, 0x2, R220 ;  /* 0x0000000203067825 */ /* 0x010fc600078e02dc */
[----:B------:R1:W4:Y:S04]  /*a010*/  LDG.E.U16 R14, desc[UR60][R8.64] ;  /* 0x0000003c080e7981 */ /* 0x000328000c1e1500 */
[----:B------:R5:W4:Y:S01]  /*a020*/  LDG.E.U16 R172, desc[UR60][R6.64] ;  /* 0x0000003c06ac7981 */ /* 0x000b22000c1e1500 */
[----:B0-----:R-:W-:-:S03]  /*a030*/  IMAD.WIDE R10, R3, 0x2, R212 ;  /* 0x00000002030a7825 */ /* 0x001fc600078e02d4 */
[----:B------:R-:W4:Y:S01]  /*a040*/  LDL.LU.64 R40, [R1+0x40] ;  /* 0x0000400001287983 */ /* 0x000f220000300a00 */
[----:B-1----:R-:W-:-:S03]  /*a050*/  IMAD.WIDE R8, R3, 0x2, R210 ;  /* 0x0000000203087825 */ /* 0x002fc600078e02d2 */
[----:B------:R-:W4:Y:S01]  /*a060*/  LDL.LU.64 R42, [R1+0x48] ;  /* 0x00004800012a7983 */ /* 0x000f220000300a00 */
[----:B-----5:R-:W-:-:S03]  /*a070*/  IMAD.WIDE R6, R3, 0x2, R214 ;  /* 0x0000000203067825 */ /* 0x020fc600078e02d6 */
[----:B------:R-:W5:Y:S04]  /*a080*/  LDL.LU.64 R44, [R1+0x50] ;  /* 0x00005000012c7983 */ /* 0x000f680000300a00 */
[----:B------:R0:W5:Y:S04]  /*a090*/  LDG.E.U16 R13, desc[UR60][R6.64] ;  /* 0x0000003c060d7981 */ /* 0x000168000c1e1500 */
[----:B------:R-:W5:Y:S04]  /*a0a0*/  LDL.LU.64 R46, [R1+0x58] ;  /* 0x00005800012e7983 */ /* 0x000f680000300a00 */
[----:B------:R-:W5:Y:S01]  /*a0b0*/  LDG.E.U16 R12, desc[UR60][R10.64] ;  /* 0x0000003c0a0c7981 */ /* 0x000f62000c1e1500 */
[----:B0-----:R-:W-:-:S03]  /*a0c0*/  IMAD.WIDE R6, R3, 0x2, R208 ;  /* 0x0000000203067825 */ /* 0x001fc600078e02d0 */
[----:B------:R-:W5:Y:S04]  /*a0d0*/  LDL.LU.64 R48, [R1+0x60] ;  /* 0x0000600001307983 */ /* 0x000f680000300a00 */
[----:B------:R-:W5:Y:S04]  /*a0e0*/  LDL.LU.64 R50, [R1+0x68] ;  /* 0x0000680001327983 */ /* 0x000f680000300a00 */
[----:B------:R0:W5:Y:S04]  /*a0f0*/  LDG.E.U16 R11, desc[UR60][R8.64] ;  /* 0x0000003c080b7981 */ /* 0x000168000c1e1500 */
[----:B------:R-:W5:Y:S04]  /*a100*/  LDL.LU.64 R52, [R1+0x70] ;  /* 0x0000700001347983 */ /* 0x000f680000300a00 */
[----:B------:R1:W5:Y:S01]  /*a110*/  LDG.E.U16 R10, desc[UR60][R6.64] ;  /* 0x0000003c060a7981 */ /* 0x000362000c1e1500 */
[----:B0-----:R-:W-:-:S03]  /*a120*/  IMAD.WIDE R8, R3, 0x2, R206 ;  /* 0x0000000203087825 */ /* 0x001fc600078e02ce */
[----:B------:R-:W5:Y:S04]  /*a130*/  LDL.LU.64 R54, [R1+0x78] ;  /* 0x0000780001367983 */ /* 0x000f680000300a00 */
[----:B------:R-:W5:Y:S01]  /*a140*/  LDL.LU.64 R56, [R1+0x80] ;  /* 0x0000800001387983 */ /* 0x000f620000300a00 */
[----:B-1----:R-:W-:-:S03]  /*a150*/  IMAD.WIDE R6, R3, 0x2, R204 ;  /* 0x0000000203067825 */ /* 0x002fc600078e02cc */
[----:B------:R-:W5:Y:S04]  /*a160*/  LDL.LU.64 R58, [R1+0x88] ;  /* 0x00008800013a7983 */ /* 0x000f680000300a00 */
[----:B------:R-:W5:Y:S04]  /*a170*/  LDL.LU.64 R60, [R1+0x90] ;  /* 0x00009000013c7983 */ /* 0x000f680000300a00 */
[----:B------:R-:W5:Y:S04]  /*a180*/  LDL.LU.64 R62, [R1+0x98] ;  /* 0x00009800013e7983 */ /* 0x000f680000300a00 */
[----:B------:R-:W5:Y:S04]  /*a190*/  LDG.E.U16 R9, desc[UR60][R8.64] ;  /* 0x0000003c08097981 */ /* 0x000f68000c1e1500 */
[----:B------:R-:W5:Y:S04]  /*a1a0*/  LDL.LU.64 R64, [R1+0xa0] ;  /* 0x0000a00001407983 */ /* 0x000f680000300a00 */
[----:B------:R-:W5:Y:S04]  /*a1b0*/  LDL.LU.64 R66, [R1+0xa8] ;  /* 0x0000a80001427983 */ /* 0x000f680000300a00 */
[----:B------:R0:W5:Y:S04]  /*a1c0*/  LDG.E.U16 R8, desc[UR60][R6.64] ;  /* 0x0000003c06087981 */ /* 0x000168000c1e1500 */
[----:B------:R-:W5:Y:S04]  /*a1d0*/  LDL.LU.64 R68, [R1+0xb0] ;  /* 0x0000b00001447983 */ /* 0x000f680000300a00 */
        /* <DEDUP_REMOVED lines=18> */
[----:B------:R-:W5:Y:S01]  /*a300*/  LDL.LU.64 R106, [R1+0x148] ;  /* 0x00014800016a7983 */ /* 0x000f620000300a00 */
[----:B------:R-:W-:-:S03]  /*a310*/  WARPGROUP.DEPBAR.LE gsb0, 0x0 ;  /* 0x00008000000079c5 */ /* 0x000fc60000010000 */
[----:B------:R-:W5:Y:S01]  /*a320*/  LDL.LU.64 R108, [R1+0x150] ;  /* 0x00015000016c7983 */ /* 0x000f620000300a00 */
[----:B------:R-:W-:-:S03]  /*a330*/  WARPGROUP.ARRIVE ;  /* 0x00000000000079c5 */ /* 0x000fc60000000000 */
[----:B------:R-:W5:Y:S03]  /*a340*/  LDL.LU.64 R110, [R1+0x158] ;  /* 0x00015800016e7983 */ /* 0x000f660000300a00 */
[----:B------:R-:W-:Y:S01]  /*a350*/  HGMMA.64x16x16.F32 R152, gdesc[UR48].tnspA, R152, gsb0 ;  /* 0x20200000309879f0 */ /* 0x000fe20008000898 */
        /* <DEDUP_REMOVED lines=20> */
[----:B------:R-:W-:Y:S01]  /*a4a0*/  UIADD3.64 UR52, UR8, 0x1680, URZ ;  /* 0x0000168008347897 */ /* 0x000fe2000fffe03f */
[----:B------:R-:W-:-:S02]  /*a4b0*/  WARPGROUP.DEPBAR.LE gsb0, 0x0 ;  /* 0x00008000000079c5 */ /* 0x000fc40000010000 */
[----:B------:R-:W-:Y:S01]  /*a4c0*/  WARPGROUP.ARRIVE ;  /* 0x00000000000079c5 */ /* 0x000fe20000000000 */
[----:B------:R-:W-:Y:S01]  /*a4d0*/  UIADD3.64 UR56, UR8, 0x1700, URZ ;  /* 0x0000170008387897 */ /* 0x000fe2000fffe03f */
[----:B------:R-:W5:Y:S04]  /*a4e0*/  LDL.64 R194, [R1+0x320] ;  /* 0x0003200001c27983 */ /* 0x000f680000100a00 */
[----:B------:R-:W-:Y:S03]  /*a4f0*/  HGMMA.64x16x16.F32 R152, gdesc[UR52].tnspA, R152, gsb0 ;  /* 0x20200000349879f0 */ /* 0x000fe60008000898 */
[----:B------:R-:W-:Y:S02]  /*a500*/  WARPGROUP.DEPBAR.LE gsb0, 0x0 ;  /* 0x00008000000079c5 */ /* 0x000fe40000010000 */
[----:B------:R-:W-:-:S06]  /*a510*/  WARPGROUP.ARRIVE ;  /* 0x00000000000079c5 */ /* 0x000fcc0000000000 */
[----:B------:R-:W-:Y:S03]  /*a520*/  HGMMA.64x16x16.F32 R152, gdesc[UR56].tnspA, R152, gsb0 ;  /* 0x20200000389879f0 */ /* 0x000fe60008000898 */
[----:B------:R-:W-:Y:S02]  /*a530*/  WARPGROUP.DEPBAR.LE gsb0, 0x0 ;  /* 0x00008000000079c5 */ /* 0x000fe40000010000 */
[-C--:B------:R-:W-:Y:S01]  /*a540*/  FMUL R2, R152, R192.reuse ;  /* 0x000000c098027220 */ /* 0x080fe20000400000 */
[----:B------:R-:W-:Y:S01]  /*a550*/  FMUL R0, R153, R192 ;  /* 0x000000c099007220 */ /* 0x000fe20000400000 */
[----:B------:R-:W-:Y:S04]  /*a560*/  BAR.SYNC.DEFER_BLOCKING 0x0 ;  /* 0x0000000000007b1d */ /* 0x000fe80000010000 */
[----:B------:R-:W-:Y:S01]  /*a570*/  FMNMX R0, R2, R0, !PT ;  /* 0x0000000002007209 */ /* 0x000fe20007800000 */
[----:B------:R-:W-:-:S05]  /*a580*/  FMUL R2, R156, R192 ;  /* 0x000000c09c027220 */ /* 0x000fca0000400000 */
[----:B------:R-:W-:Y:S01]  /*a590*/  FMNMX R0, R2, R0, !PT ;  /* 0x0000000002007209 */ /* 0x000fe20007800000 */
[----:B------:R-:W-:-:S05]  /*a5a0*/  FMUL R2, R157, R192 ;  /* 0x000000c09d027220 */ /* 0x000fca0000400000 */
[----:B------:R-:W-:-:S05]  /*a5b0*/  FMNMX R0, R2, R0, !PT ;  /* 0x0000000002007209 */ /* 0x000fca0007800000 */
[----:B0-----:R-:W0:Y:S01]  /*a5c0*/  SHFL.BFLY PT, R7, R0, 0x2, 0x1f ;  /* 0x0c401f0000077f89 */ /* 0x001e2200000e0000 */
[-C--:B------:R-:W-:Y:S01]  /*a5d0*/  FMUL R6, R154, R192.reuse ;  /* 0x000000c09a067220 */ /* 0x080fe20000400000 */
[----:B------:R-:W-:-:S05]  /*a5e0*/  FMUL R2, R155, R192 ;  /* 0x000000c09b027220 */ /* 0x000fca0000400000 */
[----:B------:R-:W-:Y:S01]  /*a5f0*/  FMNMX R2, R6, R2, !PT ;  /* 0x0000000206027209 */ /* 0x000fe20007800000 */
[----:B------:R-:W-:-:S05]  /*a600*/  FMUL R6, R158, R192 ;  /* 0x000000c09e067220 */ /* 0x000fca0000400000 */
[----:B------:R-:W-:Y:S01]  /*a610*/  FMNMX R2, R6, R2, !PT ;  /* 0x0000000206027209 */ /* 0x000fe20007800000 */
[----:B------:R-:W-:-:S05]  /*a620*/  FMUL R6, R159, R192 ;  /* 0x000000c09f067220 */ /* 0x000fca0000400000 */
[----:B------:R-:W-:Y:S02]  /*a630*/  FMNMX R2, R6, R2, !PT ;  /* 0x0000000206027209 */ /* 0x000fe40007800000 */
[----:B0-----:R-:W-:-:S03]  /*a640*/  FMNMX R0, R0, R7, !PT ;  /* 0x0000000700007209 */ /* 0x001fc60007800000 */
[----:B------:R-:W-:Y:S04]  /*a650*/  SHFL.BFLY PT, R6, R2, 0x2, 0x1f ;  /* 0x0c401f0002067f89 */ /* 0x000fe800000e0000 */
[----:B------:R-:W0:Y:S02]  /*a660*/  SHFL.BFLY PT, R7, R0, 0x1, 0x1f ;  /* 0x0c201f0000077f89 */ /* 0x000e2400000e0000 */
[----:B0-----:R-:W-:Y:S02]  /*a670*/  FMNMX R7, R0, R7, !PT ;  /* 0x0000000700077209 */ /* 0x001fe40007800000 */
[----:B------:R-:W-:-:S05]  /*a680*/  FMNMX R0, R2, R6, !PT ;  /* 0x0000000602007209 */ /* 0x000fca0007800000 */
[----:B------:R-:W0:Y:S04]  /*a690*/  SHFL.BFLY PT, R6, R0, 0x1, 0x1f ;  /* 0x0c201f0000067f89 */ /* 0x000e2800000e0000 */
[----:B------:R-:W-:Y:S04]  /*a6a0*/  STS.U16 [R5+0x20000], R191 ;  /* 0x020000bf05007388 */ /* 0x000fe80000000400 */
[----:B------:R-:W-:Y:S04]  /*a6b0*/  STS.U16 [R5+0x20200], R190 ;  /* 0x020200be05007388 */ /* 0x000fe80000000400 */
[----:B---3--:R-:W-:Y:S04]  /*a6c0*/  STS.U16 [R5+0x20400], R189 ;  /* 0x020400bd05007388 */ /* 0x008fe80000000400 */
        /* <DEDUP_REMOVED lines=20> */
[----:B----4-:R-:W-:Y:S04]  /*a810*/  STS.U16 [R5+0x22e00], R172 ;  /* 0x022e00ac05007388 */ /* 0x010fe80000000400 */
[----:B------:R-:W-:Y:S04]  /*a820*/  STS.U16 [R5+0x23000], R170 ;  /* 0x023000aa05007388 */ /* 0x000fe80000000400 */
[----:B------:R1:W-:Y:S04]  /*a830*/  STS.U16 [R5+0x23200], R14 ;  /* 0x0232000e05007388 */ /* 0x0003e80000000400 */
[----:B-----5:R-:W-:Y:S04]  /*a840*/  STS.U16 [R5+0x23400], R13 ;  /* 0x0234000d05007388 */ /* 0x020fe80000000400 */
[----:B------:R2:W-:Y:S04]  /*a850*/  STS.U16 [R5+0x23600], R12 ;  /* 0x0236000c05007388 */ /* 0x0005e80000000400 */
[----:B------:R-:W-:Y:S04]  /*a860*/  STS.U16 [R5+0x23800], R11 ;  /* 0x0238000b05007388 */ /* 0x000fe80000000400 */
[----:B------:R-:W-:Y:S04]  /*a870*/  STS.U16 [R5+0x23a00], R10 ;  /* 0x023a000a05007388 */ /* 0x000fe80000000400 */
[----:B------:R-:W-:Y:S04]  /*a880*/  STS.U16 [R5+0x23c00], R9 ;  /* 0x023c000905007388 */ /* 0x000fe80000000400 */
[----:B------:R-:W-:Y:S01]  /*a890*/  STS.U16 [R5+0x23e00], R8 ;  /* 0x023e000805007388 */ /* 0x000fe20000000400 */
[----:B0-----:R-:W-:Y:S01]  /*a8a0*/  FMNMX R6, R0, R6, !PT ;  /* 0x0000000600067209 */ /* 0x001fe20007800000 */
[----:B------:R-:W-:Y:S01]  /*a8b0*/  UMOV UR7, 0xc0000010 ;  /* 0xc000001000077882 */ /* 0x000fe20000000000 */
[----:B------:R-:W-:Y:S01]  /*a8c0*/  FMNMX R7, R7, R164, !PT ;  /* 0x000000a407077209 */ /* 0x000fe20007800000 */
[----:B------:R0:W-:Y:S06]  /*a8d0*/  MEMBAR.ALL.CTA ;  /* 0x0000000000007992 */ /* 0x0001ec0000008000 */
[----:B0-----:R-:W0:Y:S01]  /*a8e0*/  FENCE.VIEW.ASYNC.S ;  /* 0x00000000000073c6 */ /* 0x001e220000000000 */
[----:B------:R-:W-:Y:S01]  /*a8f0*/  FMNMX R6, R6, R166, !PT ;  /* 0x000000a606067209 */ /* 0x000fe20007800000 */
[----:B-1----:R-:W1:Y:S01]  /*a900*/  LDC R14, c[0x0][0x280] ;  /* 0x0000a000ff0e7b82 */ /* 0x002e620000000800 */
[----:B------:R-:W-:-:S03]  /*a910*/  FADD R2, -R7, R164 ;  /* 0x000000a407027221 */ /* 0x000fc60000000100 */
[----:B------:R-:W-:Y:S01]  /*a920*/  FADD R0, -R6, R166 ;  /* 0x000000a606007221 */ /* 0x000fe20000000100 */
[-CC-:B------:R-:W-:Y:S01]  /*a930*/  FFMA R156, R156, R192.reuse, -R7.reuse ;  /* 0x000000c09c9c7223 */ /* 0x180fe20000000807 */
[-CC-:B------:R-:W-:Y:S01]  /*a940*/  FFMA R157, R157, R192.reuse, -R7.reuse ;  /* 0x000000c09d9d7223 */ /* 0x180fe20000000807 */
[-CC-:B------:R-:W-:Y:S01]  /*a950*/  FFMA R158, R158, R192.reuse, -R6.reuse ;  /* 0x000000c09e9e7223 */ /* 0x180fe20000000806 */
[-CC-:B------:R-:W-:Y:S01]  /*a960*/  FFMA R152, R152, R192.reuse, -R7.reuse ;  /* 0x000000c098987223 */ /* 0x180fe20000000807 */
[-C--:B------:R-:W-:Y:S01]  /*a970*/  FFMA R153, R153, R192.reuse, -R7 ;  /* 0x000000c099997223 */ /* 0x080fe20000000807 */
[----:B------:R-:W-:Y:S01]  /*a980*/  FMUL R2, R2, 1.4426950216293334961 ;  /* 0x3fb8aa3b02027820 */ /* 0x000fe20000400000 */
[-CC-:B------:R-:W-:Y:S01]  /*a990*/  FFMA R154, R154, R192.reuse, -R6.reuse ;  /* 0x000000c09a9a7223 */ /* 0x180fe20000000806 */
[-CC-:B------:R-:W-:Y:S01]  /*a9a0*/  FFMA R155, R155, R192.reuse, -R6.reuse ;  /* 0x000000c09b9b7223 */ /* 0x180fe20000000806 */
[----:B------:R-:W-:Y:S01]  /*a9b0*/  FFMA R159, R159, R192, -R6 ;  /* 0x000000c09f9f7223 */ /* 0x000fe20000000806 */
[----:B------:R-:W-:Y:S01]  /*a9c0*/  FMUL R0, R0, 1.4426950216293334961 ;  /* 0x3fb8aa3b00007820 */ /* 0x000fe20000400000 */
        /* <DEDUP_REMOVED lines=8> */
[----:B------:R-:W3:Y:S08]  /*aa50*/  MUFU.EX2 R2, R2 ;  /* 0x0000000200027308 */ /* 0x000ef00000000800 */
[----:B------:R-:W4:Y:S08]  /*aa60*/  MUFU.EX2 R0, R0 ;  /* 0x0000000000007308 */ /* 0x000f300000000800 */
[----:B------:R-:W-:Y:S08]  /*aa70*/  MUFU.EX2 R168, R156 ;  /* 0x0000009c00a87308 */ /* 0x000ff00000000800 */
[----:B------:R-:W-:Y:S08]  /*aa80*/  MUFU.EX2 R164, R157 ;  /* 0x0000009d00a47308 */ /* 0x000ff00000000800 */
[----:B------:R-:W-:Y:S08]  /*aa90*/  MUFU.EX2 R171, R152 ;  /* 0x0000009800ab7308 */ /* 0x000ff00000000800 */
[----:B------:R-:W5:Y:S08]  /*aaa0*/  MUFU.EX2 R169, R153 ;  /* 0x0000009900a97308 */ /* 0x000f700000000800 */
[----:B------:R0:W-:Y:S08]  /*aab0*/  MUFU.EX2 R157, R154 ;  /* 0x0000009a009d7308 */ /* 0x0001f00000000800 */
[----:B------:R-:W1:Y:S08]  /*aac0*/  MUFU.EX2 R156, R155 ;  /* 0x0000009b009c7308 */ /* 0x000e700000000800 */
[----:B------:R-:W-:Y:S08]  /*aad0*/  MUFU.EX2 R15, R15 ;  /* 0x0000000f000f7308 */ /* 0x000ff00000000800 */
[----:B--2---:R-:W2:Y:S01]  /*aae0*/  MUFU.EX2 R12, R159 ;  /* 0x0000009f000c7308 */ /* 0x004ea20000000800 */
[-C--:B---3--:R-:W-:Y:S01]  /*aaf0*/  FMUL R24, R24, R2.reuse ;  /* 0x0000000218187220 */ /* 0x088fe20000400000 */
[-C--:B------:R-:W-:Y:S01]  /*ab00*/  FMUL R25, R25, R2.reuse ;  /* 0x0000000219197220 */ /* 0x080fe20000400000 */
        /* <DEDUP_REMOVED lines=61> */
[----:B------:R-:W-:Y:S01]  /*aee0*/  FMUL R149, R149, R2 ;  /* 0x0000000295957220 */ /* 0x000fe20000400000 */
[-C--:B----4-:R-:W-:Y:S01]  /*aef0*/  FMUL R26, R26, R0.reuse ;  /* 0x000000001a1a7220 */ /* 0x090fe20000400000 */
        /* <DEDUP_REMOVED lines=63> */
[----:B-----5:R-:W-:-:S02]  /*b2f0*/  F2FP.F16.F32.PACK_AB R152, R169, R171 ;  /* 0x000000aba998723e */ /* 0x020fc400000000ff */
[----:B0-----:R-:W-:Y:S02]  /*b300*/  F2FP.F16.F32.PACK_AB R154, R164, R168 ;  /* 0x000000a8a49a723e */ /* 0x001fe400000000ff */
[----:B-1----:R-:W-:Y:S02]  /*b310*/  F2FP.F16.F32.PACK_AB R153, R156, R157 ;  /* 0x0000009d9c99723e */ /* 0x002fe400000000ff */
[----:B--2---:R-:W-:Y:S01]  /*b320*/  F2FP.F16.F32.PACK_AB R155, R12, R15 ;  /* 0x0000000f0c9b723e */ /* 0x004fe200000000ff */
[----:B------:R-:W-:Y:S06]  /*b330*/  BAR.SYNC.DEFER_BLOCKING 0x0 ;  /* 0x0000000000007b1d */ /* 0x000fec0000010000 */
[----:B------:R-:W-:-:S06]  /*b340*/  WARPGROUP.ARRIVE ;  /* 0x00000000000079c5 */ /* 0x000fcc0000000000 */
[----:B------:R-:W-:Y:S03]  /*b350*/  HGMMA.64x256x16.F32 R24, R152, gdesc[UR4], R24, gsb0 ;  /* 0x03e0000498187df0 */ /* 0x000fe60008000818 */
[----:B------:R-:W-:Y:S02]  /*b360*/  WARPGROUP.DEPBAR.LE gsb0, 0x0 ;  /* 0x00008000000079c5 */ /* 0x000fe40000010000 */
[----:B------:R-:W-:Y:S04]  /*b370*/  STL.64 [R1], R24 ;  /* 0x0000001801007387 */ /* 0x000fe80000100a00 */
        /* <DEDUP_REMOVED lines=63> */
[----:B0-----:R-:W2:Y:S04]  /*b770*/  LDL.LU.64 R150, [R1+0x5d0] ;  /* 0x0005d00001967983 */ /* 0x001ea80000300a00 */
[----:B------:R-:W3:Y:S04]  /*b780*/  LDL.LU.64 R148, [R1+0x5c8] ;  /* 0x0005c80001947983 */ /* 0x000ee80000300a00 */
[----:B------:R-:W4:Y:S04]  /*b790*/  LDL.LU.64 R146, [R1+0x5c0] ;  /* 0x0005c00001927983 */ /* 0x000f280000300a00 */
        /* <DEDUP_REMOVED lines=61> */
[----:B------:R-:W5:Y:S01]  /*bb70*/  LDL R13, [R1+0x3bc] ;  /* 0x0003bc00010d7983 */ /* 0x000f620000100800 */
[----:B------:R-:W-:-:S02]  /*bb80*/  R2UR UR6, R194 ;  /* 0x00000000c20672ca */ /* 0x000fc400000e0000 */
[----:B------:R-:W-:Y:S01]  /*bb90*/  R2UR UR7, R195 ;  /* 0x00000000c30772ca */ /* 0x000fe200000e0000 */
[-C--:B--2---:R-:W-:Y:S01]  /*bba0*/  FMUL R150, R150, R0.reuse ;  /* 0x0000000096967220 */ /* 0x084fe20000400000 */
[----:B------:R-:W-:Y:S01]  /*bbb0*/  FMUL R151, R151, R0 ;  /* 0x0000000097977220 */ /* 0x000fe20000400000 */
[-C--:B---3--:R-:W-:Y:S01]  /*bbc0*/  FMUL R148, R148, R2.reuse ;  /* 0x0000000294947220 */ /* 0x088fe20000400000 */
[----:B------:R-:W-:Y:S01]  /*bbd0*/  FMUL R149, R149, R2 ;  /* 0x0000000295957220 */ /* 0x000fe20000400000 */
[-C--:B----4-:R-:W-:Y:S01]  /*bbe0*/  FMUL R146, R146, R0.reuse ;  /* 0x0000000092927220 */ /* 0x090fe20000400000 */
[----:B------:R-:W-:Y:S01]  /*bbf0*/  FMUL R147, R147, R0 ;  /* 0x0000000093937220 */ /* 0x000fe20000400000 */
[-C--:B-----5:R-:W-:Y:S01]  /*bc00*/  FMUL R144, R144, R2.reuse ;  /* 0x0000000290907220 */ /* 0x0a0fe20000400000 */
[----:B------:R-:W-:Y:S01]  /*bc10*/  FMUL R145, R145, R2 ;  /* 0x0000000291917220 */ /* 0x000fe20000400000 */
[-C--:B------:R-:W-:Y:S01]  /*bc20*/  FMUL R142, R142, R0.reuse ;  /* 0x000000008e8e7220 */ /* 0x080fe20000400000 */
        /* <DEDUP_REMOVED lines=118> */
[----:B------:R-:W-:-:S06]  /*c390*/  FMUL R25, R25, R2 ;  /* 0x0000000219197220 */ /* 0x000fcc0000400000 */
[----:B------:R-:W-:-:S06]  /*c3a0*/  WARPGROUP.ARRIVE ;  /* 0x00000000000079c5 */ /* 0x000fcc0000000000 */
[----:B------:R-:W-:Y:S01]  /*c3b0*/  HGMMA.64x256x16.F32 R24, R152, gdesc[UR4], R24, gsb0 ;  /* 0x03e0000498187df0 */ /* 0x000fe20008000818 */
[----:B------:R-:W-:Y:S01]  /*c3c0*/  FADD R8, R171, R169 ;  /* 0x000000a9ab087221 */ /* 0x000fe20000000000 */
[----:B------:R-:W-:-:S03]  /*c3d0*/  FADD R10, R157, R156 ;  /* 0x0000009c9d0a7221 */ /* 0x000fc60000000000 */
[----:B------:R-:W-:Y:S01]  /*c3e0*/  FADD R8, R168, R8 ;  /* 0x00000008a8087221 */ /* 0x000fe20000000000 */
[----:B------:R-:W-:-:S03]  /*c3f0*/  FADD R10, R15, R10 ;  /* 0x0000000a0f0a7221 */ /* 0x000fc60000000000 */
[----:B------:R-:W-:Y:S01]  /*c400*/  FADD R8, R164, R8 ;  /* 0x00000008a4087221 */ /* 0x000fe20000000000 */
[----:B------:R-:W-:-:S04]  /*c410*/  FADD R10, R12, R10 ;  /* 0x0000000a0c0a7221 */ /* 0x000fc80000000000 */
[----:B------:R-:W0:Y:S04]  /*c420*/  SHFL.BFLY PT, R9, R8, 0x2, 0x1f ;  /* 0x0c401f0008097f89 */ /* 0x000e2800000e0000 */
[----:B------:R-:W1:Y:S01]  /*c430*/  SHFL.BFLY PT, R11, R10, 0x2, 0x1f ;  /* 0x0c401f000a0b7f89 */ /* 0x000e6200000e0000 */
[----:B------:R-:W-:Y:S02]  /*c440*/  VIADD R167, R167, 0x10 ;  /* 0x00000010a7a77836 */ /* 0x000fe40000000000 */
[----:B0-----:R-:W-:Y:S01]  /*c450*/  FADD R9, R8, R9 ;  /* 0x0000000908097221 */ /* 0x001fe20000000000 */
[----:B-1----:R-:W-:-:S04]  /*c460*/  FADD R8, R10, R11 ;  /* 0x0000000b0a087221 */ /* 0x002fc80000000000 */
[----:B------:R-:W0:Y:S04]  /*c470*/  SHFL.BFLY PT, R10, R9, 0x1, 0x1f ;  /* 0x0c201f00090a7f89 */ /* 0x000e2800000e0000 */
[----:B------:R-:W1:Y:S01]  /*c480*/  SHFL.BFLY PT, R11, R8, 0x1, 0x1f ;  /* 0x0c201f00080b7f89 */ /* 0x000e6200000e0000 */
[----:B------:R-:W-:Y:S01]  /*c490*/  ISETP.GE.AND P0, PT, R167, R14, PT ;  /* 0x0000000ea700720c */ /* 0x000fe20003f06270 */
[----:B------:R-:W-:Y:S01]  /*c4a0*/  IMAD R3, R13, 0x10, R3 ;  /* 0x000000100d037824 */ /* 0x000fe200078e0203 */
[----:B------:R-:W-:Y:S01]  /*c4b0*/  LEA R4, R165, R4, 0x4 ;  /* 0x00000004a5047211 */ /* 0x000fe200078e20ff */
[----:B------:R-:W-:Y:S02]  /*c4c0*/  IMAD.MOV.U32 R164, RZ, RZ, R7 ;  /* 0x000000ffffa47224 */ /* 0x000fe400078e0007 */
[----:B------:R-:W-:-:S02]  /*c4d0*/  IMAD.MOV.U32 R166, RZ, RZ, R6 ;  /* 0x000000ffffa67224 */ /* 0x000fc400078e0006 */
[----:B0-----:R-:W-:Y:S01]  /*c4e0*/  FADD R9, R9, R10 ;  /* 0x0000000a09097221 */ /* 0x001fe20000000000 */
[----:B-1----:R-:W-:-:S03]  /*c4f0*/  FADD R8, R8, R11 ;  /* 0x0000000b08087221 */ /* 0x002fc60000000000 */
[----:B------:R-:W-:Y:S01]  /*c500*/  FFMA R203, R2, R203, R9 ;  /* 0x000000cb02cb7223 */ /* 0x000fe20000000009 */
[----:B------:R-:W-:Y:S01]  /*c510*/  FFMA R202, R0, R202, R8 ;  /* 0x000000ca00ca7223 */ /* 0x000fe20000000008 */
[----:B------:R-:W-:Y:S02]  /*c520*/  WARPGROUP.DEPBAR.LE gsb0, 0x0 ;  /* 0x00008000000079c5 */ /* 0x000fe40000010000 */
[----:B------:R-:W-:Y:S02]  /*c530*/  IMAD.MOV.U32 R153, RZ, RZ, R7 ;  /* 0x000000ffff997224 */ /* 0x000fe400078e0007 */
[----:B------:R-:W-:Y:S01]  /*c540*/  IMAD.MOV.U32 R152, RZ, RZ, R6 ;  /* 0x000000ffff987224 */ /* 0x000fe200078e0006 */
[----:B------:R-:W-:Y:S06]  /*c550*/  @!P0 BRA `(.L_x_1) ;  /* 0xffffffbc00288947 */ /* 0x000fec000383ffff */
.L_x_0:
[----:B------:R-:W2:Y:S04]  /*c560*/  LDL.LU R6, [R1+0x8] ;  /* 0x0000080001067983 */ /* 0x000ea80000300800 */
[----:B------:R-:W3:Y:S04]  /*c570*/  LDL.LU R185, [R1] ;  /* 0x0000000001b97983 */ /* 0x000ee80000300800 */
[----:B------:R-:W4:Y:S04]  /*c580*/  LDL.LU R184, [R1+0x10] ;  /* 0x0000100001b87983 */ /* 0x000f280000300800 */
[----:B------:R-:W5:Y:S04]  /*c590*/  LDL.LU R183, [R1+0x14] ;  /* 0x0000140001b77983 */ /* 0x000f680000300800 */
        /* <DEDUP_REMOVED lines=26> */
[----:B------:R-:W5:Y:S01]  /*c740*/  LDL.LU R154, [R1+0xd8] ;  /* 0x0000d800019a7983 */ /* 0x000f620000300800 */
[----:B------:R-:W-:Y:S01]  /*c750*/  IMAD.MOV.U32 R3, RZ, RZ, R203 ;  /* 0x000000ffff037224 */ /* 0x000fe200078e00cb */
[----:B------:R-:W-:Y:S01]  /*c760*/  MOV R2, R202 ;  /* 0x000000ca00027202 */ /* 0x000fe20000000f00 */
[----:B------:R-:W-:Y:S01]  /*c770*/  IMAD.MOV.U32 R8, RZ, RZ, 0x3dc6b27f ;  /* 0x3dc6b27fff087424 */ /* 0x000fe200078e00ff */
[----:B------:R-:W-:Y:S01]  /*c780*/  STL [R1+0x3d8], R153 ;  /* 0x0003d89901007387 */ /* 0x000fe20000100800 */
[C---:B------:R-:W-:Y:S01]  /*c790*/  FMUL R4, R3.reuse, 8388608 ;  /* 0x4b00000003047820 */ /* 0x040fe20000400000 */
[----:B------:R-:W-:-:S02]  /*c7a0*/  FSETP.GEU.AND P1, PT, R3, 1.175494350822287508e-38, PT ;  /* 0x008000000300780b */ /* 0x000fc40003f2e000 */
[----:B------:R-:W-:Y:S01]  /*c7b0*/  FSETP.GT.AND P0, PT, |R2|, 8.50705917302346158658e+37, PT ;  /* 0x7e8000000200780b */ /* 0x000fe20003f04200 */
[----:B------:R-:W-:Y:S01]  /*c7c0*/  STL [R1+0x3d4], R152 ;  /* 0x0003d49801007387 */ /* 0x000fe20000100800 */
[----:B------:R-:W-:Y:S02]  /*c7d0*/  FSEL R4, R4, R3, !P1 ;  /* 0x0000000304047208 */ /* 0x000fe40004800000 */
[----:B------:R-:W-:Y:S01]  /*c7e0*/  FSEL R5, RZ, -23, P1 ;  /* 0xc1b80000ff057808 */ /* 0x000fe20000800000 */
[----:B------:R-:W-:Y:S01]  /*c7f0*/  BAR.SYNC.DEFER_BLOCKING 0x0 ;  /* 0x0000000000007b1d */ /* 0x000fe20000010000 */
[C---:B------:R-:W-:Y:S01]  /*c800*/  ISETP.GE.U32.AND P1, PT, R4.reuse, 0x7f800000, PT ;  /* 0x7f8000000400780c */ /* 0x040fe20003f26070 */
[----:B------:R-:W-:-:S05]  /*c810*/  VIADD R0, R4, 0xc0cafb0d ;  /* 0xc0cafb0d04007836 */ /* 0x000fca0000000000 */
[----:B------:R-:W-:Y:S02]  /*c820*/  LOP3.LUT R0, R0, 0xff800000, RZ, 0xc0, !PT ;  /* 0xff80000000007812 */ /* 0x000fe400078ec0ff */
[----:B------:R-:W-:Y:S01]  /*c830*/  FSETP.GEU.AND P2, PT, R2, 1.175494350822287508e-38, PT ;  /* 0x008000000200780b */ /* 0x000fe20003f4e000 */
[----:B--2---:R-:W-:Y:S01]  /*c840*/  FMUL R9, R6, 0.25 ;  /* 0x3e80000006097820 */ /* 0x004fe20000400000 */
[----:B---3--:R-:W-:-:S04]  /*c850*/  IMAD.MOV.U32 R186, RZ, RZ, R185 ;  /* 0x000000ffffba7224 */ /* 0x008fc800078e00b9 */
[----:B------:R-:W-:Y:S01]  /*c860*/  FSEL R9, R9, R6, P0 ;  /* 0x0000000609097208 */ /* 0x000fe20000000000 */
[----:B------:R-:W-:Y:S01]  /*c870*/  IMAD.IADD R6, R4, 0x1, -R0 ;  /* 0x0000000104067824 */ /* 0x000fe200078e0a00 */
[----:B------:R-:W-:Y:S01]  /*c880*/  I2FP.F32.S32 R0, R0 ;  /* 0x0000000000007245 */ /* 0x000fe20000201400 */
[----:B----4-:R-:W-:-:S04]  /*c890*/  IMAD.MOV.U32 R185, RZ, RZ, R184 ;  /* 0x000000ffffb97224 */ /* 0x010fc800078e00b8 */
[----:B------:R-:W-:Y:S01]  /*c8a0*/  FFMA.FTZ R7, R0, 1.1920928955078125e-07, R5 ;  /* 0x3400000000077823 */ /* 0x000fe20000010005 */
[----:B------:R-:W-:Y:S01]  /*c8b0*/  FADD R0, R6, -1 ;  /* 0xbf80000006007421 */ /* 0x000fe20000000000 */
[----:B-----5:R-:W-:Y:S01]  /*c8c0*/  MOV R184, R183 ;  /* 0x000000b700b87202 */ /* 0x020fe20000000f00 */
[----:B------:R-:W-:Y:S02]  /*c8d0*/  IMAD.MOV.U32 R183, RZ, RZ, R182 ;  /* 0x000000ffffb77224 */ /* 0x000fe400078e00b6 */
[----:B------:R-:W-:Y:S01]  /*c8e0*/  FFMA.FTZ R5, R0, R8, -0.16845393180847167969 ;  /* 0xbe2c7f3000057423 */ /* 0x000fe20000010008 */
[----:B------:R-:W-:-:S03]  /*c8f0*/  IMAD.MOV.U32 R182, RZ, RZ, R181 ;  /* 0x000000ffffb67224 */ /* 0x000fc600078e00b5 */
[----:B------:R-:W-:-:S04]  /*c900*/  FFMA.FTZ R5, R0, R5, 0.1716887056827545166 ;  /* 0x3e2fcf2a00057423 */ /* 0x000fc80000010005 */
[----:B------:R-:W-:-:S04]  /*c910*/  FFMA.FTZ R5, R0, R5, -0.17900948226451873779 ;  /* 0xbe374e4300057423 */ /* 0x000fc80000010005 */
[----:B------:R-:W-:Y:S01]  /*c920*/  FFMA.FTZ R5, R0, R5, 0.20512372255325317383 ;  /* 0x3e520bf400057423 */ /* 0x000fe20000010005 */
[----:B------:R-:W-:-:S03]  /*c930*/  IMAD.MOV.U32 R181, RZ, RZ, R180 ;  /* 0x000000ffffb57224 */ /* 0x000fc600078e00b4 */
[----:B------:R-:W-:Y:S01]  /*c940*/  FFMA.FTZ R5, R0, R5, -0.24046532809734344482 ;  /* 0xbe763c8b00057423 */ /* 0x000fe20000010005 */
[----:B------:R-:W-:-:S03]  /*c950*/  IMAD.MOV.U32 R180, RZ, RZ, R179 ;  /* 0x000000ffffb47224 */ /* 0x000fc600078e00b3 */
[----:B------:R-:W-:Y:S01]  /*c960*/  FFMA.FTZ R5, R0, R5, 0.28857114911079406738 ;  /* 0x3e93bf9900057423 */ /* 0x000fe20000010005 */
[----:B------:R-:W-:-:S03]  /*c970*/  IMAD.MOV.U32 R179, RZ, RZ, R178 ;  /* 0x000000ffffb37224 */ /* 0x000fc600078e00b2 */
[----:B------:R-:W-:Y:S01]  /*c980*/  FFMA.FTZ R5, R0, R5, -0.36067417263984680176 ;  /* 0xbeb8aa4900057423 */ /* 0x000fe20000010005 */
[----:B------:R-:W-:-:S03]  /*c990*/  IMAD.MOV.U32 R178, RZ, RZ, R177 ;  /* 0x000000ffffb27224 */ /* 0x000fc600078e00b1 */
[----:B------:R-:W-:Y:S01]  /*c9a0*/  FFMA.FTZ R5, R0, R5, 0.48089820146560668945 ;  /* 0x3ef6384a00057423 */ /* 0x000fe20000010005 */
[----:B------:R-:W-:-:S03]  /*c9b0*/  MOV R177, R176 ;  /* 0x000000b000b17202 */ /* 0x000fc60000000f00 */
[----:B------:R-:W-:Y:S01]  /*c9c0*/  FFMA.FTZ R5, R0, R5, -0.72134751081466674805 ;  /* 0xbf38aa3b00057423 */ /* 0x000fe20000010005 */
[----:B------:R-:W-:-:S03]  /*c9d0*/  IMAD.MOV.U32 R176, RZ, RZ, R175 ;  /* 0x000000ffffb07224 */ /* 0x000fc600078e00af */
[----:B------:R-:W-:-:S04]  /*c9e0*/  FMUL R5, R0, R5 ;  /* 0x0000000500057220 */ /* 0x000fc80000400000 */
[----:B------:R-:W-:-:S04]  /*c9f0*/  FMUL R5, R0, R5 ;  /* 0x0000000500057220 */ /* 0x000fc80000400000 */
[----:B------:R-:W-:Y:S01]  /*ca00*/  FFMA.FTZ R0, R0, 1.4426950216293334961, R5 ;  /* 0x3fb8aa3b00007823 */ /* 0x000fe20000010005 */
[----:B------:R-:W-:-:S03]  /*ca10*/  IMAD.MOV.U32 R175, RZ, RZ, R174 ;  /* 0x000000ffffaf7224 */ /* 0x000fc600078e00ae */
[----:B------:R-:W-:Y:S01]  /*ca20*/  FADD R16, R7, R0 ;  /* 0x0000000007107221 */ /* 0x000fe20000000000 */
[----:B------:R-:W-:Y:S01]  /*ca30*/  @P1 IMAD.MOV.U32 R0, RZ, RZ, 0x7f800000 ;  /* 0x7f800000ff001424 */ /* 0x000fe200078e00ff */
[----:B------:R-:W-:Y:S01]  /*ca40*/  FSEL R5, RZ, -23, P2 ;  /* 0xc1b80000ff057808 */ /* 0x000fe20001000000 */
[----:B------:R-:W-:Y:S02]  /*ca50*/  IMAD.MOV.U32 R174, RZ, RZ, R173 ;  /* 0x000000ffffae7224 */ /* 0x000fe400078e00ad */
[C---:B------:R-:W-:Y:S01]  /*ca60*/  @P1 FFMA.FTZ R16, R4.reuse, R0, +INF ;  /* 0x7f80000004101423 */ /* 0x040fe20000010000 */
[----:B------:R-:W-:Y:S01]  /*ca70*/  FSETP.NEU.AND P1, PT, R4, RZ, PT ;  /* 0x000000ff0400720b */ /* 0x000fe20003f2d000 */
[----:B------:R-:W-:Y:S01]  /*ca80*/  FMUL R4, R2, 8388608 ;  /* 0x4b00000002047820 */ /* 0x000fe20000400000 */
[----:B------:R-:W-:Y:S02]  /*ca90*/  IMAD.MOV.U32 R173, RZ, RZ, R172 ;  /* 0x000000ffffad7224 */ /* 0x000fe400078e00ac */
[----:B------:R0:W-:Y:S01]  /*caa0*/  STL [R1+0x204], R16 ;  /* 0x0002041001007387 */ /* 0x0001e20000100800 */
[----:B------:R-:W-:Y:S01]  /*cab0*/  IMAD.MOV.U32 R172, RZ, RZ, R171 ;  /* 0x000000ffffac7224 */ /* 0x000fe200078e00ab */
[----:B------:R-:W-:Y:S01]  /*cac0*/  FSEL R4, R4, R2, !P2 ;  /* 0x0000000204047208 */ /* 0x000fe20005000000 */
[----:B------:R-:W-:-:S04]  /*cad0*/  IMAD.MOV.U32 R171, RZ, RZ, R170 ;  /* 0x000000ffffab7224 */ /* 0x000fc800078e00aa */
[----:B------:R-:W-:-:S05]  /*cae0*/  VIADD R0, R4, 0xc0cafb0d ;  /* 0xc0cafb0d04007836 */ /* 0x000fca0000000000 */
[----:B------:R-:W-:Y:S02]  /*caf0*/  LOP3.LUT R0, R0, 0xff800000, RZ, 0xc0, !PT ;  /* 0xff80000000007812 */ /* 0x000fe400078ec0ff */
[C---:B------:R-:W-:Y:S02]  /*cb00*/  ISETP.GE.U32.AND P4, PT, R4.reuse, 0x7f800000, PT ;  /* 0x7f8000000400780c */ /* 0x040fe40003f86070 */
[----:B------:R-:W-:Y:S01]  /*cb10*/  MOV R170, R169 ;  /* 0x000000a900aa7202 */ /* 0x000fe20000000f00 */
[----:B------:R-:W-:Y:S01]  /*cb20*/  IMAD.IADD R6, R4, 0x1, -R0 ;  /* 0x0000000104067824 */ /* 0x000fe200078e0a00 */
[----:B------:R-:W-:Y:S01]  /*cb30*/  I2FP.F32.S32 R0, R0 ;  /* 0x0000000000007245 */ /* 0x000fe20000201400 */
[----:B------:R-:W-:-:S04]  /*cb40*/  IMAD.MOV.U32 R169, RZ, RZ, R168 ;  /* 0x000000ffffa97224 */ /* 0x000fc800078e00a8 */
[----:B------:R-:W-:Y:S01]  /*cb50*/  FFMA.FTZ R7, R0, 1.1920928955078125e-07, R5 ;  /* 0x3400000000077823 */ /* 0x000fe20000010005 */
[----:B------:R-:W-:Y:S01]  /*cb60*/  FADD R0, R6, -1 ;  /* 0xbf80000006007421 */ /* 0x000fe20000000000 */
[----:B------:R-:W-:-:S03]  /*cb70*/  IMAD.MOV.U32 R168, RZ, RZ, R159 ;  /* 0x000000ffffa87224 */ /* 0x000fc600078e009f */
[----:B------:R-:W-:Y:S01]  /*cb80*/  FFMA.FTZ R5, R0, R8, -0.16845393180847167969 ;  /* 0xbe2c7f3000057423 */ /* 0x000fe20000010008 */
[----:B------:R-:W-:-:S03]  /*cb90*/  IMAD.MOV.U32 R159, RZ, RZ, R158 ;  /* 0x000000ffff9f7224 */ /* 0x000fc600078e009e */
[----:B------:R-:W-:Y:S01]  /*cba0*/  FFMA.FTZ R5, R0, R5, 0.1716887056827545166 ;  /* 0x3e2fcf2a00057423 */ /* 0x000fe20000010005 */
[----:B------:R-:W-:-:S03]  /*cbb0*/  IMAD.MOV.U32 R158, RZ, RZ, R157 ;  /* 0x000000ffff9e7224 */ /* 0x000fc600078e009d */
[----:B------:R-:W-:Y:S01]  /*cbc0*/  FFMA.FTZ R5, R0, R5, -0.17900948226451873779 ;  /* 0xbe374e4300057423 */ /* 0x000fe20000010005 */
[----:B------:R-:W-:-:S03]  /*cbd0*/  IMAD.MOV.U32 R157, RZ, RZ, R156 ;  /* 0x000000ffff9d7224 */ /* 0x000fc600078e009c */
[----:B------:R-:W-:Y:S01]  /*cbe0*/  FFMA.FTZ R5, R0, R5, 0.20512372255325317383 ;  /* 0x3e520bf400057423 */ /* 0x000fe20000010005 */
[----:B------:R-:W-:-:S03]  /*cbf0*/  IMAD.MOV.U32 R156, RZ, RZ, R155 ;  /* 0x000000ffff9c7224 */ /* 0x000fc600078e009b */
[C---:B------:R-:W-:Y:S01]  /*cc00*/  FFMA.FTZ R5, R0.reuse, R5, -0.24046532809734344482 ;  /* 0xbe763c8b00057423 */ /* 0x040fe20000010005 */
[----:B------:R-:W-:Y:S01]  /*cc10*/  MOV R155, R154 ;  /* 0x0000009a009b7202 */ /* 0x000fe20000000f00 */
[----:B------:R-:W-:Y:S01]  /*cc20*/  IMAD.MOV.U32 R162, RZ, RZ, R183 ;  /* 0x000000ffffa27224 */ /* 0x000fe200078e00b7 */
[----:B------:R-:W2:Y:S01]  /*cc30*/  LDL.LU R154, [R1+0x9c] ;  /* 0x00009c00019a7983 */ /* 0x000ea20000300800 */
[C---:B------:R-:W-:Y:S01]  /*cc40*/  FFMA.FTZ R5, R0.reuse, R5, 0.28857114911079406738 ;  /* 0x3e93bf9900057423 */ /* 0x040fe20000010005 */
[----:B------:R-:W-:Y:S01]  /*cc50*/  MOV R20, R182 ;  /* 0x000000b600147202 */ /* 0x000fe20000000f00 */
[----:B------:R-:W-:Y:S01]  /*cc60*/  IMAD.MOV.U32 R161, RZ, RZ, R181 ;  /* 0x000000ffffa17224 */ /* 0x000fe200078e00b5 */
[----:B------:R-:W-:Y:S01]  /*cc70*/  MOV R197, R175 ;  /* 0x000000af00c57202 */ /* 0x000fe20000000f00 */
[----:B------:R-:W-:Y:S01]  /*cc80*/  FFMA.FTZ R5, R0, R5, -0.36067417263984680176 ;  /* 0xbeb8aa4900057423 */ /* 0x000fe20000010005 */
[----:B------:R-:W-:Y:S01]  /*cc90*/  IMAD.MOV.U32 R160, RZ, RZ, R180 ;  /* 0x000000ffffa07224 */ /* 0x000fe200078e00b4 */
[----:B------:R-:W-:Y:S01]  /*cca0*/  FSETP.GT.AND P2, PT, |R3|, 8.50705917302346158658e+37, PT ;  /* 0x7e8000000300780b */ /* 0x000fe20003f44200 */
[----:B------:R-:W-:-:S02]  /*ccb0*/  IMAD.MOV.U32 R23, RZ, RZ, R179 ;  /* 0x000000ffff177224 */ /* 0x000fc400078e00b3 */
[C---:B------:R-:W-:Y:S01]  /*ccc0*/  FFMA.FTZ R5, R0.reuse, R5, 0.48089820146560668945 ;  /* 0x3ef6384a00057423 */ /* 0x040fe20000010005 */
[----:B------:R-:W-:Y:S01]  /*ccd0*/  IMAD.MOV.U32 R22, RZ, RZ, R178 ;  /* 0x000000ffff167224 */ /* 0x000fe200078e00b2 */
[----:B------:R-:W-:Y:S01]  /*cce0*/  MOV R190, R168 ;  /* 0x000000a800be7202 */ /* 0x000fe20000000f00 */
[----:B------:R-:W-:Y:S02]  /*ccf0*/  IMAD.MOV.U32 R21, RZ, RZ, R177 ;  /* 0x000000ffff157224 */ /* 0x000fe400078e00b1 */
[C---:B------:R-:W-:Y:S01]  /*cd00*/  FFMA.FTZ R5, R0.reuse, R5, -0.72134751081466674805 ;  /* 0xbf38aa3b00057423 */ /* 0x040fe20000010005 */
[----:B------:R-:W-:Y:S01]  /*cd10*/  IMAD.MOV.U32 R198, RZ, RZ, R176 ;  /* 0x000000ffffc67224 */ /* 0x000fe200078e00b0 */
[----:B------:R-:W-:Y:S01]  /*cd20*/  FSETP.GEU.AND P3, PT, |R3|, 1.175494350822287508e-38, PT ;  /* 0x008000000300780b */ /* 0x000fe20003f6e200 */
[----:B------:R-:W-:Y:S02]  /*cd30*/  IMAD.MOV.U32 R196, RZ, RZ, R174 ;  /* 0x000000ffffc47224 */ /* 0x000fe400078e00ae */
[----:B------:R-:W-:Y:S01]  /*cd40*/  FMUL R5, R0, R5 ;  /* 0x0000000500057220 */ /* 0x000fe20000400000 */
[----:B------:R-:W-:-:S02]  /*cd50*/  IMAD.MOV.U32 R195, RZ, RZ, R173 ;  /* 0x000000ffffc37224 */ /* 0x000fc400078e00ad */
[----:B------:R-:W-:Y:S02]  /*cd60*/  IMAD.MOV.U32 R194, RZ, RZ, R172 ;  /* 0x000000ffffc27224 */ /* 0x000fe400078e00ac */
[C---:B------:R-:W-:Y:S01]  /*cd70*/  FMUL R5, R0.reuse, R5 ;  /* 0x0000000500057220 */ /* 0x040fe20000400000 */
[----:B------:R-:W-:Y:S02]  /*cd80*/  IMAD.MOV.U32 R193, RZ, RZ, R171 ;  /* 0x000000ffffc17224 */ /* 0x000fe400078e00ab */
[----:B------:R-:W-:Y:S01]  /*cd90*/  @P2 FMUL R3, R3, 0.25 ;  /* 0x3e80000003032820 */ /* 0x000fe20000400000 */
[----:B------:R-:W-:Y:S02]  /*cda0*/  IMAD.MOV.U32 R192, RZ, RZ, R170 ;  /* 0x000000ffffc07224 */ /* 0x000fe400078e00aa */
[----:B------:R-:W-:Y:S01]  /*cdb0*/  FFMA.FTZ R0, R0, 1.4426950216293334961, R5 ;  /* 0x3fb8aa3b00007823 */ /* 0x000fe20000010005 */
[----:B------:R-:W-:Y:S01]  /*cdc0*/  FMUL R5, R186, 0.25 ;  /* 0x3e800000ba057820 */ /* 0x000fe20000400000 */
[----:B------:R-:W-:-:S02]  /*cdd0*/  IMAD.MOV.U32 R191, RZ, RZ, R169 ;  /* 0x000000ffffbf7224 */ /* 0x000fc400078e00a9 */
[----:B------:R-:W-:Y:S02]  /*cde0*/  IMAD.MOV.U32 R189, RZ, RZ, R159 ;  /* 0x000000ffffbd7224 */ /* 0x000fe400078e009f */
[----:B0-----:R-:W-:Y:S01]  /*cdf0*/  FADD R16, R7, R0 ;  /* 0x0000000007107221 */ /* 0x001fe20000000000 */
[----:B------:R-:W-:Y:S01]  /*ce00*/  @P4 IMAD.MOV.U32 R0, RZ, RZ, 0x7f800000 ;  /* 0x7f800000ff004424 */ /* 0x000fe200078e00ff */
[----:B------:R-:W-:Y:S01]  /*ce10*/  FSEL R5, R5, R186, P2 ;  /* 0x000000ba05057208 */ /* 0x000fe20001000000 */
[----:B------:R-:W-:Y:S02]  /*ce20*/  IMAD.MOV.U32 R188, RZ, RZ, R158 ;  /* 0x000000ffffbc7224 */ /* 0x000fe400078e009e */
[----:B------:R-:W-:Y:S02]  /*ce30*/  IMAD.MOV.U32 R187, RZ, RZ, R157 ;  /* 0x000000ffffbb7224 */ /* 0x000fe400078e009d */
[----:B------:R-:W-:Y:S01]  /*ce40*/  @P4 FFMA.FTZ R16, R4, R0, +INF ;  /* 0x7f80000004104423 */ /* 0x000fe20000010000 */
[----:B------:R-:W-:-:S02]  /*ce50*/  IMAD.MOV.U32 R186, RZ, RZ, R156 ;  /* 0x000000ffffba7224 */ /* 0x000fc400078e009c */
[----:B------:R-:W-:Y:S02]  /*ce60*/  IMAD.MOV.U32 R167, RZ, RZ, R185 ;  /* 0x000000ffffa77224 */ /* 0x000fe400078e00b9 */
[----:B------:R-:W-:Y:S01]  /*ce70*/  FMUL R6, R20, 0.25 ;  /* 0x3e80000014067820 */ /* 0x000fe20000400000 */
[----:B------:R-:W-:Y:S01]  /*ce80*/  STL [R1+0x200], R16 ;  /* 0x0002001001007387 */ /* 0x000fe20000100800 */
[----:B------:R-:W-:Y:S02]  /*ce90*/  IMAD.MOV.U32 R185, RZ, RZ, R155 ;  /* 0x000000ffffb97224 */ /* 0x000fe400078e009b */
[----:B------:R-:W-:Y:S01]  /*cea0*/  @!P3 FMUL R3, R3, 16777216 ;  /* 0x4b8000000303b820 */ /* 0x000fe20000400000 */
[----:B------:R-:W-:Y:S01]  /*ceb0*/  FSETP.GEU.AND P6, PT, |R2|, 1.175494350822287508e-38, PT ;  /* 0x008000000200780b */ /* 0x000fe20003fce200 */
[----:B------:R-:W3:Y:S01]  /*cec0*/  LDL.LU R183, [R1+0xbc] ;  /* 0x0000bc0001b77983 */ /* 0x000ee20000300800 */
[----:B------:R-:W-:-:S03]  /*ced0*/  IMAD.MOV.U32 R163, RZ, RZ, R184 ;  /* 0x000000ffffa37224 */ /* 0x000fc600078e00b8 */
[----:B------:R-:W4:Y:S01]  /*cee0*/  LDL.LU R182, [R1+0x7c] ;  /* 0x00007c0001b67983 */ /* 0x000f220000300800 */
[----:B------:R-:W-:Y:S01]  /*cef0*/  FSEL R6, R6, R20, P0 ;  /* 0x0000001406067208 */ /* 0x000fe20000000000 */
[----:B------:R-:W0:Y:S02]  /*cf00*/  MUFU.RCP R3, R3 ;  /* 0x0000000300037308 */ /* 0x000e240000001000 */
[----:B------:R-:W5:Y:S04]  /*cf10*/  LDL.LU R181, [R1+0xfc] ;  /* 0x0000fc0001b57983 */ /* 0x000f680000300800 */
[----:B------:R-:W3:Y:S04]  /*cf20*/  LDL.LU R180, [R1+0x78] ;  /* 0x0000780001b47983 */ /* 0x000ee80000300800 */
[----:B------:R-:W4:Y:S04]  /*cf30*/  LDL.LU R179, [R1+0x88] ;  /* 0x0000880001b37983 */ /* 0x000f280000300800 */
        /* <DEDUP_REMOVED lines=15> */
[----:B------:R-:W5:Y:S01]  /*d030*/  LDL.LU R155, [R1+0xb0] ;  /* 0x0000b000019b7983 */ /* 0x000f620000300800 */
[----:B------:R-:W1:Y:S01]  /*d040*/  S2R R20, SR_TID.X ;  /* 0x0000000000147919 */ /* 0x000e620000002100 */
[----:B------:R-:W-:Y:S01]  /*d050*/  FMUL R0, R167, 0.25 ;  /* 0x3e800000a7007820 */ /* 0x000fe20000400000 */
[----:B------:R-:W-:-:S04]  /*d060*/  @P0 FMUL R2, R2, 0.25 ;  /* 0x3e80000002020820 */ /* 0x000fc80000400000 */
[----:B------:R-:W-:Y:S01]  /*d070*/  FSEL R0, R0, R167, P2 ;  /* 0x000000a700007208 */ /* 0x000fe20001000000 */
[----:B------:R-:W-:Y:S01]  /*d080*/  @!P3 FMUL R5, R5, 16777216 ;  /* 0x4b8000000505b820 */ /* 0x000fe20000400000 */
[----:B------:R-:W-:-:S03]  /*d090*/  @!P6 FMUL R2, R2, 16777216 ;  /* 0x4b8000000202e820 */ /* 0x000fc60000400000 */
[----:B------:R-:W-:Y:S01]  /*d0a0*/  @!P3 FMUL R0, R0, 16777216 ;  /* 0x4b8000000000b820 */ /* 0x000fe20000400000 */
[----:B------:R-:W-:Y:S01]  /*d0b0*/  FSETP.NEU.AND P5, PT, R4, RZ, PT ;  /* 0x000000ff0400720b */ /* 0x000fe20003fad000 */
[----:B0-----:R-:W-:Y:S01]  /*d0c0*/  FMUL R5, R3, R5 ;  /* 0x0000000503057220 */ /* 0x001fe20000400000 */
[----:B------:R-:W-:Y:S01]  /*d0d0*/  FMUL R8, R163, 0.25 ;  /* 0x3e800000a3087820 */ /* 0x000fe20000400000 */
[----:B------:R-:W-:Y:S01]  /*d0e0*/  FMUL R4, R3, R0 ;  /* 0x0000000003047220 */ /* 0x000fe20000400000 */
[----:B------:R-:W-:Y:S01]  /*d0f0*/  FMUL R7, R162, 0.25 ;  /* 0x3e800000a2077820 */ /* 0x000fe20000400000 */
[----:B------:R-:W0:Y:S02]  /*d100*/  MUFU.RCP R2, R2 ;  /* 0x0000000200027308 */ /* 0x000e240000001000 */
[----:B------:R-:W-:Y:S02]  /*d110*/  FSEL R8, R8, R163, P2 ;  /* 0x000000a308087208 */ /* 0x000fe40001000000 */
[----:B------:R-:W-:Y:S01]  /*d120*/  F2FP.F16.F32.PACK_AB R4, R4, R5 ;  /* 0x000000050404723e */ /* 0x000fe200000000ff */
[----:B------:R-:W-:Y:S01]  /*d130*/  FMUL R5, R11, 0.25 ;  /* 0x3e8000000b057820 */ /* 0x000fe20000400000 */
[----:B------:R-:W-:Y:S01]  /*d140*/  FSEL R7, R7, R162, P2 ;  /* 0x000000a207077208 */ /* 0x000fe20001000000 */
[----:B------:R-:W-:Y:S01]  /*d150*/  FMUL R0, R10, 0.25 ;  /* 0x3e8000000a007820 */ /* 0x000fe20000400000 */
[----:B------:R-:W-:-:S02]  /*d160*/  @!P3 FMUL R8, R8, 16777216 ;  /* 0x4b8000000808b820 */ /* 0x000fc40000400000 */
[----:B------:R-:W-:Y:S01]  /*d170*/  FSEL R5, R5, R11, P0 ;  /* 0x0000000b05057208 */ /* 0x000fe20000000000 */
[----:B------:R-:W-:Y:S01]  /*d180*/  @!P3 FMUL R7, R7, 16777216 ;  /* 0x4b8000000707b820 */ /* 0x000fe20000400000 */
[----:B------:R-:W-:Y:S01]  /*d190*/  FSEL R0, R0, R10, P0 ;  /* 0x0000000a00007208 */ /* 0x000fe20000000000 */
[----:B------:R-:W-:Y:S01]  /*d1a0*/  @!P6 FMUL R9, R9, 16777216 ;  /* 0x4b8000000909e820 */ /* 0x000fe20000400000 */
[----:B------:R-:W-:Y:S01]  /*d1b0*/  FMUL R10, R3, R8 ;  /* 0x00000008030a7220 */ /* 0x000fe20000400000 */
[----:B-1----:R-:W-:Y:S01]  /*d1c0*/  LOP3.LUT R19, R20, 0x7, RZ, 0xc0, !PT ;  /* 0x0000000714137812 */ /* 0x002fe200078ec0ff */
[----:B------:R-:W-:Y:S01]  /*d1d0*/  @!P6 FMUL R5, R5, 16777216 ;  /* 0x4b8000000505e820 */ /* 0x000fe20000400000 */
[----:B------:R-:W-:Y:S01]  /*d1e0*/  FMUL R8, R3, R7 ;  /* 0x0000000703087220 */ /* 0x000fe20000400000 */
[----:B------:R-:W-:Y:S01]  /*d1f0*/  @!P6 FMUL R6, R6, 16777216 ;  /* 0x4b8000000606e820 */ /* 0x000fe20000400000 */
[----:B------:R-:W-:Y:S01]  /*d200*/  @!P6 FMUL R0, R0, 16777216 ;  /* 0x4b8000000000e820 */ /* 0x000fe20000400000 */
[----:B------:R-:W-:Y:S01]  /*d210*/  LOP3.LUT R18, R20, 0x8, RZ, 0xc0, !PT ;  /* 0x0000000814127812 */ /* 0x000fe200078ec0ff */
[C---:B0-----:R-:W-:Y:S01]  /*d220*/  FMUL R11, R2.reuse, R9 ;  /* 0x00000009020b7220 */ /* 0x041fe20000400000 */
[----:B------:R-:W-:Y:S01]  /*d230*/  LEA R17, R19, R199, 0x4 ;  /* 0x000000c713117211 */ /* 0x000fe200078e20ff */
[----:B------:R-:W-:Y:S01]  /*d240*/  FMUL R9, R2, R5 ;  /* 0x0000000502097220 */ /* 0x000fe20000400000 */
[----:B------:R-:W-:Y:S01]  /*d250*/  F2FP.F16.F32.PACK_AB R5, R10, R8 ;  /* 0x000000080a05723e */ /* 0x000fe200000000ff */
[C---:B------:R-:W-:Y:S01]  /*d260*/  FMUL R6, R2.reuse, R6 ;  /* 0x0000000602067220 */ /* 0x040fe20000400000 */
[----:B------:R-:W-:Y:S01]  /*d270*/  FMUL R7, R2, R0 ;  /* 0x0000000002077220 */ /* 0x000fe20000400000 */
[----:B------:R-:W-:Y:S01]  /*d280*/  LOP3.LUT R8, R20, 0xf0, RZ, 0xc0, !PT ;  /* 0x000000f014087812 */ /* 0x000fe200078ec0ff */
[----:B------:R-:W-:-:S02]  /*d290*/  IMAD R0, R18, 0x100, R17 ;  /* 0x0000010012007824 */ /* 0x000fc400078e0211 */
[----:B------:R-:W-:Y:S02]  /*d2a0*/  F2FP.F16.F32.PACK_AB R6, R6, R11 ;  /* 0x0000000b0606723e */ /* 0x000fe400000000ff */
[----:B------:R-:W-:Y:S01]  /*d2b0*/  F2FP.F16.F32.PACK_AB R7, R9, R7 ;  /* 0x000000070907723e */ /* 0x000fe200000000ff */
[----:B------:R-:W-:-:S05]  /*d2c0*/  IMAD R0, R8, 0x8, R0 ;  /* 0x0000000808007824 */ /* 0x000fca00078e0200 */
[----:B------:R0:W-:Y:S02]  /*d2d0*/  STSM.16.M88.4 [R0], R4 ;  /* 0x0000000400007844 */ /* 0x0001e40000000200 */
[----:B0-----:R-:W-:Y:S01]  /*d2e0*/  FMUL R5, R161, 0.25 ;  /* 0x3e800000a1057820 */ /* 0x001fe20000400000 */
[----:B------:R-:W-:-:S04]  /*d2f0*/  FMUL R4, R160, 0.25 ;  /* 0x3e800000a0047820 */ /* 0x000fc80000400000 */
[----:B------:R-:W-:Y:S02]  /*d300*/  FSEL R5, R5, R161, P2 ;  /* 0x000000a105057208 */ /* 0x000fe40001000000 */
[----:B------:R-:W-:-:S03]  /*d310*/  FSEL R4, R4, R160, P2 ;  /* 0x000000a004047208 */ /* 0x000fc60001000000 */
[----:B------:R-:W-:Y:S02]  /*d320*/  @!P3 FMUL R5, R5, 16777216 ;  /* 0x4b8000000505b820 */ /* 0x000fe40000400000 */
[----:B------:R-:W-:Y:S02]  /*d330*/  @!P3 FMUL R4, R4, 16777216 ;  /* 0x4b8000000404b820 */ /* 0x000fe40000400000 */
[C---:B------:R-:W-:Y:S02]  /*d340*/  FMUL R5, R3.reuse, R5 ;  /* 0x0000000503057220 */ /* 0x040fe40000400000 */
[----:B------:R-:W-:Y:S01]  /*d350*/  FMUL R8, R3, R4 ;  /* 0x0000000403087220 */ /* 0x000fe20000400000 */
[----:B------:R-:W-:Y:S01]  /*d360*/  FMUL R10, R23, 0.25 ;  /* 0x3e800000170a7820 */ /* 0x000fe20000400000 */
[----:B------:R-:W-:Y:S01]  /*d370*/  FMUL R4, R22, 0.25 ;  /* 0x3e80000016047820 */ /* 0x000fe20000400000 */
[----:B------:R-:W-:Y:S01]  /*d380*/  FMUL R6, R198, 0.25 ;  /* 0x3e800000c6067820 */ /* 0x000fe20000400000 */
[----:B------:R-:W-:Y:S01]  /*d390*/  FMUL R7, R13, 0.25 ;  /* 0x3e8000000d077820 */ /* 0x000fe20000400000 */
[----:B------:R-:W-:Y:S01]  /*d3a0*/  F2FP.F16.F32.PACK_AB R8, R5, R8 ;  /* 0x000000080508723e */ /* 0x000fe200000000ff */
[----:B------:R-:W-:Y:S01]  /*d3b0*/  FMUL R5, R21, 0.25 ;  /* 0x3e80000015057820 */ /* 0x000fe20000400000 */
[----:B------:R-:W-:Y:S01]  /*d3c0*/  FMUL R9, R12, 0.25 ;  /* 0x3e8000000c097820 */ /* 0x000fe20000400000 */
[----:B------:R-:W-:-:S02]  /*d3d0*/  FSEL R10, R10, R23, P2 ;  /* 0x000000170a0a7208 */ /* 0x000fc40001000000 */
[----:B------:R-:W-:Y:S02]  /*d3e0*/  FSEL R4, R4, R22, P2 ;  /* 0x0000001604047208 */ /* 0x000fe40001000000 */
[----:B------:R-:W-:Y:S02]  /*d3f0*/  FSEL R5, R5, R21, P0 ;  /* 0x0000001505057208 */ /* 0x000fe40000000000 */
[----:B------:R-:W-:Y:S02]  /*d400*/  FSEL R6, R6, R198, P0 ;  /* 0x000000c606067208 */ /* 0x000fe40000000000 */
[----:B------:R-:W-:Y:S02]  /*d410*/  FSEL R7, R7, R13, P0 ;  /* 0x0000000d07077208 */ /* 0x000fe40000000000 */
[----:B------:R-:W-:Y:S01]  /*d420*/  FSEL R9, R9, R12, P0 ;  /* 0x0000000c09097208 */ /* 0x000fe20000000000 */
[----:B------:R-:W-:Y:S01]  /*d430*/  @!P3 FMUL R10, R10, 16777216 ;  /* 0x4b8000000a0ab820 */ /* 0x000fe20000400000 */
[----:B------:R-:W-:Y:S01]  /*d440*/  @!P3 FMUL R4, R4, 16777216 ;  /* 0x4b8000000404b820 */ /* 0x000fe20000400000 */
[----:B------:R-:W-:Y:S01]  /*d450*/  @!P6 FMUL R5, R5, 16777216 ;  /* 0x4b8000000505e820 */ /* 0x000fe20000400000 */
[----:B------:R-:W-:Y:S01]  /*d460*/  @!P6 FMUL R6, R6, 16777216 ;  /* 0x4b8000000606e820 */ /* 0x000fe20000400000 */
[----:B------:R-:W-:Y:S01]  /*d470*/  @!P6 FMUL R7, R7, 16777216 ;  /* 0x4b8000000707e820 */ /* 0x000fe20000400000 */
[----:B------:R-:W-:Y:S01]  /*d480*/  @!P6 FMUL R9, R9, 16777216 ;  /* 0x4b8000000909e820 */ /* 0x000fe20000400000 */
[----:B------:R-:W-:Y:S01]  /*d490*/  LOP3.LUT R16, R20, 0xff, RZ, 0xc0, !PT ;  /* 0x000000ff14107812 */ /* 0x000fe200078ec0ff */
[C---:B------:R-:W-:Y:S01]  /*d4a0*/  FMUL R13, R3.reuse, R10 ;  /* 0x0000000a030d7220 */ /* 0x040fe20000400000 */
[----:B------:R-:W-:Y:S01]  /*d4b0*/  FMUL R12, R3, R4 ;  /* 0x00000004030c7220 */ /* 0x000fe20000400000 */
[C---:B------:R-:W-:Y:S01]  /*d4c0*/  FMUL R5, R2.reuse, R5 ;  /* 0x0000000502057220 */ /* 0x040fe20000400000 */
[C---:B------:R-:W-:Y:S01]  /*d4d0*/  FMUL R10, R2.reuse, R6 ;  /* 0x00000006020a7220 */ /* 0x040fe20000400000 */
[C---:B------:R-:W-:Y:S01]  /*d4e0*/  FMUL R11, R2.reuse, R7 ;  /* 0x00000007020b7220 */ /* 0x040fe20000400000 */
[----:B------:R-:W-:Y:S01]  /*d4f0*/  FMUL R4, R2, R9 ;  /* 0x0000000902047220 */ /* 0x000fe20000400000 */
[----:B------:R-:W-:-:S02]  /*d500*/  IMAD R16, R16, 0x10, R199 ;  /* 0x0000001010107824 */ /* 0x000fc400078e02c7 */
[----:B------:R-:W-:Y:S02]  /*d510*/  F2FP.F16.F32.PACK_AB R10, R5, R10 ;  /* 0x0000000a050a723e */ /* 0x000fe400000000ff */
[----:B------:R-:W-:Y:S01]  /*d520*/  F2FP.F16.F32.PACK_AB R11, R11, R4 ;  /* 0x000000040b0b723e */ /* 0x000fe200000000ff */
[----:B------:R-:W-:Y:S01]  /*d530*/  BAR.SYNC.DEFER_BLOCKING 0x0 ;  /* 0x0000000000007b1d */ /* 0x000fe20000010000 */
[----:B------:R-:W-:-:S05]  /*d540*/  F2FP.F16.F32.PACK_AB R9, R13, R12 ;  /* 0x0000000c0d09723e */ /* 0x000fca00000000ff */
[----:B------:R-:W0:Y:S02]  /*d550*/  LDS.128 R4, [R16] ;  /* 0x0000000010047984 */ /* 0x000e240000000c00 */
[----:B------:R-:W-:Y:S01]  /*d560*/  BAR.SYNC.DEFER_BLOCKING 0x0 ;  /* 0x0000000000007b1d */ /* 0x000fe20000010000 */
[----:B------:R-:W-:Y:S01]  /*d570*/  FMUL R12, R193, 0.25 ;  /* 0x3e800000c10c7820 */ /* 0x000fe20000400000 */
[----:B------:R-:W-:Y:S01]  /*d580*/  FMUL R13, R191, 0.25 ;  /* 0x3e800000bf0d7820 */ /* 0x000fe20000400000 */
[----:B--2---:R-:W-:-:S03]  /*d590*/  IMAD.MOV.U32 R184, RZ, RZ, R154 ;  /* 0x000000ffffb87224 */ /* 0x004fc600078e009a */
[----:B------:R1:W-:Y:S01]  /*d5a0*/  STSM.16.M88.4 [R0], R8 ;  /* 0x0000000800007844 */ /* 0x0003e20000000200 */
[----:B------:R-:W-:Y:S02]  /*d5b0*/  FSEL R12, R12, R193, P0 ;  /* 0x000000c10c0c7208 */ /* 0x000fe40000000000 */
[----:B------:R-:W-:Y:S01]  /*d5c0*/  FSEL R13, R13, R191, P0 ;  /* 0x000000bf0d0d7208 */ /* 0x000fe20000000000 */
[----:B------:R-:W2:Y:S01]  /*d5d0*/  LDL.LU R154, [R1+0xa0] ;  /* 0x0000a000019a7983 */ /* 0x000ea20000300800 */
[----:B-1----:R-:W-:Y:S01]  /*d5e0*/  FMUL R9, R197, 0.25 ;  /* 0x3e800000c5097820 */ /* 0x002fe20000400000 */
[----:B------:R-:W-:-:S04]  /*d5f0*/  FMUL R8, R196, 0.25 ;  /* 0x3e800000c4087820 */ /* 0x000fc80000400000 */
[----:B------:R-:W-:Y:S02]  /*d600*/  FSEL R9, R9, R197, P2 ;  /* 0x000000c509097208 */ /* 0x000fe40001000000 */
[----:B------:R-:W-:-:S03]  /*d610*/  FSEL R8, R8, R196, P2 ;  /* 0x000000c408087208 */ /* 0x000fc60001000000 */
[----:B------:R-:W-:Y:S02]  /*d620*/  @!P3 FMUL R9, R9, 16777216 ;  /* 0x4b8000000909b820 */ /* 0x000fe40000400000 */
[----:B------:R-:W-:Y:S01]  /*d630*/  @!P3 FMUL R8, R8, 16777216 ;  /* 0x4b8000000808b820 */ /* 0x000fe20000400000 */
[----:B------:R-:W-:Y:S01]  /*d640*/  FMUL R11, R14, 0.25 ;  /* 0x3e8000000e0b7820 */ /* 0x000fe20000400000 */
[C---:B------:R-:W-:Y:S02]  /*d650*/  FMUL R9, R3.reuse, R9 ;  /* 0x0000000903097220 */ /* 0x040fe40000400000 */
[----:B------:R-:W-:Y:S01]  /*d660*/  FMUL R8, R3, R8 ;  /* 0x0000000803087220 */ /* 0x000fe20000400000 */
[----:B------:R-:W-:Y:S01]  /*d670*/  FMUL R10, R195, 0.25 ;  /* 0x3e800000c30a7820 */ /* 0x000fe20000400000 */
[----:B------:R-:W-:Y:S01]  /*d680*/  FSEL R11, R11, R14, P0 ;  /* 0x0000000e0b0b7208 */ /* 0x000fe20000000000 */
[----:B------:R-:W-:Y:S02]  /*d690*/  FMUL R14, R192, 0.25 ;  /* 0x3e800000c00e7820 */ /* 0x000fe40000400000 */
[----:B------:R-:W-:Y:S01]  /*d6a0*/  F2FP.F16.F32.PACK_AB R8, R9, R8 ;  /* 0x000000080908723e */ /* 0x000fe200000000ff */
[----:B------:R-:W-:Y:S01]  /*d6b0*/  FMUL R9, R194, 0.25 ;  /* 0x3e800000c2097820 */ /* 0x000fe20000400000 */
[----:B------:R-:W-:-:S02]  /*d6c0*/  FSEL R10, R10, R195, P2 ;  /* 0x000000c30a0a7208 */ /* 0x000fc40001000000 */
        /* <DEDUP_REMOVED lines=8> */
[----:B------:R-:W-:Y:S02]  /*d750*/  IMAD.MOV.U32 R191, RZ, RZ, R15 ;  /* 0x000000ffffbf7224 */ /* 0x000fe400078e000f */
[C---:B------:R-:W-:Y:S01]  /*d760*/  FMUL R10, R3.reuse, R10 ;  /* 0x0000000a030a7220 */ /* 0x040fe20000400000 */
[----:B------:R-:W-:Y:S01]  /*d770*/  FMUL R9, R3, R9 ;  /* 0x0000000903097220 */ /* 0x000fe20000400000 */
[C---:B------:R-:W-:Y:S01]  /*d780*/  FMUL R15, R2.reuse, R11 ;  /* 0x0000000b020f7220 */ /* 0x040fe20000400000 */
[C---:B------:R-:W-:Y:S01]  /*d790*/  FMUL R12, R2.reuse, R12 ;  /* 0x0000000c020c7220 */ /* 0x040fe20000400000 */
[C---:B------:R-:W-:Y:S01]  /*d7a0*/  FMUL R11, R2.reuse, R14 ;  /* 0x0000000e020b7220 */ /* 0x040fe20000400000 */
[----:B------:R-:W-:Y:S01]  /*d7b0*/  FMUL R13, R2, R13 ;  /* 0x0000000d020d7220 */ /* 0x000fe20000400000 */
[----:B------:R-:W-:-:S02]  /*d7c0*/  F2FP.F16.F32.PACK_AB R9, R10, R9 ;  /* 0x000000090a09723e */ /* 0x000fc400000000ff */
[----:B------:R-:W-:Y:S02]  /*d7d0*/  F2FP.F16.F32.PACK_AB R10, R12, R15 ;  /* 0x0000000f0c0a723e */ /* 0x000fe400000000ff */
[----:B------:R-:W-:Y:S01]  /*d7e0*/  F2FP.F16.F32.PACK_AB R11, R11, R13 ;  /* 0x0000000d0b0b723e */ /* 0x000fe200000000ff */
[----:B------:R-:W-:Y:S06]  /*d7f0*/  BAR.SYNC.DEFER_BLOCKING 0x0 ;  /* 0x0000000000007b1d */ /* 0x000fec0000010000 */
[----:B------:R-:W1:Y:S02]  /*d800*/  LDS.128 R12, [R16] ;  /* 0x00000000100c7984 */ /* 0x000e640000000c00 */
[----:B------:R-:W-:Y:S06]  /*d810*/  BAR.SYNC.DEFER_BLOCKING 0x0 ;  /* 0x0000000000007b1d */ /* 0x000fec0000010000 */
[----:B------:R0:W-:Y:S02]  /*d820*/  STSM.16.M88.4 [R0], R8 ;  /* 0x0000000800007844 */ /* 0x0001e40000000200 */
[----:B0-----:R-:W-:-:S02]  /*d830*/  IMAD.SHL.U32 R9, R20, 0x4, RZ ;  /* 0x0000000414097824 */ /* 0x001fc400078e00ff */
[----:B------:R-:W-:-:S03]  /*d840*/  IMAD R8, R19, -0x8, R17 ;  /* 0xfffffff813087824 */ /* 0x000fc600078e0211 */
[----:B------:R-:W-:-:S05]  /*d850*/  LOP3.LUT R9, R9, 0x1c0, RZ, 0xc0, !PT ;  /* 0x000001c009097812 */ /* 0x000fca00078ec0ff */
[----:B------:R-:W-:Y:S01]  /*d860*/  IMAD.IADD R8, R9, 0x1, R8 ;  /* 0x0000000109087824 */ /* 0x000fe200078e0208 */
[----:B------:R-:W-:Y:S01]  /*d870*/  SHF.L.U32 R9, R20, 0x1, RZ ;  /* 0x0000000114097819 */ /* 0x000fe200000006ff */
[----:B------:R0:W-:Y:S03]  /*d880*/  STL [R1+0x3e8], R4 ;  /* 0x0003e80401007387 */ /* 0x0001e60000100800 */
[----:B------:R-:W-:Y:S01]  /*d890*/  LOP3.LUT R9, R9, 0x1f8, RZ, 0xc0, !PT ;  /* 0x000001f809097812 */ /* 0x000fe200078ec0ff */
[----:B------:R-:W-:Y:S04]  /*d8a0*/  STL [R1+0x3e4], R5 ;  /* 0x0003e40501007387 */ /* 0x000fe80000100800 */
[----:B------:R-:W-:Y:S01]  /*d8b0*/  STL [R1+0x3e0], R6 ;  /* 0x0003e00601007387 */ /* 0x000fe20000100800 */
[----:B0-----:R-:W-:-:S03]  /*d8c0*/  IMAD.IADD R4, R199, 0x1, R9 ;  /* 0x00000001c7047824 */ /* 0x001fc600078e0209 */
[----:B------:R-:W-:Y:S04]  /*d8d0*/  STL [R1+0x3dc], R7 ;  /* 0x0003dc0701007387 */ /* 0x000fe80000100800 */
[----:B-1----:R-:W-:Y:S04]  /*d8e0*/  STL [R1+0x3f8], R12 ;  /* 0x0003f80c01007387 */ /* 0x002fe80000100800 */
[----:B------:R-:W-:Y:S04]  /*d8f0*/  STL [R1+0x3f4], R13 ;  /* 0x0003f40d01007387 */ /* 0x000fe80000100800 */
[----:B------:R-:W-:Y:S04]  /*d900*/  STL [R1+0x3f0], R14 ;  /* 0x0003f00e01007387 */ /* 0x000fe80000100800 */
[----:B------:R-:W-:Y:S04]  /*d910*/  STL [R1+0x3ec], R15 ;  /* 0x0003ec0f01007387 */ /* 0x000fe80000100800 */
[----:B------:R0:W-:Y:S01]  /*d920*/  STL [R1+0x20c], R4 ;  /* 0x00020c0401007387 */ /* 0x0001e20000100800 */
[----:B----4-:R-:W-:Y:S01]  /*d930*/  IMAD.MOV.U32 R21, RZ, RZ, R156 ;  /* 0x000000ffff157224 */ /* 0x010fe200078e009c */
[----:B0-----:R-:W-:Y:S01]  /*d940*/  LEA.HI R4, R18, R8, RZ, 0x1f ;  /* 0x0000000812047211 */ /* 0x001fe200078ff8ff */
[----:B-----5:R-:W-:-:S04]  /*d950*/  IMAD.MOV.U32 R23, RZ, RZ, R155 ;  /* 0x000000ffff177224 */ /* 0x020fc800078e009b */
[----:B------:R0:W-:Y:S01]  /*d960*/  STL [R1+0x208], R4 ;  /* 0x0002080401007387 */ /* 0x0001e20000100800 */
[----:B------:R-:W-:-:S03]  /*d970*/  LOP3.LUT P4, RZ, R20, 0x80, RZ, 0xc0, !PT ;  /* 0x0000008014ff7812 */ /* 0x000fc6000788c0ff */
[----:B------:R-:W4:Y:S01]  /*d980*/  LDL.LU R156, [R1+0xb4] ;  /* 0x0000b400019c7983 */ /* 0x000f220000300800 */
[----:B------:R-:W-:Y:S01]  /*d990*/  IMAD.MOV.U32 R20, RZ, RZ, R158 ;  /* 0x000000ffff147224 */ /* 0x000fe200078e009e */
[----:B---3--:R-:W-:Y:S02]  /*d9a0*/  MOV R22, R157 ;  /* 0x0000009d00167202 */ /* 0x008fe40000000f00 */
[----:B------:R-:W3:Y:S04]  /*d9b0*/  LDL.LU R155, [R1+0xa4] ;  /* 0x0000a400019b7983 */ /* 0x000ee80000300800 */
[----:B------:R-:W5:Y:S04]  /*d9c0*/  LDL.LU R158, [R1+0xd0] ;  /* 0x0000d000019e7983 */ /* 0x000f680000300800 */
[----:B------:R-:W2:Y:S01]  /*d9d0*/  LDL.LU R157, [R1+0xc0] ;  /* 0x0000c000019d7983 */ /* 0x000ea20000300800 */
[----:B------:R-:W-:-:S03]  /*d9e0*/  IMAD.MOV.U32 R207, RZ, RZ, R159 ;  /* 0x000000ffffcf7224 */ /* 0x000fc600078e009f */
[----:B------:R-:W3:Y:S04]  /*d9f0*/  LDL.LU R160, [R1+0xd4] ;  /* 0x0000d40001a07983 */ /* 0x000ee80000300800 */
[----:B------:R-:W5:Y:S04]  /*da00*/  LDL.LU R159, [R1+0xc4] ;  /* 0x0000c400019f7983 */ /* 0x000f680000300800 */
[----:B------:R-:W5:Y:S04]  /*da10*/  LDL.LU R162, [R1+0xf0] ;  /* 0x0000f00001a27983 */ /* 0x000f680000300800 */
[----:B------:R-:W5:Y:S04]  /*da20*/  LDL.LU R161, [R1+0xe0] ;  /* 0x0000e00001a17983 */ /* 0x000f680000300800 */
[----:B------:R-:W5:Y:S04]  /*da30*/  LDL.LU R164, [R1+0xf4] ;  /* 0x0000f40001a47983 */ /* 0x000f680000300800 */
[----:B------:R-:W5:Y:S04]  /*da40*/  LDL.LU R163, [R1+0xe4] ;  /* 0x0000e40001a37983 */ /* 0x000f680000300800 */
[----:B------:R-:W5:Y:S04]  /*da50*/  LDL.LU R204, [R1+0x110] ;  /* 0x0001100001cc7983 */ /* 0x000f680000300800 */
[----:B------:R-:W5:Y:S01]  /*da60*/  LDL.LU R166, [R1+0x100] ;  /* 0x0001000001a67983 */ /* 0x000f620000300800 */
[----:B------:R-:W-:-:S03]  /*da70*/  IMAD.MOV.U32 R206, RZ, RZ, R168 ;  /* 0x000000ffffce7224 */ /* 0x000fc600078e00a8 */
[----:B------:R-:W5:Y:S04]  /*da80*/  LDL.LU R167, [R1+0x114] ;  /* 0x0001140001a77983 */ /* 0x000f680000300800 */
[----:B------:R-:W5:Y:S01]  /*da90*/  LDL.LU R168, [R1+0x104] ;  /* 0x0001040001a87983 */ /* 0x000f620000300800 */
[----:B------:R-:W-:Y:S02]  /*daa0*/  IMAD.MOV.U32 R208, RZ, RZ, R170 ;  /* 0x000000ffffd07224 */ /* 0x000fe400078e00aa */
[----:B------:R-:W-:Y:S01]  /*dab0*/  IMAD.MOV.U32 R209, RZ, RZ, R169 ;  /* 0x000000ffffd17224 */ /* 0x000fe200078e00a9 */
[----:B------:R-:W5:Y:S04]  /*dac0*/  LDL.LU R170, [R1+0x130] ;  /* 0x0001300001aa7983 */ /* 0x000f680000300800 */
[----:B------:R-:W5:Y:S01]  /*dad0*/  LDL.LU R169, [R1+0x120] ;  /* 0x0001200001a97983 */ /* 0x000f620000300800 */
[----:B------:R-:W-:-:S03]  /*dae0*/  MOV R210, R172 ;  /* 0x000000ac00d27202 */ /* 0x000fc60000000f00 */
[----:B------:R-:W5:Y:S01]  /*daf0*/  LDL.LU R172, [R1+0x134] ;  /* 0x0001340001ac7983 */ /* 0x000f620000300800 */
[----:B------:R-:W-:Y:S02]  /*db00*/  IMAD.MOV.U32 R211, RZ, RZ, R171 ;  /* 0x000000ffffd37224 */ /* 0x000fe400078e00ab */
[----:B------:R-:W-:Y:S01]  /*db10*/  IMAD.MOV.U32 R212, RZ, RZ, R174 ;  /* 0x000000ffffd47224 */ /* 0x000fe200078e00ae */
[----:B------:R-:W5:Y:S01]  /*db20*/  LDL.LU R171, [R1+0x124] ;  /* 0x0001240001ab7983 */ /* 0x000f620000300800 */
[----:B------:R-:W-:-:S03]  /*db30*/  IMAD.MOV.U32 R213, RZ, RZ, R173 ;  /* 0x000000ffffd57224 */ /* 0x000fc600078e00ad */
[----:B------:R-:W5:Y:S04]  /*db40*/  LDL.LU R174, [R1+0x150] ;  /* 0x0001500001ae7983 */ /* 0x000f680000300800 */
[----:B------:R-:W5:Y:S01]  /*db50*/  LDL.LU R173, [R1+0x140] ;  /* 0x0001400001ad7983 */ /* 0x000f620000300800 */
[----:B------:R-:W-:-:S03]  /*db60*/  IMAD.MOV.U32 R214, RZ, RZ, R176 ;  /* 0x000000ffffd67224 */ /* 0x000fc600078e00b0 */
        /* <DEDUP_REMOVED lines=9> */
[----:B------:R-:W-:Y:S01]  /*dc00*/  MOV R219, R179 ;  /* 0x000000b300db7202 */ /* 0x000fe20000000f00 */
[----:B------:R-:W-:Y:S02]  /*dc10*/  IMAD.MOV.U32 R220, RZ, RZ, R182 ;  /* 0x000000ffffdc7224 */ /* 0x000fe400078e00b6 */
[----:B------:R-:W5:Y:S01]  /*dc20*/  LDL.LU R179, [R1+0x164] ;  /* 0x0001640001b37983 */ /* 0x000f620000300800 */
[----:B------:R-:W-:-:S03]  /*dc30*/  IMAD.MOV.U32 R221, RZ, RZ, R181 ;  /* 0x000000ffffdd7224 */ /* 0x000fc600078e00b5 */
[----:B------:R-:W5:Y:S04]  /*dc40*/  LDL.LU R182, [R1+0x190] ;  /* 0x0001900001b67983 */ /* 0x000f680000300800 */
[----:B------:R-:W5:Y:S01]  /*dc50*/  LDL.LU R181, [R1+0x180] ;  /* 0x0001800001b57983 */ /* 0x000f620000300800 */
[----:B------:R-:W-:-:S03]  /*dc60*/  IMAD.MOV.U32 R222, RZ, RZ, R184 ;  /* 0x000000ffffde7224 */ /* 0x000fc600078e00b8 */
[----:B------:R-:W5:Y:S01]  /*dc70*/  LDL.LU R184, [R1+0x194] ;  /* 0x0001940001b87983 */ /* 0x000f620000300800 */
[----:B------:R-:W-:Y:S01]  /*dc80*/  IMAD.MOV.U32 R223, RZ, RZ, R183 ;  /* 0x000000ffffdf7224 */ /* 0x000fe200078e00b7 */
[----:B------:R-:W-:Y:S01]  /*dc90*/  MOV R224, R186 ;  /* 0x000000ba00e07202 */ /* 0x000fe20000000f00 */
[----:B------:R-:W-:Y:S01]  /*dca0*/  IMAD.MOV.U32 R225, RZ, RZ, R185 ;  /* 0x000000ffffe17224 */ /* 0x000fe200078e00b9 */
[----:B------:R-:W5:Y:S04]  /*dcb0*/  LDL.LU R183, [R1+0x184] ;  /* 0x0001840001b77983 */ /* 0x000f680000300800 */
        /* <DEDUP_REMOVED lines=11> */
[----:B------:R-:W5:Y:S04]  /*dd70*/  LDL.LU R192, [R1+0x1d4] ;  /* 0x0001d40001c07983 */ /* 0x000f680000300800 */
[----:B------:R-:W5:Y:S04]  /*dd80*/  LDL.LU R191, [R1+0x1c4] ;  /* 0x0001c40001bf7983 */ /* 0x000f680000300800 */
[----:B------:R-:W5:Y:S04]  /*dd90*/  LDL.LU R194, [R1+0x1f0] ;  /* 0x0001f00001c27983 */ /* 0x000f680000300800 */
[----:B------:R-:W5:Y:S04]  /*dda0*/  LDL.LU R193, [R1+0x1e0] ;  /* 0x0001e00001c17983 */ /* 0x000f680000300800 */
[----:B------:R-:W5:Y:S04]  /*ddb0*/  LDL.LU R197, [R1+0x1f4] ;  /* 0x0001f40001c57983 */ /* 0x000f680000300800 */
[----:B------:R-:W5:Y:S01]  /*ddc0*/  LDL.LU R196, [R1+0x1e4] ;  /* 0x0001e40001c47983 */ /* 0x000f620000300800 */
[----:B------:R-:W-:-:S05]  /*ddd0*/  FMUL R18, R20, 0.25 ;  /* 0x3e80000014127820 */ /* 0x000fca0000400000 */
[----:B------:R-:W-:Y:S01]  /*dde0*/  FSEL R18, R18, R20, P2 ;  /* 0x0000001412127208 */ /* 0x000fe20001000000 */
[----:B------:R-:W-:-:S05]  /*ddf0*/  FMUL R20, R21, 0.25 ;  /* 0x3e80000015147820 */ /* 0x000fca0000400000 */
[----:B------:R-:W-:Y:S01]  /*de00*/  FSEL R20, R20, R21, P2 ;  /* 0x0000001514147208 */ /* 0x000fe20001000000 */
[----:B------:R-:W-:-:S05]  /*de10*/  FMUL R21, R23, 0.25 ;  /* 0x3e80000017157820 */ /* 0x000fca0000400000 */
[----:B------:R-:W-:Y:S01]  /*de20*/  FSEL R21, R21, R23, P2 ;  /* 0x0000001715157208 */ /* 0x000fe20001000000 */
[----:B----4-:R-:W-:-:S05]  /*de30*/  FMUL R23, R156, 0.25 ;  /* 0x3e8000009c177820 */ /* 0x010fca0000400000 */
[----:B------:R-:W-:Y:S01]  /*de40*/  FSEL R23, R23, R156, P2 ;  /* 0x0000009c17177208 */ /* 0x000fe20001000000 */
[----:B--2---:R-:W-:-:S05]  /*de50*/  FMUL R156, R157, 0.25 ;  /* 0x3e8000009d9c7820 */ /* 0x004fca0000400000 */
[----:B------:R-:W-:Y:S01]  /*de60*/  FSEL R156, R156, R157, P2 ;  /* 0x0000009d9c9c7208 */ /* 0x000fe20001000000 */
[----:B---3--:R-:W-:-:S05]  /*de70*/  FMUL R157, R160, 0.25 ;  /* 0x3e800000a09d7820 */ /* 0x008fca0000400000 */
[----:B------:R-:W-:Y:S01]  /*de80*/  FSEL R157, R157, R160, P2 ;  /* 0x000000a09d9d7208 */ /* 0x000fe20001000000 */
[----:B-----5:R-:W-:-:S05]  /*de90*/  FMUL R160, R161, 0.25 ;  /* 0x3e800000a1a07820 */ /* 0x020fca0000400000 */
[----:B------:R-:W-:Y:S01]  /*dea0*/  FSEL R160, R160, R161, P2 ;  /* 0x000000a1a0a07208 */ /* 0x000fe20001000000 */
[----:B------:R-:W-:-:S05]  /*deb0*/  FMUL R161, R164, 0.25 ;  /* 0x3e800000a4a17820 */ /* 0x000fca0000400000 */
        /* <DEDUP_REMOVED lines=31> */
[----:B------:R-:W-:Y:S01]  /*e0b0*/  FMUL R193, R197, 0.25 ;  /* 0x3e800000c5c17820 */ /* 0x000fe20000400000 */
[----:B------:R-:W-:-:S04]  /*e0c0*/  FMUL R165, R167, 0.25 ;  /* 0x3e800000a7a57820 */ /* 0x000fc80000400000 */
[----:B------:R-:W-:Y:S01]  /*e0d0*/  FSEL R193, R193, R197, P2 ;  /* 0x000000c5c1c17208 */ /* 0x000fe20001000000 */
[----:B------:R-:W-:Y:S02]  /*e0e0*/  IMAD.MOV.U32 R197, RZ, RZ, R195 ;  /* 0x000000ffffc57224 */ /* 0x000fe400078e00c3 */
[----:B------:R-:W-:Y:S01]  /*e0f0*/  FMUL R195, R24, 0.25 ;  /* 0x3e80000018c37820 */ /* 0x000fe20000400000 */
[----:B------:R-:W-:Y:S01]  /*e100*/  FSEL R165, R165, R167, P2 ;  /* 0x000000a7a5a57208 */ /* 0x000fe20001000000 */
[----:B------:R-:W-:-:S03]  /*e110*/  FMUL R167, R170, 0.25 ;  /* 0x3e800000aaa77820 */ /* 0x000fc60000400000 */
[----:B------:R-:W-:Y:S01]  /*e120*/  FSEL R24, R195, R24, P2 ;  /* 0x00000018c3187208 */ /* 0x000fe20001000000 */
        /* <DEDUP_REMOVED lines=85> */
[----:B------:R-:W-:Y:S01]  /*e680*/  FMUL R19, R22, 0.25 ;  /* 0x3e80000016137820 */ /* 0x000fe20000400000 */
[----:B------:R-:W-:Y:S01]  /*e690*/  FSEL R53, R196, R53, P2 ;  /* 0x00000035c4357208 */ /* 0x000fe20001000000 */
[----:B------:R-:W-:Y:S02]  /*e6a0*/  FMUL R196, R60, 0.25 ;  /* 0x3e8000003cc47820 */ /* 0x000fe40000400000 */
[----:B------:R-:W-:Y:S01]  /*e6b0*/  FSEL R112, R195, R112, P2 ;  /* 0x00000070c3707208 */ /* 0x000fe20001000000 */
[----:B------:R-:W-:Y:S01]  /*e6c0*/  FMUL R195, R113, 0.25 ;  /* 0x3e80000071c37820 */ /* 0x000fe20000400000 */
        /* <DEDUP_REMOVED lines=35> */
[----:B------:R-:W-:Y:S01]  /*e900*/  @!P3 FMUL R24, R24, 16777216 ;  /* 0x4b8000001818b820 */ /* 0x000fe20000400000 */
[----:B------:R-:W-:Y:S01]  /*e910*/  FMUL R195, R137, 0.25 ;  /* 0x3e80000089c37820 */ /* 0x000fe20000400000 */
[----:B------:R-:W-:Y:S01]  /*e920*/  @!P3 FMUL R53, R53, 16777216 ;  /* 0x4b8000003535b820 */ /* 0x000fe20000400000 */
[----:B------:R-:W-:Y:S01]  /*e930*/  FSEL R162, R162, R163, P2 ;  /* 0x000000a3a2a27208 */ /* 0x000fe20001000000 */
[----:B------:R-:W-:Y:S01]  /*e940*/  FMUL R163, R204, 0.25 ;  /* 0x3e800000cca37820 */ /* 0x000fe20000400000 */
[----:B------:R-:W-:Y:S01]  /*e950*/  FSEL R84, R196, R84, P2 ;  /* 0x00000054c4547208 */ /* 0x000fe20001000000 */
[----:B------:R-:W-:Y:S01]  /*e960*/  FMUL R196, R85, 0.25 ;  /* 0x3e80000055c47820 */ /* 0x000fe20000400000 */
[C---:B------:R-:W-:Y:S01]  /*e970*/  FMUL R233, R3.reuse, R24 ;  /* 0x0000001803e97220 */ /* 0x040fe20000400000 */
[----:B------:R-:W-:Y:S01]  /*e980*/  @!P3 FMUL R44, R44, 16777216 ;  /* 0x4b8000002c2cb820 */ /* 0x000fe20000400000 */
[----:B------:R-:W-:Y:S01]  /*e990*/  FMUL R24, R3, R53 ;  /* 0x0000003503187220 */ /* 0x000fe20000400000 */
[----:B------:R-:W-:Y:S01]  /*e9a0*/  FSEL R137, R195, R137, P2 ;  /* 0x00000089c3897208 */ /* 0x000fe20001000000 */
[----:B------:R-:W-:Y:S01]  /*e9b0*/  @!P3 FMUL R48, R48, 16777216 ;  /* 0x4b8000003030b820 */ /* 0x000fe20000400000 */
[----:B------:R-:W-:Y:S01]  /*e9c0*/  FMUL R195, R144, 0.25 ;  /* 0x3e80000090c37820 */ /* 0x000fe20000400000 */
[----:B------:R-:W-:Y:S01]  /*e9d0*/  @!P3 FMUL R45, R45, 16777216 ;  /* 0x4b8000002d2db820 */ /* 0x000fe20000400000 */
[----:B------:R-:W-:Y:S01]  /*e9e0*/  FSEL R163, R163, R204, P2 ;  /* 0x000000cca3a37208 */ /* 0x000fe20001000000 */
[----:B------:R-:W-:Y:S01]  /*e9f0*/  @!P3 FMUL R175, R175, 16777216 ;  /* 0x4b800000afafb820 */ /* 0x000fe20000400000 */
[----:B------:R-:W-:Y:S01]  /*ea00*/  @!P3 FMUL R52, R52, 16777216 ;  /* 0x4b8000003434b820 */ /* 0x000fe20000400000 */
[----:B------:R-:W-:Y:S01]  /*ea10*/  FMUL R17, R207, 0.25 ;  /* 0x3e800000cf117820 */ /* 0x000fe20000400000 */
[----:B------:R-:W-:Y:S01]  /*ea20*/  FSEL R85, R196, R85, P2 ;  /* 0x00000055c4557208 */ /* 0x000fe20001000000 */
[----:B------:R-:W-:Y:S01]  /*ea30*/  FMUL R196, R92, 0.25 ;  /* 0x3e8000005cc47820 */ /* 0x000fe20000400000 */
[----:B------:R-:W-:Y:S01]  /*ea40*/  @!P3 FMUL R164, R164, 16777216 ;  /* 0x4b800000a4a4b820 */ /* 0x000fe20000400000 */
[----:B0-----:R-:W-:-:S02]  /*ea50*/  IMAD.MOV.U32 R4, RZ, RZ, R252 ;  /* 0x000000ffff047224 */ /* 0x001fc400078e00fc */
[C---:B------:R-:W-:Y:S01]  /*ea60*/  FMUL R247, R3.reuse, R44 ;  /* 0x0000002c03f77220 */ /* 0x040fe20000400000 */
[----:B------:R-:W-:Y:S01]  /*ea70*/  STL [R1], R24 ;  /* 0x0000001801007387 */ /* 0x000fe20000100800 */
[----:B------:R-:W-:Y:S02]  /*ea80*/  IMAD.MOV.U32 R153, RZ, RZ, R225 ;  /* 0x000000ffff997224 */ /* 0x000fe400078e00e1 */
[----:B------:R-:W-:Y:S01]  /*ea90*/  @!P3 FMUL R156, R156, 16777216 ;  /* 0x4b8000009c9cb820 */ /* 0x000fe20000400000 */
[----:B------:R-:W-:Y:S01]  /*eaa0*/  FMUL R252, R3, R48 ;  /* 0x0000003003fc7220 */ /* 0x000fe20000400000 */
[----:B------:R-:W2:Y:S01]  /*eab0*/  LDL.LU R44, [R1+0x108] ;  /* 0x00010800012c7983 */ /* 0x000ea20000300800 */
[----:B------:R-:W-:Y:S01]  /*eac0*/  FSEL R144, R195, R144, P2 ;  /* 0x00000090c3907208 */ /* 0x000fe20001000000 */
[----:B------:R-:W-:Y:S01]  /*ead0*/  @!P3 FMUL R155, R155, 16777216 ;  /* 0x4b8000009b9bb820 */ /* 0x000fe20000400000 */
[C---:B------:R-:W-:Y:S01]  /*eae0*/  FMUL R225, R3.reuse, R175 ;  /* 0x000000af03e17220 */ /* 0x040fe20000400000 */
[----:B------:R-:W-:Y:S01]  /*eaf0*/  FMUL R244, R3, R45 ;  /* 0x0000002d03f47220 */ /* 0x000fe20000400000 */
[----:B------:R-:W3:Y:S01]  /*eb00*/  LDL.LU R48, [R1+0x11c] ;  /* 0x00011c0001307983 */ /* 0x000ee20000300800 */
[----:B------:R-:W-:Y:S01]  /*eb10*/  FMUL R195, R145, 0.25 ;  /* 0x3e80000091c37820 */ /* 0x000fe20000400000 */
[----:B------:R-:W-:Y:S01]  /*eb20*/  @!P3 FMUL R163, R163, 16777216 ;  /* 0x4b800000a3a3b820 */ /* 0x000fe20000400000 */
[----:B------:R-:W-:Y:S01]  /*eb30*/  FMUL R175, R3, R52 ;  /* 0x0000003403af7220 */ /* 0x000fe20000400000 */
[----:B------:R-:W4:Y:S01]  /*eb40*/  LDL.LU R45, [R1+0x10c] ;  /* 0x00010c00012d7983 */ /* 0x000f220000300800 */
[----:B------:R-:W-:Y:S01]  /*eb50*/  MOV R12, R214 ;  /* 0x000000d6000c7202 */ /* 0x000fe20000000f00 */
[----:B------:R-:W-:Y:S01]  /*eb60*/  @!P3 FMUL R154, R154, 16777216 ;  /* 0x4b8000009a9ab820 */ /* 0x000fe20000400000 */
[----:B------:R-:W-:Y:S01]  /*eb70*/  FSEL R17, R17, R207, P2 ;  /* 0x000000cf11117208 */ /* 0x000fe20001000000 */
[----:B------:R-:W-:Y:S01]  /*eb80*/  @!P3 FMUL R33, R33, 16777216 ;  /* 0x4b8000002121b820 */ /* 0x000fe20000400000 */
[----:B------:R-:W5:Y:S01]  /*eb90*/  LDL.LU R52, [R1+0x12c] ;  /* 0x00012c0001347983 */ /* 0x000f620000300800 */
[----:B------:R-:W-:Y:S01]  /*eba0*/  FMUL R11, R206, 0.25 ;  /* 0x3e800000ce0b7820 */ /* 0x000fe20000400000 */
[----:B------:R-:W-:Y:S01]  /*ebb0*/  FSEL R92, R196, R92, P2 ;  /* 0x0000005cc45c7208 */ /* 0x000fe20001000000 */
[----:B------:R-:W-:Y:S01]  /*ebc0*/  @!P3 FMUL R162, R162, 16777216 ;  /* 0x4b800000a2a2b820 */ /* 0x000fe20000400000 */
[----:B------:R-:W-:Y:S01]  /*ebd0*/  FMUL R207, R3, R164 ;  /* 0x000000a403cf7220 */ /* 0x000fe20000400000 */
[----:B------:R-:W4:Y:S01]  /*ebe0*/  LDL.LU R53, [R1+0x14c] ;  /* 0x00014c0001357983 */ /* 0x000f220000300800 */
[----:B------:R-:W-:-:S02]  /*ebf0*/  IMAD.MOV.U32 R251, RZ, RZ, R227 ;  /* 0x000000fffffb7224 */ /* 0x000fc400078e00e3 */
[----:B------:R-:W-:Y:S01]  /*ec00*/  FMUL R196, R93, 0.25 ;  /* 0x3e8000005dc47820 */ /* 0x000fe20000400000 */
[----:B------:R-:W-:Y:S01]  /*ec10*/  @!P3 FMUL R161, R161, 16777216 ;  /* 0x4b800000a1a1b820 */ /* 0x000fe20000400000 */
[----:B------:R-:W-:Y:S01]  /*ec20*/  @!P3 FMUL R41, R41, 16777216 ;  /* 0x4b8000002929b820 */ /* 0x000fe20000400000 */
[----:B------:R-:W-:Y:S01]  /*ec30*/  @!P3 FMUL R61, R61, 16777216 ;  /* 0x4b8000003d3db820 */ /* 0x000fe20000400000 */
[----:B------:R-:W-:Y:S01]  /*ec40*/  FMUL R199, R3, R156 ;  /* 0x0000009c03c77220 */ /* 0x000fe20000400000 */
[----:B------:R-:W5:Y:S01]  /*ec50*/  LDL.LU R164, [R1+0x1c8] ;  /* 0x0001c80001a47983 */ /* 0x000f620000300800 */
[----:B------:R-:W-:Y:S02]  /*ec60*/  IMAD.MOV.U32 R250, RZ, RZ, R210 ;  /* 0x000000fffffa7224 */ /* 0x000fe400078e00d2 */
[----:B------:R-:W-:Y:S01]  /*ec70*/  @!P3 FMUL R49, R49, 16777216 ;  /* 0x4b8000003131b820 */ /* 0x000fe20000400000 */
[----:B------:R-:W-:Y:S01]  /*ec80*/  FMUL R202, R3, R155 ;  /* 0x0000009b03ca7220 */ /* 0x000fe20000400000 */
[----:B------:R-:W5:Y:S01]  /*ec90*/  LDL.LU R156, [R1+0x1dc] ;  /* 0x0001dc00019c7983 */ /* 0x000f620000300800 */
[----:B------:R-:W-:Y:S01]  /*eca0*/  FSEL R145, R195, R145, P2 ;  /* 0x00000091c3917208 */ /* 0x000fe20001000000 */
[----:B------:R-:W-:Y:S01]  /*ecb0*/  @!P3 FMUL R171, R171, 16777216 ;  /* 0x4b800000ababb820 */ /* 0x000fe20000400000 */
[----:B------:R-:W-:Y:S01]  /*ecc0*/  @!P3 FMUL R56, R56, 16777216 ;  /* 0x4b8000003838b820 */ /* 0x000fe20000400000 */
[----:B------:R-:W-:Y:S01]  /*ecd0*/  @!P3 FMUL R57, R57, 16777216 ;  /* 0x4b8000003939b820 */ /* 0x000fe20000400000 */
[C---:B------:R-:W-:Y:S01]  /*ece0*/  FMUL R210, R3.reuse, R163 ;  /* 0x000000a303d27220 */ /* 0x040fe20000400000 */
[C---:B------:R-:W-:Y:S01]  /*ecf0*/  FMUL R239, R3.reuse, R33 ;  /* 0x0000002103ef7220 */ /* 0x040fe20000400000 */
[----:B------:R-:W5:Y:S01]  /*ed00*/  LDL.LU R155, [R1+0x1cc] ;  /* 0x0001cc00019b7983 */ /* 0x000f620000300800 */
[----:B------:R-:W-:Y:S01]  /*ed10*/  FMUL R195, R3, R154 ;  /* 0x0000009a03c37220 */ /* 0x000fe20000400000 */
[----:B------:R-:W-:Y:S01]  /*ed20*/  IMAD.MOV.U32 R33, RZ, RZ, R12 ;  /* 0x000000ffff217224 */ /* 0x000fe200078e000c */
[----:B------:R-:W-:Y:S01]  /*ed30*/  FSEL R11, R11, R206, P2 ;  /* 0x000000ce0b0b7208 */ /* 0x000fe20001000000 */
[----:B------:R-:W5:Y:S01]  /*ed40*/  LDL.LU R163, [R1+0x1f8] ;  /* 0x0001f80001a37983 */ /* 0x000f620000300800 */
[C---:B------:R-:W-:Y:S01]  /*ed50*/  FMUL R203, R3.reuse, R162 ;  /* 0x000000a203cb7220 */ /* 0x040fe20000400000 */
[C---:B------:R-:W-:Y:S01]  /*ed60*/  FMUL R240, R3.reuse, R41 ;  /* 0x0000002903f07220 */ /* 0x040fe20000400000 */
[C---:B------:R-:W-:Y:S01]  /*ed70*/  FMUL R12, R3.reuse, R61 ;  /* 0x0000003d030c7220 */ /* 0x040fe20000400000 */
[----:B------:R-:W5:Y:S01]  /*ed80*/  LDL.LU R154, [R1+0x1e8] ;  /* 0x0001e800019a7983 */ /* 0x000f620000300800 */
[----:B------:R-:W-:Y:S01]  /*ed90*/  IMAD.MOV.U32 R237, RZ, RZ, R218 ;  /* 0x000000ffffed7224 */ /* 0x000fe200078e00da */
[----:B------:R-:W-:Y:S01]  /*eda0*/  FSEL R93, R196, R93, P2 ;  /* 0x0000005dc45d7208 */ /* 0x000fe20001000000 */
[----:B------:R-:W-:Y:S01]  /*edb0*/  FMUL R206, R3, R161 ;  /* 0x000000a103ce7220 */ /* 0x000fe20000400000 */
[----:B------:R-:W-:Y:S01]  /*edc0*/  IMAD.MOV.U32 R41, RZ, RZ, R250 ;  /* 0x000000ffff297224 */ /* 0x000fe200078e00fa */
[----:B------:R-:W5:Y:S01]  /*edd0*/  LDL.LU R162, [R1+0x1fc] ;  /* 0x0001fc0001a27983 */ /* 0x000f620000300800 */
[----:B------:R-:W-:Y:S01]  /*ede0*/  MOV R61, R251 ;  /* 0x000000fb003d7202 */ /* 0x000fe20000000f00 */
[----:B------:R-:W-:Y:S01]  /*edf0*/  FMUL R196, R100, 0.25 ;  /* 0x3e80000064c47820 */ /* 0x000fe20000400000 */
[----:B------:R-:W-:Y:S01]  /*ee00*/  @!P3 FMUL R183, R183, 16777216 ;  /* 0x4b800000b7b7b820 */ /* 0x000fe20000400000 */
[----:B------:R-:W-:Y:S01]  /*ee10*/  @!P3 FMUL R36, R36, 16777216 ;  /* 0x4b8000002424b820 */ /* 0x000fe20000400000 */
[----:B------:R-:W-:Y:S01]  /*ee20*/  @!P3 FMUL R76, R76, 16777216 ;  /* 0x4b8000004c4cb820 */ /* 0x000fe20000400000 */
[C---:B------:R-:W-:Y:S01]  /*ee30*/  FMUL R218, R3.reuse, R171 ;  /* 0x000000ab03da7220 */ /* 0x040fe20000400000 */
[----:B------:R-:W5:Y:S01]  /*ee40*/  LDL.LU R161, [R1+0x1ec] ;  /* 0x0001ec0001a17983 */ /* 0x000f620000300800 */
[C---:B------:R-:W-:Y:S01]  /*ee50*/  FMUL R250, R3.reuse, R49 ;  /* 0x0000003103fa7220 */ /* 0x040fe20000400000 */
[----:B------:R-:W-:Y:S01]  /*ee60*/  FMUL R251, R3, R57 ;  /* 0x0000003903fb7220 */ /* 0x000fe20000400000 */
[----:B------:R-:W-:-:S02]  /*ee70*/  IMAD.MOV.U32 R7, RZ, RZ, R215 ;  /* 0x000000ffff077224 */ /* 0x000fc400078e00d7 */
[----:B------:R-:W-:Y:S01]  /*ee80*/  @!P3 FMUL R77, R77, 16777216 ;  /* 0x4b8000004d4db820 */ /* 0x000fe20000400000 */
[----:B------:R-:W4:Y:S01]  /*ee90*/  LDL.LU R49, [R1+0x13c] ;  /* 0x00013c0001317983 */ /* 0x000f220000300800 */
[----:B------:R-:W-:Y:S01]  /*eea0*/  FMUL R171, R3, R56 ;  /* 0x0000003803ab7220 */ /* 0x000fe20000400000 */
[----:B------:R-:W-:Y:S01]  /*eeb0*/  @!P3 FMUL R188, R188, 16777216 ;  /* 0x4b800000bcbcb820 */ /* 0x000fe20000400000 */
[----:B------:R-:W-:Y:S01]  /*eec0*/  @!P3 FMUL R84, R84, 16777216 ;  /* 0x4b8000005454b820 */ /* 0x000fe20000400000 */
[----:B------:R-:W5:Y:S01]  /*eed0*/  LDL.LU R56, [R1+0x1d8] ;  /* 0x0001d80001387983 */ /* 0x000f620000300800 */
[----:B------:R-:W-:Y:S01]  /*eee0*/  @!P3 FMUL R176, R176, 16777216 ;  /* 0x4b800000b0b0b820 */ /* 0x000fe20000400000 */
[----:B------:R-:W-:Y:S01]  /*eef0*/  @!P3 FMUL R64, R64, 16777216 ;  /* 0x4b8000004040b820 */ /* 0x000fe20000400000 */
[----:B------:R-:W-:Y:S01]  /*ef00*/  @!P3 FMUL R80, R80, 16777216 ;  /* 0x4b8000005050b820 */ /* 0x000fe20000400000 */
[----:B------:R-:W-:Y:S01]  /*ef10*/  STL [R1+0x3fc], R12 ;  /* 0x0003fc0c01007387 */ /* 0x000fe20000100800 */
[----:B------:R-:W-:Y:S01]  /*ef20*/  @!P3 FMUL R85, R85, 16777216 ;  /* 0x4b8000005555b820 */ /* 0x000fe20000400000 */
[C---:B------:R-:W-:Y:S01]  /*ef30*/  FMUL R231, R3.reuse, R183 ;  /* 0x000000b703e77220 */ /* 0x040fe20000400000 */
[----:B------:R-:W-:Y:S01]  /*ef40*/  FMUL R246, R3, R36 ;  /* 0x0000002403f67220 */ /* 0x000fe20000400000 */
[----:B------:R-:W5:Y:S01]  /*ef50*/  LDL.LU R57, [R1+0x1ac] ;  /* 0x0001ac0001397983 */ /* 0x000f620000300800 */
[----:B------:R-:W-:-:S02]  /*ef60*/  IMAD.MOV.U32 R13, RZ, RZ, R217 ;  /* 0x000000ffff0d7224 */ /* 0x000fc400078e00d9 */
[----:B------:R-:W-:Y:S01]  /*ef70*/  FMUL R9, R208, 0.25 ;  /* 0x3e800000d0097820 */ /* 0x000fe20000400000 */
[----:B------:R-:W-:Y:S01]  /*ef80*/  FSEL R100, R196, R100, P2 ;  /* 0x00000064c4647208 */ /* 0x000fe20001000000 */
[----:B------:R-:W-:Y:S01]  /*ef90*/  @!P3 FMUL R32, R32, 16777216 ;  /* 0x4b8000002020b820 */ /* 0x000fe20000400000 */
[----:B------:R-:W-:Y:S01]  /*efa0*/  @!P3 FMUL R73, R73, 16777216 ;  /* 0x4b8000004949b820 */ /* 0x000fe20000400000 */
[----:B------:R-:W-:Y:S01]  /*efb0*/  @!P3 FMUL R81, R81, 16777216 ;  /* 0x4b8000005151b820 */ /* 0x000fe20000400000 */
[----:B------:R-:W-:Y:S01]  /*efc0*/  IMAD.MOV.U32 R36, RZ, RZ, R7 ;  /* 0x000000ffff247224 */ /* 0x000fe200078e0007 */
[----:B------:R0:W-:Y:S01]  /*efd0*/  STL [R1+0x400], R251 ;  /* 0x000400fb01007387 */ /* 0x0001e20000100800 */
[C---:B------:R-:W-:Y:S01]  /*efe0*/  FMUL R183, R3.reuse, R76 ;  /* 0x0000004c03b77220 */ /* 0x040fe20000400000 */
[----:B------:R-:W-:Y:S02]  /*eff0*/  IMAD.MOV.U32 R238, RZ, RZ, R221 ;  /* 0x000000ffffee7224 */ /* 0x000fe400078e00dd */
[----:B------:R-:W-:Y:S01]  /*f000*/  @!P3 FMUL R92, R92, 16777216 ;  /* 0x4b8000005c5cb820 */ /* 0x000fe20000400000 */
[C---:B------:R-:W-:Y:S01]  /*f010*/  FMUL R230, R3.reuse, R188 ;  /* 0x000000bc03e67220 */ /* 0x040fe20000400000 */
[----:B------:R-:W5:Y:S01]  /*f020*/  LDL.LU R76, [R1+0x15c] ;  /* 0x00015c00014c7983 */ /* 0x000f620000300800 */
[----:B------:R-:W-:Y:S01]  /*f030*/  FMUL R7, R3, R77 ;  /* 0x0000004d03077220 */ /* 0x000fe20000400000 */
[----:B------:R-:W-:Y:S01]  /*f040*/  @!P3 FMUL R165, R165, 16777216 ;  /* 0x4b800000a5a5b820 */ /* 0x000fe20000400000 */
[----:B------:R-:W-:Y:S01]  /*f050*/  @!P3 FMUL R29, R29, 16777216 ;  /* 0x4b8000001d1db820 */ /* 0x000fe20000400000 */
[----:B------:R-:W-:Y:S01]  /*f060*/  @!P3 FMUL R88, R88, 16777216 ;  /* 0x4b8000005858b820 */ /* 0x000fe20000400000 */
[C---:B------:R-:W-:Y:S01]  /*f070*/  FMUL R221, R3.reuse, R176 ;  /* 0x000000b003dd7220 */ /* 0x040fe20000400000 */
[C---:B------:R-:W-:Y:S01]  /*f080*/  FMUL R188, R3.reuse, R64 ;  /* 0x0000004003bc7220 */ /* 0x040fe20000400000 */
[----:B------:R-:W5:Y:S01]  /*f090*/  LDL.LU R77, [R1+0x16c] ;  /* 0x00016c00014d7983 */ /* 0x000f620000300800 */
[----:B0-----:R-:W-:Y:S01]  /*f0a0*/  FMUL R251, R3, R84 ;  /* 0x0000005403fb7220 */ /* 0x001fe20000400000 */
[----:B------:R-:W-:-:S02]  /*f0b0*/  IMAD.MOV.U32 R14, RZ, RZ, R216 ;  /* 0x000000ffff0e7224 */ /* 0x000fc400078e00d8 */
[----:B------:R-:W-:Y:S01]  /*f0c0*/  @!P3 FMUL R93, R93, 16777216 ;  /* 0x4b8000005d5db820 */ /* 0x000fe20000400000 */
[----:B------:R-:W-:Y:S01]  /*f0d0*/  IMAD.MOV.U32 R64, RZ, RZ, R153 ;  /* 0x000000ffff407224 */ /* 0x000fe200078e0099 */
[----:B------:R-:W5:Y:S01]  /*f0e0*/  LDL.LU R84, [R1+0x188] ;  /* 0x0001880001547983 */ /* 0x000f620000300800 */
[----:B------:R-:W-:Y:S01]  /*f0f0*/  FMUL R176, R3, R80 ;  /* 0x0000005003b07220 */ /* 0x000fe20000400000 */
[----:B------:R-:W-:Y:S01]  /*f100*/  @!P3 FMUL R172, R172, 16777216 ;  /* 0x4b800000acacb820 */ /* 0x000fe20000400000 */
[----:B------:R-:W-:Y:S01]  /*f110*/  @!P3 FMUL R89, R89, 16777216 ;  /* 0x4b8000005959b820 */ /* 0x000fe20000400000 */
[C---:B------:R-:W-:Y:S01]  /*f120*/  FMUL R241, R3.reuse, R32 ;  /* 0x0000002003f17220 */ /* 0x040fe20000400000 */
[C---:B------:R-:W-:Y:S01]  /*f130*/  FMUL R153, R3.reuse, R73 ;  /* 0x0000004903997220 */ /* 0x040fe20000400000 */
[----:B------:R-:W5:Y:S01]  /*f140*/  LDL.LU R80, [R1+0x17c] ;  /* 0x00017c0001507983 */ /* 0x000f620000300800 */
[----:B------:R-:W-:Y:S01]  /*f150*/  FMUL R12, R3, R85 ;  /* 0x00000055030c7220 */ /* 0x000fe20000400000 */
[----:B------:R-:W-:Y:S01]  /*f160*/  FSEL R9, R9, R208, P2 ;  /* 0x000000d009097208 */ /* 0x000fe20001000000 */
[----:B------:R-:W-:Y:S01]  /*f170*/  @!P3 FMUL R173, R173, 16777216 ;  /* 0x4b800000adadb820 */ /* 0x000fe20000400000 */
[----:B------:R-:W-:Y:S01]  /*f180*/  @!P3 FMUL R100, R100, 16777216 ;  /* 0x4b8000006464b820 */ /* 0x000fe20000400000 */
[----:B------:R-:W-:Y:S01]  /*f190*/  MOV R32, R13 ;  /* 0x0000000d00207202 */ /* 0x000fe20000000f00 */
[----:B------:R-:W5:Y:S01]  /*f1a0*/  LDL.LU R85, [R1+0x198] ;  /* 0x0001980001557983 */ /* 0x000f620000300800 */
[C---:B------:R-:W-:Y:S01]  /*f1b0*/  FMUL R73, R3.reuse, R81 ;  /* 0x0000005103497220 */ /* 0x040fe20000400000 */
[----:B------:R-:W-:Y:S01]  /*f1c0*/  @!P3 FMUL R180, R180, 16777216 ;  /* 0x4b800000b4b4b820 */ /* 0x000fe20000400000 */
[----:B------:R-:W-:Y:S01]  /*f1d0*/  @!P3 FMUL R96, R96, 16777216 ;  /* 0x4b8000006060b820 */ /* 0x000fe20000400000 */
[C---:B------:R-:W-:Y:S01]  /*f1e0*/  FMUL R208, R3.reuse, R165 ;  /* 0x000000a503d07220 */ /* 0x040fe20000400000 */
[C---:B------:R-:W-:Y:S01]  /*f1f0*/  FMUL R234, R3.reuse, R29 ;  /* 0x0000001d03ea7220 */ /* 0x040fe20000400000 */
[----:B------:R-:W5:Y:S01]  /*f200*/  LDL.LU R81, [R1+0x18c] ;  /* 0x00018c0001517983 */ /* 0x000f620000300800 */
[----:B------:R-:W-:Y:S01]  /*f210*/  FMUL R13, R3, R92 ;  /* 0x0000005c030d7220 */ /* 0x000fe20000400000 */
[----:B------:R-:W-:-:S02]  /*f220*/  IMAD.MOV.U32 R29, RZ, RZ, R14 ;  /* 0x000000ffff1d7224 */ /* 0x000fc400078e000e */
[C---:B------:R-:W-:Y:S01]  /*f230*/  FMUL R165, R3.reuse, R88 ;  /* 0x0000005803a57220 */ /* 0x040fe20000400000 */
[----:B------:R-:W5:Y:S01]  /*f240*/  LDL.LU R92, [R1+0x148] ;  /* 0x00014800015c7983 */ /* 0x000f620000300800 */
[C---:B------:R-:W-:Y:S01]  /*f250*/  FMUL R215, R3.reuse, R172 ;  /* 0x000000ac03d77220 */ /* 0x040fe20000400000 */
[C---:B------:R-:W-:Y:S01]  /*f260*/  FMUL R14, R3.reuse, R93 ;  /* 0x0000005d030e7220 */ /* 0x040fe20000400000 */
[----:B------:R-:W-:Y:S01]  /*f270*/  MOV R249, R223 ;  /* 0x000000df00f97202 */ /* 0x000fe20000000f00 */
[----:B------:R-:W5:Y:S01]  /*f280*/  LDL.LU R88, [R1+0x168] ;  /* 0x0001680001587983 */ /* 0x000f620000300800 */
[C---:B------:R-:W-:Y:S01]  /*f290*/  FMUL R216, R3.reuse, R173 ;  /* 0x000000ad03d87220 */ /* 0x040fe20000400000 */
[C---:B------:R-:W-:Y:S01]  /*f2a0*/  FMUL R172, R3.reuse, R89 ;  /* 0x0000005903ac7220 */ /* 0x040fe20000400000 */
[C---:B------:R-:W-:Y:S01]  /*f2b0*/  FMUL R223, R3.reuse, R180 ;  /* 0x000000b403df7220 */ /* 0x040fe20000400000 */
[----:B------:R-:W5:Y:S01]  /*f2c0*/  LDL.LU R93, [R1+0x158] ;  /* 0x00015800015d7983 */ /* 0x000f620000300800 */
[C---:B------:R-:W-:Y:S01]  /*f2d0*/  FMUL R173, R3.reuse, R100 ;  /* 0x0000006403ad7220 */ /* 0x040fe20000400000 */
[----:B------:R-:W-:-:S02]  /*f2e0*/  FMUL R180, R3, R96 ;  /* 0x0000006003b47220 */ /* 0x000fc40000400000 */
[----:B------:R-:W5:Y:S04]  /*f2f0*/  LDL.LU R89, [R1+0x178] ;  /* 0x0001780001597983 */ /* 0x000f680000300800 */
[----:B------:R-:W5:Y:S04]  /*f300*/  LDL.LU R100, [R1+0x118] ;  /* 0x0001180001647983 */ /* 0x000f680000300800 */
[----:B------:R-:W4:Y:S01]  /*f310*/  LDL.LU R96, [R1+0x128] ;  /* 0x0001280001607983 */ /* 0x000f220000300800 */
[----:B------:R-:W-:Y:S01]  /*f320*/  FMUL R196, R101, 0.25 ;  /* 0x3e80000065c47820 */ /* 0x000fe20000400000 */
[----:B------:R-:W-:Y:S01]  /*f330*/  @!P3 FMUL R182, R182, 16777216 ;  /* 0x4b800000b6b6b820 */ /* 0x000fe20000400000 */
[----:B------:R-:W-:Y:S01]  /*f340*/  @!P3 FMUL R97, R97, 16777216 ;  /* 0x4b8000006161b820 */ /* 0x000fe20000400000 */
[----:B------:R-:W-:-:S02]  /*f350*/  IMAD.MOV.U32 R245, RZ, RZ, R220 ;  /* 0x000000fffff57224 */ /* 0x000fc400078e00dc */
[----:B------:R-:W-:Y:S01]  /*f360*/  FSEL R101, R196, R101, P2 ;  /* 0x00000065c4657208 */ /* 0x000fe20001000000 */
[----:B------:R-:W-:Y:S01]  /*f370*/  FMUL R196, R108, 0.25 ;  /* 0x3e8000006cc47820 */ /* 0x000fe20000400000 */
[C---:B------:R-:W-:Y:S01]  /*f380*/  FMUL R220, R3.reuse, R182 ;  /* 0x000000b603dc7220 */ /* 0x040fe20000400000 */
[----:B------:R-:W-:Y:S02]  /*f390*/  FMUL R182, R3, R97 ;  /* 0x0000006103b67220 */ /* 0x000fe40000400000 */
[----:B------:R-:W5:Y:S01]  /*f3a0*/  LDL.LU R97, [R1+0x138] ;  /* 0x0001380001617983 */ /* 0x000f620000300800 */
[----:B------:R-:W-:Y:S01]  /*f3b0*/  FSEL R108, R196, R108, P2 ;  /* 0x0000006cc46c7208 */ /* 0x000fe20001000000 */
[----:B------:R-:W-:Y:S01]  /*f3c0*/  FMUL R196, R109, 0.25 ;  /* 0x3e8000006dc47820 */ /* 0x000fe20000400000 */
[----:B------:R-:W-:-:S04]  /*f3d0*/  @!P3 FMUL R166, R166, 16777216 ;  /* 0x4b800000a6a6b820 */ /* 0x000fc80000400000 */
[----:B------:R-:W-:Y:S01]  /*f3e0*/  FSEL R109, R196, R109, P2 ;  /* 0x0000006dc46d7208 */ /* 0x000fe20001000000 */
[----:B------:R-:W-:Y:S01]  /*f3f0*/  @!P3 FMUL R108, R108, 16777216 ;  /* 0x4b8000006c6cb820 */ /* 0x000fe20000400000 */
[----:B------:R-:W-:Y:S01]  /*f400*/  @!P3 FMUL R157, R157, 16777216 ;  /* 0x4b8000009d9db820 */ /* 0x000fe20000400000 */
[----:B------:R-:W-:Y:S01]  /*f410*/  @!P3 FMUL R104, R104, 16777216 ;  /* 0x4b8000006868b820 */ /* 0x000fe20000400000 */
[----:B------:R-:W-:Y:S01]  /*f420*/  @!P3 FMUL R168, R168, 16777216 ;  /* 0x4b800000a8a8b820 */ /* 0x000fe20000400000 */
[----:B------:R-:W-:Y:S01]  /*f430*/  @!P3 FMUL R109, R109, 16777216 ;  /* 0x4b8000006d6db820 */ /* 0x000fe20000400000 */
[----:B------:R-:W-:Y:S01]  /*f440*/  @!P3 FMUL R178, R178, 16777216 ;  /* 0x4b800000b2b2b820 */ /* 0x000fe20000400000 */
[----:B------:R-:W-:Y:S01]  /*f450*/  @!P3 FMUL R105, R105, 16777216 ;  /* 0x4b8000006969b820 */ /* 0x000fe20000400000 */
[C---:B------:R-:W-:Y:S01]  /*f460*/  FMUL R204, R3.reuse, R166 ;  /* 0x000000a603cc7220 */ /* 0x040fe20000400000 */
[----:B------:R-:W-:Y:S02]  /*f470*/  IMAD.MOV.U32 R5, RZ, RZ, R213 ;  /* 0x000000ffff057224 */ /* 0x000fe400078e00d5 */
[C---:B------:R-:W-:Y:S01]  /*f480*/  FMUL R200, R3.reuse, R157 ;  /* 0x0000009d03c87220 */ /* 0x040fe20000400000 */
[----:B------:R-:W-:Y:S01]  /*f490*/  FMUL R166, R3, R108 ;  /* 0x0000006c03a67220 */ /* 0x000fe20000400000 */
[----:B------:R-:W-:-:S02]  /*f4a0*/  IMAD.MOV.U32 R15, RZ, RZ, R219 ;  /* 0x000000ffff0f7224 */ /* 0x000fc400078e00db */
[C---:B------:R-:W-:Y:S01]  /*f4b0*/  FMUL R213, R3.reuse, R168 ;  /* 0x000000a803d57220 */ /* 0x040fe20000400000 */
[----:B------:R-:W5:Y:S01]  /*f4c0*/  LDL.LU R108, [R1+0x1a8] ;  /* 0x0001a800016c7983 */ /* 0x000f620000300800 */
[C---:B------:R-:W-:Y:S01]  /*f4d0*/  FMUL R157, R3.reuse, R104 ;  /* 0x00000068039d7220 */ /* 0x040fe20000400000 */
[C---:B------:R-:W-:Y:S01]  /*f4e0*/  FMUL R219, R3.reuse, R178 ;  /* 0x000000b203db7220 */ /* 0x040fe20000400000 */
[C---:B------:R-:W-:Y:S01]  /*f4f0*/  FMUL R168, R3.reuse, R109 ;  /* 0x0000006d03a87220 */ /* 0x040fe20000400000 */
[----:B------:R-:W5:Y:S01]  /*f500*/  LDL.LU R104, [R1+0x19c] ;  /* 0x00019c0001687983 */ /* 0x000f620000300800 */
[----:B------:R-:W-:-:S03]  /*f510*/  FMUL R178, R3, R105 ;  /* 0x0000006903b27220 */ /* 0x000fc60000400000 */
        /* <DEDUP_REMOVED lines=17> */
[----:B------:R-:W-:-:S04]  /*f630*/  @!P3 FMUL R21, R21, 16777216 ;  /* 0x4b8000001515b820 */ /* 0x000fc80000400000 */
[----:B------:R-:W-:Y:S01]  /*f640*/  FSEL R141, R196, R141, P2 ;  /* 0x0000008dc48d7208 */ /* 0x000fe20001000000 */
[----:B------:R-:W-:Y:S01]  /*f650*/  FMUL R196, R148, 0.25 ;  /* 0x3e80000094c47820 */ /* 0x000fe20000400000 */
[----:B------:R-:W-:Y:S01]  /*f660*/  @!P3 FMUL R22, R22, 16777216 ;  /* 0x4b8000001616b820 */ /* 0x000fe20000400000 */
[----:B------:R-:W-:Y:S01]  /*f670*/  FMUL R8, R211, 0.25 ;  /* 0x3e800000d3087820 */ /* 0x000fe20000400000 */
[----:B------:R-:W-:Y:S01]  /*f680*/  FMUL R10, R209, 0.25 ;  /* 0x3e800000d10a7820 */ /* 0x000fe20000400000 */
[----:B------:R-:W-:Y:S01]  /*f690*/  @!P3 FMUL R23, R23, 16777216 ;  /* 0x4b8000001717b820 */ /* 0x000fe20000400000 */
[----:B------:R-:W-:Y:S01]  /*f6a0*/  FSEL R148, R196, R148, P2 ;  /* 0x00000094c4947208 */ /* 0x000fe20001000000 */
[----:B------:R-:W-:Y:S01]  /*f6b0*/  FMUL R196, R149, 0.25 ;  /* 0x3e80000095c47820 */ /* 0x000fe20000400000 */
[C---:B------:R-:W-:Y:S01]  /*f6c0*/  FMUL R201, R3.reuse, R21 ;  /* 0x0000001503c97220 */ /* 0x040fe20000400000 */
[----:B------:R-:W-:Y:S02]  /*f6d0*/  IMAD.MOV.U32 R21, RZ, RZ, R197 ;  /* 0x000000ffff157224 */ /* 0x000fe400078e00c5 */
[C---:B------:R-:W-:Y:S01]  /*f6e0*/  FMUL R197, R3.reuse, R22 ;  /* 0x0000001603c57220 */ /* 0x040fe20000400000 */
[----:B------:R-:W-:Y:S01]  /*f6f0*/  MOV R22, R198 ;  /* 0x000000c600167202 */ /* 0x000fe20000000f00 */
[----:B------:R-:W-:Y:S01]  /*f700*/  FMUL R198, R3, R23 ;  /* 0x0000001703c67220 */ /* 0x000fe20000400000 */
[----:B------:R-:W-:Y:S01]  /*f710*/  FSEL R8, R8, R211, P2 ;  /* 0x000000d308087208 */ /* 0x000fe20001000000 */
[----:B------:R-:W-:Y:S01]  /*f720*/  @!P3 FMUL R174, R174, 16777216 ;  /* 0x4b800000aeaeb820 */ /* 0x000fe20000400000 */
[----:B------:R-:W-:Y:S01]  /*f730*/  FSEL R10, R10, R209, P2 ;  /* 0x000000d10a0a7208 */ /* 0x000fe20001000000 */
[----:B------:R-:W-:Y:S01]  /*f740*/  IMAD.MOV.U32 R23, RZ, RZ, R205 ;  /* 0x000000ffff177224 */ /* 0x000fe200078e00cd */
[----:B------:R-:W-:Y:S01]  /*f750*/  FSEL R149, R196, R149, P2 ;  /* 0x00000095c4957208 */ /* 0x000fe20001000000 */
[----:B------:R-:W-:Y:S01]  /*f760*/  @!P3 FMUL R28, R28, 16777216 ;  /* 0x4b8000001c1cb820 */ /* 0x000fe20000400000 */
[----:B------:R-:W-:Y:S01]  /*f770*/  @!P3 FMUL R60, R60, 16777216 ;  /* 0x4b8000003c3cb820 */ /* 0x000fe20000400000 */
[----:B------:R-:W-:Y:S01]  /*f780*/  @!P3 FMUL R177, R177, 16777216 ;  /* 0x4b800000b1b1b820 */ /* 0x000fe20000400000 */
[----:B------:R-:W-:Y:S01]  /*f790*/  @!P3 FMUL R181, R181, 16777216 ;  /* 0x4b800000b5b5b820 */ /* 0x000fe20000400000 */
[----:B------:R-:W-:Y:S01]  /*f7a0*/  @!P3 FMUL R186, R186, 16777216 ;  /* 0x4b800000babab820 */ /* 0x000fe20000400000 */
[----:B------:R-:W-:-:S02]  /*f7b0*/  IMAD.MOV.U32 R6, RZ, RZ, R212 ;  /* 0x000000ffff067224 */ /* 0x000fc400078e00d4 */
[----:B------:R-:W-:Y:S01]  /*f7c0*/  @!P3 FMUL R37, R37, 16777216 ;  /* 0x4b8000002525b820 */ /* 0x000fe20000400000 */
[----:B------:R-:W-:Y:S01]  /*f7d0*/  @!P3 FMUL R40, R40, 16777216 ;  /* 0x4b8000002828b820 */ /* 0x000fe20000400000 */
[----:B------:R-:W-:Y:S01]  /*f7e0*/  @!P3 FMUL R68, R68, 16777216 ;  /* 0x4b8000004444b820 */ /* 0x000fe20000400000 */
[----:B------:R-:W-:Y:S01]  /*f7f0*/  @!P3 FMUL R69, R69, 16777216 ;  /* 0x4b8000004545b820 */ /* 0x000fe20000400000 */
[----:B------:R-:W-:Y:S01]  /*f800*/  @!P3 FMUL R65, R65, 16777216 ;  /* 0x4b8000004141b820 */ /* 0x000fe20000400000 */
[----:B------:R-:W-:Y:S01]  /*f810*/  @!P3 FMUL R72, R72, 16777216 ;  /* 0x4b8000004848b820 */ /* 0x000fe20000400000 */
[----:B------:R-:W-:Y:S01]  /*f820*/  @!P3 FMUL R101, R101, 16777216 ;  /* 0x4b8000006565b820 */ /* 0x000fe20000400000 */
[----:B------:R-:W-:Y:S02]  /*f830*/  IMAD.MOV.U32 R152, RZ, RZ, R224 ;  /* 0x000000ffff987224 */ /* 0x000fe400078e00e0 */
        /* <DEDUP_REMOVED lines=12> */
[----:B------:R-:W-:Y:S01]  /*f900*/  FMUL R212, R3, R174 ;  /* 0x000000ae03d47220 */ /* 0x000fe20000400000 */
        /* <DEDUP_REMOVED lines=36> */
[C---:B------:R-:W-:Y:S01]  /*fb50*/  FMUL R174, R3.reuse, R60 ;  /* 0x0000003c03ae7220 */ /* 0x040fe20000400000 */
[----:B------:R-:W-:Y:S01]  /*fb60*/  MOV R23, R237 ;  /* 0x000000ed00177202 */ /* 0x000fe20000000f00 */
[C---:B------:R-:W-:Y:S01]  /*fb70*/  FMUL R222, R3.reuse, R177 ;  /* 0x000000b103de7220 */ /* 0x040fe20000400000 */
[C---:B------:R-:W-:Y:S01]  /*fb80*/  FMUL R224, R3.reuse, R181 ;  /* 0x000000b503e07220 */ /* 0x040fe20000400000 */
[----:B------:R-:W-:Y:S01]  /*fb90*/  FMUL R227, R3, R186 ;  /* 0x000000ba03e37220 */ /* 0x000fe20000400000 */
[----:B------:R-:W-:-:S02]  /*fba0*/  IMAD.MOV.U32 R28, RZ, RZ, R15 ;  /* 0x000000ffff1c7224 */ /* 0x000fc400078e000f */
[C---:B------:R-:W-:Y:S01]  /*fbb0*/  FMUL R242, R3.reuse, R37 ;  /* 0x0000002503f27220 */ /* 0x040fe20000400000 */
[----:B------:R-:W-:Y:S02]  /*fbc0*/  IMAD.MOV.U32 R60, RZ, RZ, R4 ;  /* 0x000000ffff3c7224 */ /* 0x000fe400078e0004 */
[C---:B------:R-:W-:Y:S01]  /*fbd0*/  FMUL R243, R3.reuse, R40 ;  /* 0x0000002803f37220 */ /* 0x040fe20000400000 */
        /* <DEDUP_REMOVED lines=15> */
[----:B------:R-:W-:Y:S01]  /*fcd0*/  FMUL R235, R3, R191 ;  /* 0x000000bf03eb7220 */ /* 0x000fe20000400000 */
[----:B------:R-:W-:-:S02]  /*fce0*/  IMAD.MOV.U32 R37, RZ, RZ, R6 ;  /* 0x000000ffff257224 */ /* 0x000fc400078e0006 */
[C---:B------:R-:W-:Y:S01]  /*fcf0*/  FMUL R8, R3.reuse, R8 ;  /* 0x0000000803087220 */ /* 0x040fe20000400000 */
[----:B------:R-:W-:Y:S02]  /*fd00*/  IMAD.MOV.U32 R40, RZ, RZ, R5 ;  /* 0x000000ffff287224 */ /* 0x000fe400078e0005 */
[C---:B------:R-:W-:Y:S01]  /*fd10*/  FMUL R9, R3.reuse, R9 ;  /* 0x0000000903097220 */ /* 0x040fe20000400000 */
[----:B------:R-:W-:Y:S02]  /*fd20*/  IMAD.MOV.U32 R68, RZ, RZ, R152 ;  /* 0x000000ffff447224 */ /* 0x000fe400078e0098 */
[C---:B------:R-:W-:Y:S01]  /*fd30*/  FMUL R10, R3.reuse, R10 ;  /* 0x0000000a030a7220 */ /* 0x040fe20000400000 */
[----:B------:R-:W-:Y:S02]  /*fd40*/  IMAD.MOV.U32 R69, RZ, RZ, R248 ;  /* 0x000000ffff457224 */ /* 0x000fe400078e00f8 */
[----:B------:R-:W-:Y:S01]  /*fd50*/  FMUL R11, R3, R11 ;  /* 0x0000000b030b7220 */ /* 0x000fe20000400000 */
[----:B------:R-:W-:-:S02]  /*fd60*/  IMAD.MOV.U32 R65, RZ, RZ, R249 ;  /* 0x000000ffff417224 */ /* 0x000fc400078e00f9 */
[C---:B------:R-:W-:Y:S01]  /*fd70*/  FMUL R17, R3.reuse, R17 ;  /* 0x0000001103117220 */ /* 0x040fe20000400000 */
[----:B------:R-:W-:Y:S02]  /*fd80*/  IMAD.MOV.U32 R72, RZ, RZ, R245 ;  /* 0x000000ffff487224 */ /* 0x000fe400078e00f5 */
        /* <DEDUP_REMOVED lines=30> */
[----:B------:R-:W-:Y:S01]  /*ff70*/  FMUL R3, R23, 0.25 ;  /* 0x3e80000017037820 */ /* 0x000fe20000400000 */
[----:B------:R-:W-:-:S04]  /*ff80*/  IMAD.MOV.U32 R25, RZ, RZ, R21 ;  /* 0x000000ffff197224 */ /* 0x000fc800078e0015 */
        /* <DEDUP_REMOVED lines=8> */
[----:B------:R-:W-:Y:S01]  /*10010*/  FMUL R69, R32, 0.25 ;  /* 0x3e80000020457820 */ /* 0x000fe20000400000 */
[----:B------:R-:W-:-:S04]  /*10020*/  FSEL R21, R21, R22, P0 ;  /* 0x0000001615157208 */ /* 0x000fc80000000000 */
[----:B------:R-:W-:Y:S01]  /*10030*/  FSEL R69, R69, R32, P0 ;  /* 0x0000002045457208 */ /* 0x000fe20000000000 */
[----:B------:R-:W-:Y:S01]  /*10040*/  FMUL R32, R65, 0.25 ;  /* 0x3e80000041207820 */ /* 0x000fe20000400000 */
[----:B------:R-:W-:-:S04]  /*10050*/  FMUL R22, R72, 0.25 ;  /* 0x3e80000048167820 */ /* 0x000fc80000400000 */
        /* <DEDUP_REMOVED lines=17> */
[----:B--2---:R-:W-:Y:S01]  /*10170*/  FMUL R101, R44, 0.25 ;  /* 0x3e8000002c657820 */ /* 0x004fe20000400000 */
[----:B------:R-:W-:Y:S01]  /*10180*/  FSEL R68, R68, R33, P0 ;  /* 0x0000002144447208 */ /* 0x000fe20000000000 */
[----:B------:R-:W-:-:S03]  /*10190*/  FMUL R33, R64, 0.25 ;  /* 0x3e80000040217820 */ /* 0x000fc60000400000 */
[----:B------:R-:W-:Y:S01]  /*101a0*/  FSEL R101, R101, R44, P0 ;  /* 0x0000002c65657208 */ /* 0x000fe20000000000 */
[----:B---3--:R-:W-:Y:S01]  /*101b0*/  FMUL R44, R48, 0.25 ;  /* 0x3e800000302c7820 */ /* 0x008fe20000400000 */
[----:B------:R-:W-:Y:S01]  /*101c0*/  FSEL R33, R33, R64, P0 ;  /* 0x0000004021217208 */ /* 0x000fe20000000000 */
[----:B------:R-:W-:-:S03]  /*101d0*/  FMUL R64, R37, 0.25 ;  /* 0x3e80000025407820 */ /* 0x000fc60000400000 */
[----:B------:R-:W-:Y:S01]  /*101e0*/  FSEL R44, R44, R48, P0 ;  /* 0x000000302c2c7208 */ /* 0x000fe20000000000 */
[----:B----4-:R-:W-:Y:S01]  /*101f0*/  FMUL R48, R96, 0.25 ;  /* 0x3e80000060307820 */ /* 0x010fe20000400000 */
[----:B------:R-:W-:Y:S01]  /*10200*/  FSEL R64, R64, R37, P0 ;  /* 0x0000002540407208 */ /* 0x000fe20000000000 */
[----:B------:R-:W-:-:S03]  /*10210*/  FMUL R37, R60, 0.25 ;  /* 0x3e8000003c257820 */ /* 0x000fc60000400000 */
[----:B------:R-:W-:Y:S01]  /*10220*/  FSEL R48, R48, R96, P0 ;  /* 0x0000006030307208 */ /* 0x000fe20000000000 */
[----:B------:R-:W-:Y:S01]  /*10230*/  FMUL R96, R49, 0.25 ;  /* 0x3e80000031607820 */ /* 0x000fe20000400000 */
[----:B------:R-:W-:Y:S01]  /*10240*/  FSEL R37, R37, R60, P0 ;  /* 0x0000003c25257208 */ /* 0x000fe20000000000 */
[----:B------:R-:W-:-:S03]  /*10250*/  FMUL R60, R41, 0.25 ;  /* 0x3e800000293c7820 */ /* 0x000fc60000400000 */
[----:B------:R-:W-:Y:S01]  /*10260*/  FSEL R96, R96, R49, P0 ;  /* 0x0000003160607208 */ /* 0x000fe20000000000 */
[----:B-----5:R-:W-:Y:S01]  /*10270*/  FMUL R49, R93, 0.25 ;  /* 0x3e8000005d317820 */ /* 0x020fe20000400000 */
        /* <DEDUP_REMOVED lines=25> */
[----:B------:R-:W-:Y:S01]  /*10410*/  FMUL R76, R88, 0.25 ;  /* 0x3e800000584c7820 */ /* 0x000fe20000400000 */
        /* <DEDUP_REMOVED lines=15> */
[----:B------:R-:W-:Y:S01]  /*10510*/  IMAD.MOV.U32 R128, RZ, RZ, R157 ;  /* 0x000000ffff807224 */ /* 0x000fe200078e009d */
[----:B------:R-:W-:Y:S01]  /*10520*/  FSEL R80, R80, R84, P0 ;  /* 0x0000005450507208 */ /* 0x000fe20000000000 */
[----:B------:R-:W-:Y:S01]  /*10530*/  FMUL R84, R104, 0.25 ;  /* 0x3e80000068547820 */ /* 0x000fe20000400000 */
[----:B------:R-:W-:Y:S01]  /*10540*/  FSEL R163, R163, R86, P0 ;  /* 0x00000056a3a37208 */ /* 0x000fe20000000000 */
[----:B------:R-:W-:Y:S01]  /*10550*/  IMAD.MOV.U32 R86, RZ, RZ, R128 ;  /* 0x000000ffff567224 */ /* 0x000fe200078e0080 */
[----:B------:R-:W-:Y:S01]  /*10560*/  FSEL R26, R56, R26, P0 ;  /* 0x0000001a381a7208 */ /* 0x000fe20000000000 */
[----:B------:R-:W-:Y:S01]  /*10570*/  FMUL R112, R164, 0.25 ;  /* 0x3e800000a4707820 */ /* 0x000fe20000400000 */
[----:B------:R-:W-:Y:S01]  /*10580*/  FMUL R56, R27, 0.25 ;  /* 0x3e8000001b387820 */ /* 0x000fe20000400000 */
[----:B------:R-:W-:-:S02]  /*10590*/  IMAD.MOV.U32 R128, RZ, RZ, R165 ;  /* 0x000000ffff807224 */ /* 0x000fc400078e00a5 */
        /* <DEDUP_REMOVED lines=8> */
[----:B------:R-:W-:Y:S01]  /*10620*/  IMAD.MOV.U32 R87, RZ, RZ, R168 ;  /* 0x000000ffff577224 */ /* 0x000fe200078e00a8 */
[----:B------:R-:W-:Y:S01]  /*10630*/  FSEL R104, R104, R108, P0 ;  /* 0x0000006c68687208 */ /* 0x000fe20000000000 */
[----:B------:R-:W-:Y:S01]  /*10640*/  FMUL R168, R90, 0.25 ;  /* 0x3e8000005aa87820 */ /* 0x000fe20000400000 */
[----:B------:R-:W-:Y:S01]  /*10650*/  FMUL R108, R57, 0.25 ;  /* 0x3e800000396c7820 */ /* 0x000fe20000400000 */
[----:B------:R-:W-:Y:S01]  /*10660*/  FSEL R34, R56, R34, P0 ;  /* 0x0000002238227208 */ /* 0x000fe20000000000 */
[----:B------:R-:W-:Y:S01]  /*10670*/  FMUL R56, R35, 0.25 ;  /* 0x3e80000023387820 */ /* 0x000fe20000400000 */
[----:B------:R-:W-:-:S02]  /*10680*/  FSEL R164, R164, R82, P0 ;  /* 0x00000052a4a47208 */ /* 0x000fc40000000000 */
[----:B------:R-:W-:Y:S01]  /*10690*/  MOV R82, R166 ;  /* 0x000000a600527202 */ /* 0x000fe20000000f00 */
[----:B------:R-:W-:Y:S01]  /*106a0*/  FMUL R166, R83, 0.25 ;  /* 0x3e80000053a67820 */ /* 0x000fe20000400000 */
[----:B------:R-:W-:Y:S01]  /*106b0*/  FSEL R168, R168, R90, P0 ;  /* 0x0000005aa8a87208 */ /* 0x000fe20000000000 */
[----:B------:R-:W-:Y:S01]  /*106c0*/  IMAD.MOV.U32 R90, RZ, RZ, R169 ;  /* 0x000000ffff5a7224 */ /* 0x000fe200078e00a9 */
[----:B------:R-:W-:Y:S01]  /*106d0*/  FSEL R108, R108, R57, P0 ;  /* 0x000000396c6c7208 */ /* 0x000fe20000000000 */
[----:B------:R-:W-:Y:S01]  /*106e0*/  FMUL R57, R30, 0.25 ;  /* 0x3e8000001e397820 */ /* 0x000fe20000400000 */
        /* <DEDUP_REMOVED lines=8> */
[----:B------:R-:W-:Y:S01]  /*10770*/  FSEL R169, R169, R95, P0 ;  /* 0x0000005fa9a97208 */ /* 0x000fe20000000000 */
[----:B------:R-:W-:Y:S01]  /*10780*/  FMUL R57, R31, 0.25 ;  /* 0x3e8000001f397820 */ /* 0x000fe20000400000 */
[----:B------:R-:W-:Y:S01]  /*10790*/  IMAD.MOV.U32 R95, RZ, RZ, R137 ;  /* 0x000000ffff5f7224 */ /* 0x000fe200078e0089 */
[----:B------:R-:W-:Y:S01]  /*107a0*/  FSEL R42, R56, R42, P0 ;  /* 0x0000002a382a7208 */ /* 0x000fe20000000000 */
[----:B------:R-:W-:-:S02]  /*107b0*/  IMAD.MOV.U32 R137, RZ, RZ, R172 ;  /* 0x000000ffff897224 */ /* 0x000fc400078e00ac */
[----:B------:R-:W-:Y:S01]  /*107c0*/  FMUL R172, R99, 0.25 ;  /* 0x3e80000063ac7820 */ /* 0x000fe20000400000 */
[----:B------:R-:W-:Y:S01]  /*107d0*/  FMUL R56, R43, 0.25 ;  /* 0x3e8000002b387820 */ /* 0x000fe20000400000 */
[----:B------:R-:W-:Y:S01]  /*107e0*/  FSEL R167, R167, R94, P0 ;  /* 0x0000005ea7a77208 */ /* 0x000fe20000000000 */
[----:B------:R-:W-:Y:S01]  /*107f0*/  IMAD.MOV.U32 R129, RZ, RZ, R160 ;  /* 0x000000ffff817224 */ /* 0x000fe200078e00a0 */
[----:B------:R-:W-:Y:S01]  /*10800*/  FSEL R31, R57, R31, P0 ;  /* 0x0000001f391f7208 */ /* 0x000fe20000000000 */
[----:B------:R-:W-:Y:S02]  /*10810*/  IMAD.MOV.U32 R94, RZ, RZ, R170 ;  /* 0x000000ffff5e7224 */ /* 0x000fe400078e00aa */
[----:B------:R-:W-:Y:S01]  /*10820*/  FMUL R57, R38, 0.25 ;  /* 0x3e80000026397820 */ /* 0x000fe20000400000 */
[----:B------:R-:W-:Y:S01]  /*10830*/  FMUL R170, R91, 0.25 ;  /* 0x3e8000005baa7820 */ /* 0x000fe20000400000 */
[----:B------:R-:W-:Y:S01]  /*10840*/  IMAD.MOV.U32 R141, RZ, RZ, R159 ;  /* 0x000000ffff8d7224 */ /* 0x000fe200078e009f */
[----:B------:R-:W-:Y:S01]  /*10850*/  FSEL R172, R172, R99, P0 ;  /* 0x00000063acac7208 */ /* 0x000fe20000000000 */
[----:B------:R-:W-:Y:S01]  /*10860*/  IMAD.MOV.U32 R99, RZ, RZ, R128 ;  /* 0x000000ffff637224 */ /* 0x000fe200078e0080 */
[----:B------:R-:W-:Y:S01]  /*10870*/  FSEL R43, R56, R43, P0 ;  /* 0x0000002b382b7208 */ /* 0x000fe20000000000 */
[----:B------:R-:W-:Y:S01]  /*10880*/  FMUL R56, R50, 0.25 ;  /* 0x3e80000032387820 */ /* 0x000fe20000400000 */
[----:B------:R-:W-:-:S02]  /*10890*/  IMAD.MOV.U32 R128, RZ, RZ, R173 ;  /* 0x000000ffff807224 */ /* 0x000fc400078e00ad */
[----:B------:R-:W-:Y:S01]  /*108a0*/  FMUL R173, R126, 0.25 ;  /* 0x3e8000007ead7820 */ /* 0x000fe20000400000 */
[----:B------:R-:W-:Y:S01]  /*108b0*/  MOV R148, R129 ;  /* 0x0000008100947202 */ /* 0x000fe20000000f00 */
[----:B------:R-:W-:Y:S01]  /*108c0*/  IMAD.MOV.U32 R129, RZ, RZ, R174 ;  /* 0x000000ffff817224 */ /* 0x000fe200078e00ae */
[----:B------:R-:W-:Y:S01]  /*108d0*/  FSEL R38, R57, R38, P0 ;  /* 0x0000002639267208 */ /* 0x000fe20000000000 */
[----:B------:R-:W-:Y:S01]  /*108e0*/  FMUL R57, R39, 0.25 ;  /* 0x3e80000027397820 */ /* 0x000fe20000400000 */
[----:B------:R-:W-:Y:S01]  /*108f0*/  FSEL R170, R170, R91, P0 ;  /* 0x0000005baaaa7208 */ /* 0x000fe20000000000 */
[----:B------:R-:W-:Y:S01]  /*10900*/  FMUL R174, R127, 0.25 ;  /* 0x3e8000007fae7820 */ /* 0x000fe20000400000 */
[----:B------:R-:W-:Y:S01]  /*10910*/  MOV R91, R141 ;  /* 0x0000008d005b7202 */ /* 0x000fe20000000f00 */
[----:B------:R-:W-:Y:S01]  /*10920*/  IMAD.MOV.U32 R141, RZ, RZ, R171 ;  /* 0x000000ffff8d7224 */ /* 0x000fe200078e00ab */
[----:B------:R-:W-:Y:S01]  /*10930*/  FSEL R50, R56, R50, P0 ;  /* 0x0000003238327208 */ /* 0x000fe20000000000 */
[----:B------:R-:W-:Y:S01]  /*10940*/  FMUL R56, R51, 0.25 ;  /* 0x3e80000033387820 */ /* 0x000fe20000400000 */
[----:B------:R-:W-:Y:S01]  /*10950*/  FSEL R173, R173, R126, P0 ;  /* 0x0000007eadad7208 */ /* 0x000fe20000000000 */
[----:B------:R-:W-:Y:S01]  /*10960*/  IMAD.MOV.U32 R126, RZ, RZ, R137 ;  /* 0x000000ffff7e7224 */ /* 0x000fe200078e0089 */
[----:B------:R-:W-:Y:S01]  /*10970*/  FSEL R39, R57, R39, P0 ;  /* 0x0000002739277208 */ /* 0x000fe20000000000 */
[----:B------:R-:W-:Y:S01]  /*10980*/  IMAD.MOV.U32 R137, RZ, RZ, R141 ;  /* 0x000000ffff897224 */ /* 0x000fe200078e008d */
[----:B------:R-:W-:Y:S01]  /*10990*/  FSEL R174, R174, R127, P0 ;  /* 0x0000007faeae7208 */ /* 0x000fe20000000000 */
[----:B------:R-:W-:Y:S01]  /*109a0*/  FMUL R57, R46, 0.25 ;  /* 0x3e8000002e397820 */ /* 0x000fe20000400000 */
[----:B------:R-:W-:-:S02]  /*109b0*/  IMAD.MOV.U32 R141, RZ, RZ, R176 ;  /* 0x000000ffff8d7224 */ /* 0x000fc400078e00b0 */
[----:B------:R-:W-:Y:S01]  /*109c0*/  FMUL R176, R130, 0.25 ;  /* 0x3e80000082b07820 */ /* 0x000fe20000400000 */
[----:B------:R-:W-:Y:S02]  /*109d0*/  IMAD.MOV.U32 R127, RZ, RZ, R175 ;  /* 0x000000ffff7f7224 */ /* 0x000fe400078e00af */
[----:B------:R-:W-:Y:S01]  /*109e0*/  FMUL R175, R134, 0.25 ;  /* 0x3e80000086af7820 */ /* 0x000fe20000400000 */
[----:B------:R-:W-:Y:S01]  /*109f0*/  FSEL R51, R56, R51, P0 ;  /* 0x0000003338337208 */ /* 0x000fe20000000000 */
[----:B------:R-:W-:Y:S01]  /*10a00*/  FMUL R56, R102, 0.25 ;  /* 0x3e80000066387820 */ /* 0x000fe20000400000 */
[----:B------:R-:W-:Y:S01]  /*10a10*/  FMUL R113, R156, 0.25 ;  /* 0x3e8000009c717820 */ /* 0x000fe20000400000 */
        /* <DEDUP_REMOVED lines=20> */
[----:B------:R-:W-:Y:S01]  /*10b60*/  MOV R131, R180 ;  /* 0x000000b400837202 */ /* 0x000fe20000000f00 */
[----:B------:R-:W-:Y:S01]  /*10b70*/  FMUL R180, R138, 0.25 ;  /* 0x3e8000008ab47820 */ /* 0x000fe20000400000 */
[----:B------:R-:W-:Y:S01]  /*10b80*/  FSEL R156, R156, R154, P0 ;  /* 0x0000009a9c9c7208 */ /* 0x000fe20000000000 */
[----:B------:R-:W-:Y:S01]  /*10b90*/  FMUL R154, R161, 0.25 ;  /* 0x3e800000a19a7820 */ /* 0x000fe20000400000 */
        /* <DEDUP_REMOVED lines=9> */
[----:B------:R-:W-:Y:S01]  /*10c30*/  FSEL R179, R179, R142, P0 ;  /* 0x0000008eb3b37208 */ /* 0x000fe20000000000 */
[----:B------:R-:W-:-:S02]  /*10c40*/  IMAD.MOV.U32 R142, RZ, RZ, R182 ;  /* 0x000000ffff8e7224 */ /* 0x000fc400078e00b6 */
        /* <DEDUP_REMOVED lines=13> */
[----:B------:R-:W-:-:S02]  /*10d20*/  IMAD.MOV.U32 R148, RZ, RZ, R185 ;  /* 0x000000ffff947224 */ /* 0x000fc400078e00b9 */
[----:B------:R-:W-:Y:S01]  /*10d30*/  @!P6 FMUL R23, R23, 16777216 ;  /* 0x4b8000001717e820 */ /* 0x000fe20000400000 */
[----:B------:R-:W-:Y:S02]  /*10d40*/  IMAD.MOV.U32 R141, RZ, RZ, R184 ;  /* 0x000000ffff8d7224 */ /* 0x000fe400078e00b8 */
[----:B------:R-:W-:Y:S01]  /*10d50*/  FMUL R57, R111, 0.25 ;  /* 0x3e8000006f397820 */ /* 0x000fe20000400000 */
[----:B------:R-:W-:Y:S02]  /*10d60*/  IMAD.MOV.U32 R139, RZ, RZ, R183 ;  /* 0x000000ffff8b7224 */ /* 0x000fe400078e00b7 */
[----:B------:R-:W-:Y:S01]  /*10d70*/  FMUL R183, R150, 0.25 ;  /* 0x3e80000096b77820 */ /* 0x000fe20000400000 */
[----:B------:R-:W-:Y:S01]  /*10d80*/  FMUL R184, R146, 0.25 ;  /* 0x3e80000092b87820 */ /* 0x000fe20000400000 */
[----:B------:R-:W-:Y:S01]  /*10d90*/  FMUL R185, R151, 0.25 ;  /* 0x3e80000097b97820 */ /* 0x000fe20000400000 */
[----:B------:R-:W-:Y:S01]  /*10da0*/  FSEL R117, R117, R162, P0 ;  /* 0x000000a275757208 */ /* 0x000fe20000000000 */
[----:B------:R-:W-:Y:S01]  /*10db0*/  FMUL R159, R78, 0.25 ;  /* 0x3e8000004e9f7820 */ /* 0x000fe20000400000 */
[----:B------:R-:W-:Y:S01]  /*10dc0*/  FMUL R171, R98, 0.25 ;  /* 0x3e80000062ab7820 */ /* 0x000fe20000400000 */
[----:B------:R-:W-:Y:S01]  /*10dd0*/  FSEL R114, R56, R114, P0 ;  /* 0x0000007238727208 */ /* 0x000fe20000000000 */
[----:B------:R-:W-:-:S02]  /*10de0*/  IMAD.MOV.U32 R149, RZ, RZ, R187 ;  /* 0x000000ffff957224 */ /* 0x000fc400078e00bb */
[----:B------:R-:W-:Y:S01]  /*10df0*/  FMUL R120, R62, 0.25 ;  /* 0x3e8000003e787820 */ /* 0x000fe20000400000 */
[----:B------:R-:W-:Y:S01]  /*10e00*/  FMUL R56, R115, 0.25 ;  /* 0x3e80000073387820 */ /* 0x000fe20000400000 */
[----:B------:R-:W-:Y:S01]  /*10e10*/  FMUL R187, R2, R23 ;  /* 0x0000001702bb7220 */ /* 0x000fe20000400000 */
[----:B------:R-:W-:Y:S02]  /*10e20*/  IMAD.MOV.U32 R144, RZ, RZ, R186 ;  /* 0x000000ffff907224 */ /* 0x000fe400078e00ba */
[----:B------:R-:W-:Y:S01]  /*10e30*/  @!P6 FMUL R45, R45, 16777216 ;  /* 0x4b8000002d2de820 */ /* 0x000fe20000400000 */
[----:B------:R-:W-:Y:S01]  /*10e40*/  @!P6 FMUL R104, R104, 16777216 ;  /* 0x4b8000006868e820 */ /* 0x000fe20000400000 */
[----:B------:R-:W-:Y:S01]  /*10e50*/  MOV R23, R127 ;  /* 0x0000007f00177202 */ /* 0x000fe20000000f00 */
[----:B------:R-:W-:Y:S01]  /*10e60*/  FMUL R133, R58, 0.25 ;  /* 0x3e8000003a857820 */ /* 0x000fe20000400000 */
[----:B------:R-:W-:Y:S01]  /*10e70*/  FSEL R111, R57, R111, P0 ;  /* 0x0000006f396f7208 */ /* 0x000fe20000000000 */
[----:B------:R-:W-:Y:S01]  /*10e80*/  FMUL R186, R147, 0.25 ;  /* 0x3e80000093ba7820 */ /* 0x000fe20000400000 */
[----:B------:R-:W-:Y:S01]  /*10e90*/  MOV R145, R188 ;  /* 0x000000bc00917202 */ /* 0x000fe20000000f00 */
[----:B------:R-:W-:Y:S01]  /*10ea0*/  @!P6 FMUL R41, R41, 16777216 ;  /* 0x4b8000002929e820 */ /* 0x000fe20000400000 */
[----:B------:R-:W-:Y:S01]  /*10eb0*/  FSEL R183, R183, R150, P0 ;  /* 0x00000096b7b77208 */ /* 0x000fe20000000000 */
[----:B------:R-:W-:Y:S01]  /*10ec0*/  FMUL R57, R118, 0.25 ;  /* 0x3e80000076397820 */ /* 0x000fe20000400000 */
[----:B------:R-:W-:Y:S01]  /*10ed0*/  FSEL R184, R184, R146, P0 ;  /* 0x00000092b8b87208 */ /* 0x000fe20000000000 */
[----:B------:R-:W-:Y:S01]  /*10ee0*/  IMAD.MOV.U32 R150, RZ, RZ, R138 ;  /* 0x000000ffff967224 */ /* 0x000fe200078e008a */
[----:B------:R-:W-:Y:S01]  /*10ef0*/  FSEL R185, R185, R151, P0 ;  /* 0x00000097b9b97208 */ /* 0x000fe20000000000 */
[----:B------:R-:W-:-:S02]  /*10f00*/  IMAD.MOV.U32 R146, RZ, RZ, R142 ;  /* 0x000000ffff927224 */ /* 0x000fc400078e008e */
[----:B------:R-:W-:Y:S01]  /*10f10*/  FMUL R132, R59, 0.25 ;  /* 0x3e8000003b847820 */ /* 0x000fe20000400000 */
[----:B------:R-:W-:Y:S01]  /*10f20*/  IMAD.MOV.U32 R151, RZ, RZ, R131 ;  /* 0x000000ffff977224 */ /* 0x000fe200078e0083 */
[----:B------:R-:W-:Y:S01]  /*10f30*/  FSEL R159, R159, R78, P0 ;  /* 0x0000004e9f9f7208 */ /* 0x000fe20000000000 */
[----:B------:R-:W-:Y:S01]  /*10f40*/  @!P6 FMUL R24, R24, 16777216 ;  /* 0x4b8000001818e820 */ /* 0x000fe20000400000 */
[----:B------:R-:W-:Y:S01]  /*10f50*/  FSEL R171, R171, R98, P0 ;  /* 0x00000062abab7208 */ /* 0x000fe20000000000 */
[----:B------:R-:W-:Y:S01]  /*10f60*/  @!P6 FMUL R117, R117, 16777216 ;  /* 0x4b8000007575e820 */ /* 0x000fe20000400000 */
[----:B------:R-:W-:Y:S01]  /*10f70*/  IMAD.MOV.U32 R142, RZ, RZ, R83 ;  /* 0x000000ffff8e7224 */ /* 0x000fe200078e0053 */
[----:B------:R-:W-:Y:S01]  /*10f80*/  MOV R138, R87 ;  /* 0x00000057008a7202 */ /* 0x000fe20000000f00 */
[----:B------:R-:W-:Y:S01]  /*10f90*/  FMUL R121, R63, 0.25 ;  /* 0x3e8000003f797820 */ /* 0x000fe20000400000 */
[----:B------:R-:W-:Y:S01]  /*10fa0*/  FSEL R120, R120, R62, P0 ;  /* 0x0000003e78787208 */ /* 0x000fe20000000000 */
[----:B------:R-:W-:Y:S01]  /*10fb0*/  IMAD.MOV.U32 R78, RZ, RZ, R73 ;  /* 0x000000ffff4e7224 */ /* 0x000fe200078e0049 */
[----:B------:R-:W-:Y:S01]  /*10fc0*/  FSEL R115, R56, R115, P0 ;  /* 0x0000007338737208 */ /* 0x000fe20000000000 */
[C---:B------:R-:W-:Y:S01]  /*10fd0*/  FMUL R98, R2.reuse, R45 ;  /* 0x0000002d02627220 */ /* 0x040fe20000400000 */
[----:B------:R-:W-:Y:S01]  /*10fe0*/  FMUL R83, R2, R104 ;  /* 0x0000006802537220 */ /* 0x000fe20000400000 */
[----:B------:R-:W-:Y:S01]  /*10ff0*/  FMUL R56, R122, 0.25 ;  /* 0x3e8000007a387820 */ /* 0x000fe20000400000 */
[----:B------:R-:W-:Y:S01]  /*11000*/  @!P6 FMUL R25, R25, 16777216 ;  /* 0x4b8000001919e820 */ /* 0x000fe20000400000 */
[----:B------:R-:W-:Y:S01]  /*11010*/  @!P6 FMUL R164, R164, 16777216 ;  /* 0x4b800000a4a4e820 */ /* 0x000fe20000400000 */
[----:B------:R-:W-:Y:S01]  /*11020*/  FMUL R62, R2, R41 ;  /* 0x00000029023e7220 */ /* 0x000fe20000400000 */
[----:B------:R-:W-:Y:S01]  /*11030*/  IMAD.MOV.U32 R45, RZ, RZ, R139 ;  /* 0x000000ffff2d7224 */ /* 0x000fe200078e008b */
[----:B------:R-:W-:Y:S01]  /*11040*/  FSEL R133, R133, R58, P0 ;  /* 0x0000003a85857208 */ /* 0x000fe20000000000 */
[----:B------:R-:W-:Y:S01]  /*11050*/  IMAD.MOV.U32 R104, RZ, RZ, R23 ;  /* 0x000000ffff687224 */ /* 0x000fe200078e0017 */
[----:B------:R-:W-:Y:S01]  /*11060*/  FSEL R186, R186, R147, P0 ;  /* 0x00000093baba7208 */ /* 0x000fe20000000000 */
[----:B------:R-:W-:-:S02]  /*11070*/  IMAD.MOV.U32 R136, RZ, RZ, R124 ;  /* 0x000000ffff887224 */ /* 0x000fc400078e007c */
[----:B------:R-:W-:Y:S01]  /*11080*/  @!P6 FMUL R44, R44, 16777216 ;  /* 0x4b8000002c2ce820 */ /* 0x000fe20000400000 */
[----:B------:R-:W-:Y:S01]  /*11090*/  @!P6 FMUL R48, R48, 16777216 ;  /* 0x4b8000003030e820 */ /* 0x000fe20000400000 */
[----:B------:R-:W-:Y:S01]  /*110a0*/  MOV R139, R143 ;  /* 0x0000008f008b7202 */ /* 0x000fe20000000f00 */
[----:B------:R-:W-:Y:S02]  /*110b0*/  IMAD.MOV.U32 R41, RZ, RZ, R151 ;  /* 0x000000ffff297224 */ /* 0x000fe400078e0097 */
[----:B------:R-:W-:Y:S01]  /*110c0*/  FMUL R124, R70, 0.25 ;  /* 0x3e800000467c7820 */ /* 0x000fe20000400000 */
[----:B------:R-:W-:Y:S01]  /*110d0*/  IMAD.MOV.U32 R23, RZ, RZ, R145 ;  /* 0x000000ffff177224 */ /* 0x000fe200078e0091 */
[----:B------:R-:W-:Y:S01]  /*110e0*/  FSEL R118, R57, R118, P0 ;  /* 0x0000007639767208 */ /* 0x000fe20000000000 */
[----:B------:R-:W-:Y:S01]  /*110f0*/  @!P6 FMUL R170, R170, 16777216 ;  /* 0x4b800000aaaae820 */ /* 0x000fe20000400000 */
[----:B------:R-:W-:Y:S01]  /*11100*/  FMUL R58, R2, R24 ;  /* 0x00000018023a7220 */ /* 0x000fe20000400000 */
[----:B------:R-:W-:-:S02]  /*11110*/  IMAD.MOV.U32 R147, RZ, RZ, R135 ;  /* 0x000000ffff937224 */ /* 0x000fc400078e0087 */
[----:B------:R-:W-:Y:S01]  /*11120*/  FMUL R151, R2, R117 ;  /* 0x0000007502977220 */ /* 0x000fe20000400000 */
[----:B------:R-:W-:Y:S01]  /*11130*/  FSEL R132, R132, R59, P0 ;  /* 0x0000003b84847208 */ /* 0x000fe20000000000 */
[----:B------:R-:W-:Y:S01]  /*11140*/  FMUL R158, R67, 0.25 ;  /* 0x3e800000439e7820 */ /* 0x000fe20000400000 */
[----:B------:R-:W-:Y:S01]  /*11150*/  FMUL R57, R119, 0.25 ;  /* 0x3e80000077397820 */ /* 0x000fe20000400000 */
[----:B------:R-:W-:Y:S01]  /*11160*/  @!P6 FMUL R80, R80, 16777216 ;  /* 0x4b8000005050e820 */ /* 0x000fe20000400000 */
[----:B------:R-:W-:Y:S01]  /*11170*/  @!P6 FMUL R46, R46, 16777216 ;  /* 0x4b8000002e2ee820 */ /* 0x000fe20000400000 */
[----:B------:R-:W-:Y:S01]  /*11180*/  IMAD.MOV.U32 R24, RZ, RZ, R78 ;  /* 0x000000ffff187224 */ /* 0x000fe200078e004e */
[----:B------:R-:W-:Y:S01]  /*11190*/  FSEL R121, R121, R63, P0 ;  /* 0x0000003f79797208 */ /* 0x000fe20000000000 */
[----:B------:R-:W-:Y:S02]  /*111a0*/  IMAD.MOV.U32 R117, RZ, RZ, R138 ;  /* 0x000000ffff757224 */ /* 0x000fe400078e008a */
[----:B------:R-:W-:Y:S01]  /*111b0*/  @!P6 FMUL R21, R21, 16777216 ;  /* 0x4b8000001515e820 */ /* 0x000fe20000400000 */
[----:B------:R-:W-:Y:S01]  /*111c0*/  @!P6 FMUL R105, R105, 16777216 ;  /* 0x4b8000006969e820 */ /* 0x000fe20000400000 */
[----:B------:R-:W-:Y:S01]  /*111d0*/  @!P6 FMUL R102, R102, 16777216 ;  /* 0x4b8000006666e820 */ /* 0x000fe20000400000 */
[----:B------:R-:W-:Y:S01]  /*111e0*/  FMUL R59, R2, R25 ;  /* 0x00000019023b7220 */ /* 0x000fe20000400000 */
[----:B------:R-:W-:-:S02]  /*111f0*/  IMAD.MOV.U32 R127, RZ, RZ, R99 ;  /* 0x000000ffff7f7224 */ /* 0x000fc400078e0063 */
[----:B------:R-:W-:Y:S01]  /*11200*/  FMUL R138, R2, R164 ;  /* 0x000000a4028a7220 */ /* 0x000fe20000400000 */
[----:B------:R-:W-:Y:S01]  /*11210*/  FSEL R122, R56, R122, P0 ;  /* 0x0000007a387a7208 */ /* 0x000fe20000000000 */
[----:B------:R-:W-:Y:S01]  /*11220*/  @!P6 FMUL R22, R22, 16777216 ;  /* 0x4b8000001616e820 */ /* 0x000fe20000400000 */
[----:B------:R-:W-:Y:S01]  /*11230*/  @!P6 FMUL R47, R47, 16777216 ;  /* 0x4b8000002f2fe820 */ /* 0x000fe20000400000 */
[C---:B------:R-:W-:Y:S01]  /*11240*/  FMUL R63, R2.reuse, R44 ;  /* 0x0000002c023f7220 */ /* 0x040fe20000400000 */
[----:B------:R-:W-:Y:S01]  /*11250*/  FMUL R99, R2, R48 ;  /* 0x0000003002637220 */ /* 0x000fe20000400000 */
[----:B------:R-:W-:Y:S02]  /*11260*/  IMAD.MOV.U32 R25, RZ, RZ, R79 ;  /* 0x000000ffff197224 */ /* 0x000fe400078e004f */
[----:B------:R-:W-:Y:S01]  /*11270*/  FMUL R125, R66, 0.25 ;  /* 0x3e800000427d7820 */ /* 0x000fe20000400000 */
[----:B------:R-:W-:Y:S02]  /*11280*/  IMAD.MOV.U32 R164, RZ, RZ, R23 ;  /* 0x000000ffffa47224 */ /* 0x000fe400078e0017 */
[----:B------:R-:W-:Y:S01]  /*11290*/  FMUL R56, R123, 0.25 ;  /* 0x3e8000007b387820 */ /* 0x000fe20000400000 */
[----:B------:R-:W-:Y:S01]  /*112a0*/  @!P6 FMUL R161, R161, 16777216 ;  /* 0x4b800000a1a1e820 */ /* 0x000fe20000400000 */
[----:B------:R-:W-:-:S02]  /*112b0*/  IMAD.MOV.U32 R44, RZ, RZ, R147 ;  /* 0x000000ffff2c7224 */ /* 0x000fc400078e0093 */
[----:B------:R-:W-:Y:S01]  /*112c0*/  FMUL R23, R2, R170 ;  /* 0x000000aa02177220 */ /* 0x000fe20000400000 */
[----:B------:R-:W-:Y:S01]  /*112d0*/  IMAD.MOV.U32 R48, RZ, RZ, R139 ;  /* 0x000000ffff307224 */ /* 0x000fe200078e008b */
[----:B------:R-:W-:Y:S01]  /*112e0*/  FSEL R124, R124, R70, P0 ;  /* 0x000000467c7c7208 */ /* 0x000fe20000000000 */
[C---:B------:R-:W-:Y:S01]  /*112f0*/  FMUL R87, R2.reuse, R80 ;  /* 0x0000005002577220 */ /* 0x040fe20000400000 */
[----:B------:R-:W-:Y:S01]  /*11300*/  FMUL R139, R2, R46 ;  /* 0x0000002e028b7220 */ /* 0x000fe20000400000 */
[----:B------:R-:W-:Y:S01]  /*11310*/  IMAD.MOV.U32 R170, RZ, RZ, R24 ;  /* 0x000000ffffaa7224 */ /* 0x000fe200078e0018 */
[----:B------:R-:W-:Y:S01]  /*11320*/  FSEL R158, R158, R67, P0 ;  /* 0x000000439e9e7208 */ /* 0x000fe20000000000 */
[----:B------:R-:W-:Y:S01]  /*11330*/  @!P6 FMUL R3, R3, 16777216 ;  /* 0x4b8000000303e820 */ /* 0x000fe20000400000 */
[----:B------:R-:W-:Y:S01]  /*11340*/  FSEL R119, R57, R119, P0 ;  /* 0x0000007739777208 */ /* 0x000fe20000000000 */
[----:B------:R-:W-:Y:S01]  /*11350*/  @!P6 FMUL R37, R37, 16777216 ;  /* 0x4b8000002525e820 */ /* 0x000fe20000400000 */
[----:B------:R-:W-:Y:S01]  /*11360*/  @!P6 FMUL R179, R179, 16777216 ;  /* 0x4b800000b3b3e820 */ /* 0x000fe20000400000 */
[C---:B------:R-:W-:Y:S01]  /*11370*/  FMUL R73, R2.reuse, R21 ;  /* 0x0000001502497220 */ /* 0x040fe20000400000 */
[----:B------:R-:W-:Y:S01]  /*11380*/  FMUL R80, R2, R105 ;  /* 0x0000006902507220 */ /* 0x000fe20000400000 */
[----:B------:R-:W-:-:S02]  /*11390*/  IMAD.MOV.U32 R46, RZ, RZ, R128 ;  /* 0x000000ffff2e7224 */ /* 0x000fc400078e0080 */
[----:B------:R-:W-:Y:S01]  /*113a0*/  FMUL R24, R2, R102 ;  /* 0x0000006602187220 */ /* 0x000fe20000400000 */
[----:B------:R-:W-:Y:S01]  /*113b0*/  FMUL R160, R74, 0.25 ;  /* 0x3e8000004aa07820 */ /* 0x000fe20000400000 */
[C---:B------:R-:W-:Y:S01]  /*113c0*/  FMUL R57, R2.reuse, R22 ;  /* 0x0000001602397220 */ /* 0x040fe20000400000 */
[----:B------:R-:W-:Y:S02]  /*113d0*/  IMAD.MOV.U32 R21, RZ, RZ, R134 ;  /* 0x000000ffff157224 */ /* 0x000fe400078e0086 */
[----:B------:R-:W-:Y:S01]  /*113e0*/  FMUL R128, R2, R47 ;  /* 0x0000002f02807220 */ /* 0x000fe20000400000 */
[----:B------:R-:W-:Y:S02]  /*113f0*/  IMAD.MOV.U32 R105, RZ, RZ, R127 ;  /* 0x000000ffff697224 */ /* 0x000fe400078e007f */
[----:B------:R-:W-:Y:S01]  /*11400*/  @!P6 FMUL R33, R33, 16777216 ;  /* 0x4b8000002121e820 */ /* 0x000fe20000400000 */
[----:B------:R-:W-:Y:S02]  /*11410*/  IMAD.MOV.U32 R102, RZ, RZ, R25 ;  /* 0x000000ffff667224 */ /* 0x000fe400078e0019 */
[----:B------:R-:W-:Y:S01]  /*11420*/  @!P6 FMUL R81, R81, 16777216 ;  /* 0x4b8000005151e820 */ /* 0x000fe20000400000 */
[----:B------:R-:W-:Y:S01]  /*11430*/  @!P6 FMUL R38, R38, 16777216 ;  /* 0x4b8000002626e820 */ /* 0x000fe20000400000 */
[----:B------:R-:W-:-:S02]  /*11440*/  IMAD.MOV.U32 R22, RZ, RZ, R130 ;  /* 0x000000ffff167224 */ /* 0x000fc400078e0082 */
[----:B------:R-:W-:Y:S01]  /*11450*/  FMUL R127, R2, R161 ;  /* 0x000000a1027f7220 */ /* 0x000fe20000400000 */
[----:B------:R-:W-:Y:S01]  /*11460*/  IMAD.MOV.U32 R134, RZ, RZ, R91 ;  /* 0x000000ffff867224 */ /* 0x000fe200078e005b */
[----:B------:R-:W-:Y:S01]  /*11470*/  FSEL R125, R125, R66, P0 ;  /* 0x000000427d7d7208 */ /* 0x000fe20000000000 */
[----:B------:R-:W-:Y:S01]  /*11480*/  IMAD.MOV.U32 R47, RZ, RZ, R48 ;  /* 0x000000ffff2f7224 */ /* 0x000fe200078e0030 */
[----:B------:R-:W-:Y:S01]  /*11490*/  FSEL R123, R56, R123, P0 ;  /* 0x0000007b387b7208 */ /* 0x000fe20000000000 */
[----:B------:R-:W-:Y:S01]  /*114a0*/  @!P6 FMUL R28, R28, 16777216 ;  /* 0x4b8000001c1ce820 */ /* 0x000fe20000400000 */
[----:B------:R-:W-:Y:S01]  /*114b0*/  @!P6 FMUL R29, R29, 16777216 ;  /* 0x4b8000001d1de820 */ /* 0x000fe20000400000 */
[----:B------:R-:W-:Y:S01]  /*114c0*/  @!P6 FMUL R49, R49, 16777216 ;  /* 0x4b8000003131e820 */ /* 0x000fe20000400000 */
[----:B------:R-:W-:Y:S01]  /*114d0*/  @!P6 FMUL R108, R108, 16777216 ;  /* 0x4b8000006c6ce820 */ /* 0x000fe20000400000 */
[----:B------:R-:W-:Y:S01]  /*114e0*/  MOV R161, R44 ;  /* 0x0000002c00a17202 */ /* 0x000fe20000000f00 */
[----:B------:R-:W-:Y:S01]  /*114f0*/  @!P6 FMUL R124, R124, 16777216 ;  /* 0x4b8000007c7ce820 */ /* 0x000fe20000400000 */
[C---:B------:R-:W-:Y:S01]  /*11500*/  FMUL R56, R2.reuse, R3 ;  /* 0x0000000302387220 */ /* 0x040fe20000400000 */
[C---:B------:R-:W-:Y:S01]  /*11510*/  FMUL R66, R2.reuse, R37 ;  /* 0x0000002502427220 */ /* 0x040fe20000400000 */
[----:B------:R-:W-:Y:S01]  /*11520*/  FMUL R44, R2, R179 ;  /* 0x000000b3022c7220 */ /* 0x000fe20000400000 */
[----:B------:R-:W-:Y:S01]  /*11530*/  FMUL R162, R75, 0.25 ;  /* 0x3e8000004ba27820 */ /* 0x000fe20000400000 */
[----:B------:R-:W-:Y:S01]  /*11540*/  @!P6 FMUL R30, R30, 16777216 ;  /* 0x4b8000001e1ee820 */ /* 0x000fe20000400000 */
[----:B------:R-:W-:Y:S01]  /*11550*/  @!P6 FMUL R26, R26, 16777216 ;  /* 0x4b8000001a1ae820 */ /* 0x000fe20000400000 */
[----:B------:R-:W-:Y:S01]  /*11560*/  @!P6 FMUL R158, R158, 16777216 ;  /* 0x4b8000009e9ee820 */ /* 0x000fe20000400000 */
[----:B------:R-:W-:Y:S01]  /*11570*/  @!P6 FMUL R159, R159, 16777216 ;  /* 0x4b8000009f9fe820 */ /* 0x000fe20000400000 */
[----:B------:R-:W-:Y:S01]  /*11580*/  @!P6 FMUL R171, R171, 16777216 ;  /* 0x4b800000ababe820 */ /* 0x000fe20000400000 */
[----:B------:R-:W-:Y:S01]  /*11590*/  IMAD.MOV.U32 R143, RZ, RZ, R82 ;  /* 0x000000ffff8f7224 */ /* 0x000fe200078e0052 */
[----:B------:R-:W-:Y:S01]  /*115a0*/  MOV R37, R150 ;  /* 0x0000009600257202 */ /* 0x000fe20000000f00 */
[----:B------:R-:W-:Y:S01]  /*115b0*/  IMAD.MOV.U32 R3, RZ, RZ, R86 ;  /* 0x000000ffff037224 */ /* 0x000fe200078e0056 */
[----:B------:R-:W-:Y:S01]  /*115c0*/  FSEL R160, R160, R74, P0 ;  /* 0x0000004aa0a07208 */ /* 0x000fe20000000000 */
[----:B------:R-:W-:-:S02]  /*115d0*/  IMAD.MOV.U32 R179, RZ, RZ, R102 ;  /* 0x000000ffffb37224 */ /* 0x000fc400078e0066 */
[C---:B------:R-:W-:Y:S01]  /*115e0*/  FMUL R70, R2.reuse, R33 ;  /* 0x0000002102467220 */ /* 0x040fe20000400000 */
[----:B------:R-:W-:Y:S02]  /*115f0*/  IMAD.MOV.U32 R131, RZ, RZ, R94 ;  /* 0x000000ffff837224 */ /* 0x000fe400078e005e */
[C---:B------:R-:W-:Y:S01]  /*11600*/  FMUL R82, R2.reuse, R81 ;  /* 0x0000005102527220 */ /* 0x040fe20000400000 */
[----:B------:R-:W-:Y:S01]  /*11610*/  FMUL R145, R2, R38 ;  /* 0x0000002602917220 */ /* 0x000fe20000400000 */
[----:B------:R-:W-:Y:S02]  /*11620*/  IMAD.MOV.U32 R48, RZ, RZ, R22 ;  /* 0x000000ffff307224 */ /* 0x000fe400078e0016 */
[----:B------:R-:W-:Y:S01]  /*11630*/  @!P6 FMUL R32, R32, 16777216 ;  /* 0x4b8000002020e820 */ /* 0x000fe20000400000 */
[----:B------:R-:W-:Y:S02]  /*11640*/  IMAD.MOV.U32 R102, RZ, RZ, R170 ;  /* 0x000000ffff667224 */ /* 0x000fe400078e00aa */
[----:B------:R-:W-:Y:S01]  /*11650*/  @!P6 FMUL R77, R77, 16777216 ;  /* 0x4b8000004d4de820 */ /* 0x000fe20000400000 */
[----:B------:R-:W-:Y:S01]  /*11660*/  @!P6 FMUL R121, R121, 16777216 ;  /* 0x4b8000007979e820 */ /* 0x000fe20000400000 */
[----:B------:R-:W-:Y:S01]  /*11670*/  @!P6 FMUL R181, R181, 16777216 ;  /* 0x4b800000b5b5e820 */ /* 0x000fe20000400000 */
[C---:B------:R-:W-:Y:S01]  /*11680*/  FMUL R188, R2.reuse, R28 ;  /* 0x0000001c02bc7220 */ /* 0x040fe20000400000 */
[C---:B------:R-:W-:Y:S01]  /*11690*/  FMUL R74, R2.reuse, R29 ;  /* 0x0000001d024a7220 */ /* 0x040fe20000400000 */
[----:B------:R-:W-:Y:S01]  /*116a0*/  FMUL R94, R2, R49 ;  /* 0x00000031025e7220 */ /* 0x000fe20000400000 */
[----:B------:R-:W-:-:S02]  /*116b0*/  IMAD.MOV.U32 R33, RZ, RZ, R141 ;  /* 0x000000ffff217224 */ /* 0x000fc400078e008d */
[----:B------:R-:W-:Y:S01]  /*116c0*/  FMUL R81, R2, R108 ;  /* 0x0000006c02517220 */ /* 0x000fe20000400000 */
[----:B------:R-:W-:Y:S01]  /*116d0*/  MOV R38, R134 ;  /* 0x0000008600267202 */ /* 0x000fe20000000f00 */
[----:B------:R-:W-:Y:S01]  /*116e0*/  @!P6 FMUL R116, R116, 16777216 ;  /* 0x4b8000007474e820 */ /* 0x000fe20000400000 */
[----:B------:R-:W-:Y:S01]  /*116f0*/  MOV R170, R47 ;  /* 0x0000002f00aa7202 */ /* 0x000fe20000000f00 */
[----:B------:R-:W-:Y:S02]  /*11700*/  IMAD.MOV.U32 R28, RZ, RZ, R149 ;  /* 0x000000ffff1c7224 */ /* 0x000fe400078e0095 */
[----:B------:R-:W-:Y:S01]  /*11710*/  FMUL R134, R2, R124 ;  /* 0x0000007c02867220 */ /* 0x000fe20000400000 */
[----:B------:R-:W-:Y:S02]  /*11720*/  IMAD.MOV.U32 R29, RZ, RZ, R144 ;  /* 0x000000ffff1d7224 */ /* 0x000fe400078e0090 */
[----:B------:R-:W-:Y:S01]  /*11730*/  @!P6 FMUL R27, R27, 16777216 ;  /* 0x4b8000001b1be820 */ /* 0x000fe20000400000 */
[----:B------:R-:W-:-:S02]  /*11740*/  IMAD.MOV.U32 R49, RZ, RZ, R21 ;  /* 0x000000ffff317224 */ /* 0x000fc400078e0015 */
[----:B------:R-:W-:Y:S01]  /*11750*/  @!P6 FMUL R182, R182, 16777216 ;  /* 0x4b800000b6b6e820 */ /* 0x000fe20000400000 */
[----:B------:R-:W-:Y:S02]  /*11760*/  IMAD.MOV.U32 R108, RZ, RZ, R126 ;  /* 0x000000ffff6c7224 */ /* 0x000fe400078e007e */
[C---:B------:R-:W-:Y:S01]  /*11770*/  FMUL R149, R2.reuse, R30 ;  /* 0x0000001e02957220 */ /* 0x040fe20000400000 */
[----:B------:R-:W-:Y:S02]  /*11780*/  IMAD.MOV.U32 R47, RZ, RZ, R45 ;  /* 0x000000ffff2f7224 */ /* 0x000fe400078e002d */
[C---:B------:R-:W-:Y:S01]  /*11790*/  FMUL R150, R2.reuse, R26 ;  /* 0x0000001a02967220 */ /* 0x040fe20000400000 */
[C---:B------:R-:W-:Y:S01]  /*117a0*/  FMUL R124, R2.reuse, R158 ;  /* 0x0000009e027c7220 */ /* 0x040fe20000400000 */
[C---:B------:R-:W-:Y:S01]  /*117b0*/  FMUL R126, R2.reuse, R159 ;  /* 0x0000009f027e7220 */ /* 0x040fe20000400000 */
[----:B------:R-:W-:Y:S01]  /*117c0*/  FMUL R25, R2, R171 ;  /* 0x000000ab02197220 */ /* 0x000fe20000400000 */
[----:B------:R-:W-:Y:S01]  /*117d0*/  FSEL R162, R162, R75, P0 ;  /* 0x0000004ba2a27208 */ /* 0x000fe20000000000 */
[----:B------:R-:W-:Y:S01]  /*117e0*/  @!P6 FMUL R120, R120, 16777216 ;  /* 0x4b8000007878e820 */ /* 0x000fe20000400000 */
[----:B------:R-:W-:Y:S01]  /*117f0*/  MOV R30, R3 ;  /* 0x00000003001e7202 */ /* 0x000fe20000000f00 */
        /* <DEDUP_REMOVED lines=9> */
[----:B------:R-:W-:Y:S01]  /*11890*/  @!P6 FMUL R183, R183, 16777216 ;  /* 0x4b800000b7b7e820 */ /* 0x000fe20000400000 */
[----:B------:R-:W-:Y:S01]  /*118a0*/  MOV R32, R148 ;  /* 0x0000009400207202 */ /* 0x000fe20000000f00 */
[C---:B------:R-:W-:Y:S01]  /*118b0*/  FMUL R77, R2.reuse, R116 ;  /* 0x00000074024d7220 */ /* 0x040fe20000400000 */
[----:B------:R-:W-:Y:S02]  /*118c0*/  IMAD.MOV.U32 R121, RZ, RZ, R49 ;  /* 0x000000ffff797224 */ /* 0x000fe400078e0031 */
[----:B------:R-:W-:Y:S01]  /*118d0*/  @!P6 FMUL R167, R167, 16777216 ;  /* 0x4b800000a7a7e820 */ /* 0x000fe20000400000 */
[----:B------:R-:W-:Y:S02]  /*118e0*/  IMAD.MOV.U32 R181, RZ, RZ, R47 ;  /* 0x000000ffffb57224 */ /* 0x000fe400078e002f */
[C---:B------:R-:W-:Y:S01]  /*118f0*/  FMUL R148, R2.reuse, R27 ;  /* 0x0000001b02947220 */ /* 0x040fe20000400000 */
[----:B------:R-:W-:Y:S01]  /*11900*/  IMAD.MOV.U32 R116, RZ, RZ, R142 ;  /* 0x000000ffff747224 */ /* 0x000fe200078e008e */
[----:B------:R-:W-:Y:S01]  /*11910*/  MOV R49, R29 ;  /* 0x0000001d00317202 */ /* 0x000fe20000000f00 */
[----:B------:R-:W-:Y:S01]  /*11920*/  FMUL R47, R2, R182 ;  /* 0x000000b6022f7220 */ /* 0x000fe20000400000 */
[----:B------:R-:W-:Y:S01]  /*11930*/  @!P6 FMUL R184, R184, 16777216 ;  /* 0x4b800000b8b8e820 */ /* 0x000fe20000400000 */
[----:B------:R-:W-:-:S02]  /*11940*/  IMAD.MOV.U32 R27, RZ, RZ, R136 ;  /* 0x000000ffff1b7224 */ /* 0x000fc400078e0088 */
[----:B------:R-:W-:Y:S01]  /*11950*/  FMUL R142, R2, R120 ;  /* 0x00000078028e7220 */ /* 0x000fe20000400000 */
[----:B------:R-:W-:Y:S02]  /*11960*/  IMAD.MOV.U32 R182, RZ, RZ, R158 ;  /* 0x000000ffffb67224 */ /* 0x000fe400078e009e */
[----:B------:R-:W-:Y:S01]  /*11970*/  @!P6 FMUL R39, R39, 16777216 ;  /* 0x4b8000002727e820 */ /* 0x000fe20000400000 */
[----:B------:R-:W-:Y:S01]  /*11980*/  @!P6 FMUL R172, R172, 16777216 ;  /* 0x4b800000acace820 */ /* 0x000fe20000400000 */
[----:B------:R-:W-:Y:S01]  /*11990*/  @!P6 FMUL R122, R122, 16777216 ;  /* 0x4b8000007a7ae820 */ /* 0x000fe20000400000 */
[----:B------:R-:W-:Y:S01]  /*119a0*/  @!P6 FMUL R123, R123, 16777216 ;  /* 0x4b8000007b7be820 */ /* 0x000fe20000400000 */
[----:B------:R-:W-:Y:S02]  /*119b0*/  IMAD.MOV.U32 R120, RZ, RZ, R30 ;  /* 0x000000ffff787224 */ /* 0x000fe400078e001e */
[----:B------:R-:W-:Y:S02]  /*119c0*/  IMAD.MOV.U32 R158, RZ, RZ, R48 ;  /* 0x000000ffff9e7224 */ /* 0x000fe400078e0030 */
[C---:B------:R-:W-:Y:S01]  /*119d0*/  FMUL R48, R2.reuse, R183 ;  /* 0x000000b702307220 */ /* 0x040fe20000400000 */
[----:B------:R-:W-:Y:S01]  /*119e0*/  FMUL R3, R2, R167 ;  /* 0x000000a702037220 */ /* 0x000fe20000400000 */
[----:B------:R-:W-:Y:S01]  /*119f0*/  MOV R183, R49 ;  /* 0x0000003100b77202 */ /* 0x000fe20000000f00 */
[----:B------:R-:W-:-:S02]  /*11a00*/  IMAD.MOV.U32 R167, RZ, RZ, R27 ;  /* 0x000000ffffa77224 */ /* 0x000fc400078e001b */
[C---:B------:R-:W-:Y:S01]  /*11a10*/  FMUL R49, R2.reuse, R184 ;  /* 0x000000b802317220 */ /* 0x040fe20000400000 */
[C---:B------:R-:W-:Y:S01]  /*11a20*/  FMUL R141, R2.reuse, R39 ;  /* 0x00000027028d7220 */ /* 0x040fe20000400000 */
[C---:B------:R-:W-:Y:S01]  /*11a30*/  FMUL R27, R2.reuse, R172 ;  /* 0x000000ac021b7220 */ /* 0x040fe20000400000 */
[----:B------:R-:W-:Y:S02]  /*11a40*/  IMAD.MOV.U32 R184, RZ, RZ, R164 ;  /* 0x000000ffffb87224 */ /* 0x000fe400078e00a4 */
[C---:B------:R-:W-:Y:S01]  /*11a50*/  FMUL R37, R2.reuse, R122 ;  /* 0x0000007a02257220 */ /* 0x040fe20000400000 */
[----:B------:R-:W-:Y:S01]  /*11a60*/  FMUL R39, R2, R123 ;  /* 0x0000007b02277220 */ /* 0x000fe20000400000 */
[----:B------:R-:W-:Y:S01]  /*11a70*/  IMAD.MOV.U32 R172, RZ, RZ, R121 ;  /* 0x000000ffffac7224 */ /* 0x000fe200078e0079 */
[----:B------:R-:W-:Y:S01]  /*11a80*/  MOV R164, R120 ;  /* 0x0000007800a47202 */ /* 0x000fe20000000f00 */
[----:B------:R-:W-:Y:S01]  /*11a90*/  BAR.SYNC.DEFER_BLOCKING 0x0 ;  /* 0x0000000000007b1d */ /* 0x000fe20000010000 */
[----:B------:R-:W-:-:S02]  /*11aa0*/  F2FP.F16.F32.PACK_AB R8, R8, R9 ;  /* 0x000000090808723e */ /* 0x000fc400000000ff */
[----:B------:R-:W-:-:S03]  /*11ab0*/  F2FP.F16.F32.PACK_AB R9, R10, R11 ;  /* 0x0000000b0a09723e */ /* 0x000fc600000000ff */
[----:B------:R-:W0:Y:S01]  /*11ac0*/  LDS.128 R120, [R16] ;  /* 0x0000000010787984 */ /* 0x000e220000000c00 */
[----:B------:R-:W-:Y:S02]  /*11ad0*/  F2FP.F16.F32.PACK_AB R10, R56, R73 ;  /* 0x00000049380a723e */ /* 0x000fe400000000ff */
[----:B------:R-:W-:Y:S01]  /*11ae0*/  F2FP.F16.F32.PACK_AB R11, R57, R187 ;  /* 0x000000bb390b723e */ /* 0x000fe200000000ff */
[----:B------:R-:W-:Y:S01]  /*11af0*/  BAR.SYNC.DEFER_BLOCKING 0x0 ;  /* 0x0000000000007b1d */ /* 0x000fe20000010000 */
[----:B------:R-:W-:Y:S01]  /*11b00*/  @!P6 FMUL R40, R40, 16777216 ;  /* 0x4b8000002828e820 */ /* 0x000fe20000400000 */
[----:B------:R-:W-:Y:S01]  /*11b10*/  @!P6 FMUL R34, R34, 16777216 ;  /* 0x4b8000002222e820 */ /* 0x000fe20000400000 */
[----:B------:R-:W-:Y:S02]  /*11b20*/  IMAD.MOV.U32 R130, RZ, RZ, R95 ;  /* 0x000000ffff827224 */ /* 0x000fe400078e005f */
[----:B------:R-:W-:Y:S01]  /*11b30*/  @!P6 FMUL R54, R54, 16777216 ;  /* 0x4b8000003636e820 */ /* 0x000fe20000400000 */
[----:B------:R-:W-:Y:S01]  /*11b40*/  FMUL R67, R2, R40 ;  /* 0x0000002802437220 */ /* 0x000fe20000400000 */
[----:B------:R-:W-:Y:S01]  /*11b50*/  @!P6 FMUL R76, R76, 16777216 ;  /* 0x4b8000004c4ce820 */ /* 0x000fe20000400000 */
[----:B------:R-:W-:Y:S01]  /*11b60*/  @!P6 FMUL R162, R162, 16777216 ;  /* 0x4b800000a2a2e820 */ /* 0x000fe20000400000 */
[----:B------:R-:W-:-:S02]  /*11b70*/  IMAD.MOV.U32 R40, RZ, RZ, R146 ;  /* 0x000000ffff287224 */ /* 0x000fc400078e0092 */
[----:B------:R-:W-:Y:S01]  /*11b80*/  @!P6 FMUL R53, R53, 16777216 ;  /* 0x4b8000003535e820 */ /* 0x000fe20000400000 */
[----:B------:R1:W-:Y:S01]  /*11b90*/  STSM.16.M88.4 [R0], R8 ;  /* 0x0000000800007844 */ /* 0x0003e20000000200 */
[----:B------:R-:W-:Y:S01]  /*11ba0*/  @!P6 FMUL R113, R113, 16777216 ;  /* 0x4b8000007171e820 */ /* 0x000fe20000400000 */
[----:B------:R-:W-:Y:S01]  /*11bb0*/  FMUL R146, R2, R34 ;  /* 0x0000002202927220 */ /* 0x000fe20000400000 */
[----:B------:R-:W-:Y:S01]  /*11bc0*/  @!P6 FMUL R163, R163, 16777216 ;  /* 0x4b800000a3a3e820 */ /* 0x000fe20000400000 */
[----:B------:R-:W-:Y:S01]  /*11bd0*/  @!P6 FMUL R168, R168, 16777216 ;  /* 0x4b800000a8a8e820 */ /* 0x000fe20000400000 */
[----:B------:R-:W-:Y:S02]  /*11be0*/  IMAD.MOV.U32 R34, RZ, RZ, R130 ;  /* 0x000000ffff227224 */ /* 0x000fe400078e0082 */
[----:B------:R-:W-:Y:S01]  /*11bf0*/  @!P6 FMUL R55, R55, 16777216 ;  /* 0x4b8000003737e820 */ /* 0x000fe20000400000 */
[----:B------:R-:W-:Y:S01]  /*11c00*/  FMUL R130, R2, R54 ;  /* 0x0000003602827220 */ /* 0x000fe20000400000 */
[----:B------:R-:W-:Y:S01]  /*11c10*/  @!P6 FMUL R160, R160, 16777216 ;  /* 0x4b800000a0a0e820 */ /* 0x000fe20000400000 */
[----:B------:R-:W-:Y:S01]  /*11c20*/  @!P6 FMUL R169, R169, 16777216 ;  /* 0x4b800000a9a9e820 */ /* 0x000fe20000400000 */
[----:B------:R-:W-:Y:S01]  /*11c30*/  @!P6 FMUL R174, R174, 16777216 ;  /* 0x4b800000aeaee820 */ /* 0x000fe20000400000 */
[----:B------:R-:W-:Y:S01]  /*11c40*/  @!P6 FMUL R175, R175, 16777216 ;  /* 0x4b800000afafe820 */ /* 0x000fe20000400000 */
[----:B------:R-:W-:-:S02]  /*11c50*/  IMAD.MOV.U32 R135, RZ, RZ, R90 ;  /* 0x000000ffff877224 */ /* 0x000fc400078e005a */
[C---:B------:R-:W-:Y:S01]  /*11c60*/  FMUL R91, R2.reuse, R76 ;  /* 0x0000004c025b7220 */ /* 0x040fe20000400000 */
[----:B------:R-:W-:Y:S01]  /*11c70*/  FMUL R54, R2, R162 ;  /* 0x000000a202367220 */ /* 0x000fe20000400000 */
[----:B------:R-:W-:Y:S01]  /*11c80*/  @!P6 FMUL R118, R118, 16777216 ;  /* 0x4b8000007676e820 */ /* 0x000fe20000400000 */
[----:B------:R-:W-:Y:S01]  /*11c90*/  @!P6 FMUL R119, R119, 16777216 ;  /* 0x4b8000007777e820 */ /* 0x000fe20000400000 */
[C---:B------:R-:W-:Y:S01]  /*11ca0*/  FMUL R90, R2.reuse, R53 ;  /* 0x00000035025a7220 */ /* 0x040fe20000400000 */
[C---:B------:R-:W-:Y:S01]  /*11cb0*/  FMUL R76, R2.reuse, R113 ;  /* 0x00000071024c7220 */ /* 0x040fe20000400000 */
[----:B------:R-:W-:Y:S02]  /*11cc0*/  IMAD.MOV.U32 R162, RZ, RZ, R41 ;  /* 0x000000ffffa27224 */ /* 0x000fe400078e0029 */
[C---:B------:R-:W-:Y:S01]  /*11cd0*/  FMUL R53, R2.reuse, R163 ;  /* 0x000000a302357220 */ /* 0x040fe20000400000 */
        /* <DEDUP_REMOVED lines=8> */
[C---:B------:R-:W-:Y:S01]  /*11d60*/  FMUL R40, R2.reuse, R175 ;  /* 0x000000af02287220 */ /* 0x040fe20000400000 */
[----:B------:R-:W-:Y:S02]  /*11d70*/  IMAD.MOV.U32 R169, RZ, RZ, R34 ;  /* 0x000000ffffa97224 */ /* 0x000fe400078e0022 */
[C---:B------:R-:W-:Y:S01]  /*11d80*/  FMUL R34, R2.reuse, R119 ;  /* 0x0000007702227220 */ /* 0x040fe20000400000 */
[----:B------:R-:W-:Y:S02]  /*11d90*/  IMAD.MOV.U32 R160, RZ, RZ, R32 ;  /* 0x000000ffffa07224 */ /* 0x000fe400078e0020 */
[----:B------:R-:W-:Y:S01]  /*11da0*/  FMUL R32, R2, R118 ;  /* 0x0000007602207220 */ /* 0x000fe20000400000 */
[----:B------:R-:W-:-:S02]  /*11db0*/  IMAD.MOV.U32 R175, RZ, RZ, R162 ;  /* 0x000000ffffaf7224 */ /* 0x000fc400078e00a2 */
[----:B------:R-:W-:Y:S02]  /*11dc0*/  IMAD.MOV.U32 R174, RZ, RZ, R161 ;  /* 0x000000ffffae7224 */ /* 0x000fe400078e00a1 */
[----:B------:R-:W-:Y:S02]  /*11dd0*/  IMAD.MOV.U32 R162, RZ, RZ, R117 ;  /* 0x000000ffffa27224 */ /* 0x000fe400078e0075 */
[----:B------:R-:W-:Y:S01]  /*11de0*/  IMAD.MOV.U32 R161, RZ, RZ, R116 ;  /* 0x000000ffffa17224 */ /* 0x000fe200078e0074 */
[----:B------:R-:W-:Y:S01]  /*11df0*/  BAR.SYNC.DEFER_BLOCKING 0x0 ;  /* 0x0000000000007b1d */ /* 0x000fe20000010000 */
[----:B------:R-:W-:-:S04]  /*11e00*/  @!P6 FMUL R72, R72, 16777216 ;  /* 0x4b8000004848e820 */ /* 0x000fc80000400000 */
[----:B------:R-:W-:Y:S01]  /*11e10*/  FMUL R72, R2, R72 ;  /* 0x0000004802487220 */ /* 0x000fe20000400000 */
[----:B------:R-:W2:Y:S01]  /*11e20*/  LDS.128 R116, [R16] ;  /* 0x0000000010747984 */ /* 0x000ea20000000c00 */
[----:B------:R-:W-:Y:S02]  /*11e30*/  F2FP.F16.F32.PACK_AB R56, R17, R18 ;  /* 0x000000121138723e */ /* 0x000fe400000000ff */
[----:B------:R-:W-:Y:S02]  /*11e40*/  F2FP.F16.F32.PACK_AB R57, R19, R20 ;  /* 0x000000141339723e */ /* 0x000fe400000000ff */
[----:B------:R-:W-:Y:S02]  /*11e50*/  F2FP.F16.F32.PACK_AB R58, R58, R72 ;  /* 0x000000483a3a723e */ /* 0x000fe400000000ff */
[----:B------:R-:W-:Y:S01]  /*11e60*/  F2FP.F16.F32.PACK_AB R59, R59, R188 ;  /* 0x000000bc3b3b723e */ /* 0x000fe200000000ff */
[----:B------:R-:W-:Y:S01]  /*11e70*/  BAR.SYNC.DEFER_BLOCKING 0x0 ;  /* 0x0000000000007b1d */ /* 0x000fe20000010000 */
[----:B------:R-:W-:Y:S01]  /*11e80*/  FMUL R157, R71, 0.25 ;  /* 0x3e800000479d7820 */ /* 0x000fe20000400000 */
[----:B------:R-:W-:Y:S01]  /*11e90*/  @!P6 FMUL R109, R109, 16777216 ;  /* 0x4b8000006d6de820 */ /* 0x000fe20000400000 */
[----:B------:R-:W-:Y:S01]  /*11ea0*/  @!P6 FMUL R36, R36, 16777216 ;  /* 0x4b8000002424e820 */ /* 0x000fe20000400000 */
[----:B------:R-:W-:-:S02]  /*11eb0*/  @!P6 FMUL R50, R50, 16777216 ;  /* 0x4b8000003232e820 */ /* 0x000fc40000400000 */
[----:B------:R-:W-:Y:S01]  /*11ec0*/  FSEL R157, R157, R71, P0 ;  /* 0x000000479d9d7208 */ /* 0x000fe20000000000 */
[----:B------:R-:W-:Y:S01]  /*11ed0*/  @!P6 FMUL R112, R112, 16777216 ;  /* 0x4b8000007070e820 */ /* 0x000fe20000400000 */
[----:B------:R-:W-:Y:S01]  /*11ee0*/  @!P6 FMUL R31, R31, 16777216 ;  /* 0x4b8000001f1fe820 */ /* 0x000fe20000400000 */
[----:B------:R-:W-:Y:S01]  /*11ef0*/  FMUL R78, R2, R109 ;  /* 0x0000006d024e7220 */ /* 0x000fe20000400000 */
        /* <DEDUP_REMOVED lines=8> */
[----:B------:R-:W-:Y:S01]  /*11f80*/  F2FP.F16.F32.PACK_AB R73, R198, R195 ;  /* 0x000000c3c649723e */ /* 0x000fe200000000ff */
[----:B------:R-:W-:Y:S01]  /*11f90*/  @!P6 FMUL R52, R52, 16777216 ;  /* 0x4b8000003434e820 */ /* 0x000fe20000400000 */
[----:B------:R-:W-:Y:S01]  /*11fa0*/  @!P6 FMUL R51, R51, 16777216 ;  /* 0x4b8000003333e820 */ /* 0x000fe20000400000 */
[----:B------:R-:W-:Y:S01]  /*11fb0*/  @!P6 FMUL R165, R165, 16777216 ;  /* 0x4b800000a5a5e820 */ /* 0x000fe20000400000 */
[----:B------:R-:W-:Y:S01]  /*11fc0*/  @!P6 FMUL R166, R166, 16777216 ;  /* 0x4b800000a6a6e820 */ /* 0x000fe20000400000 */
[----:B------:R-:W-:Y:S01]  /*11fd0*/  @!P6 FMUL R42, R42, 16777216 ;  /* 0x4b8000002a2ae820 */ /* 0x000fe20000400000 */
[----:B------:R3:W-:Y:S01]  /*11fe0*/  STSM.16.M88.4 [R0], R56 ;  /* 0x0000003800007844 */ /* 0x0007e20000000200 */
[----:B------:R-:W-:Y:S01]  /*11ff0*/  @!P6 FMUL R157, R157, 16777216 ;  /* 0x4b8000009d9de820 */ /* 0x000fe20000400000 */
[----:B------:R-:W-:Y:S01]  /*12000*/  FMUL R71, R2, R36 ;  /* 0x0000002402477220 */ /* 0x000fe20000400000 */
[----:B------:R-:W-:-:S02]  /*12010*/  IMAD.MOV.U32 R109, RZ, RZ, R137 ;  /* 0x000000ffff6d7224 */ /* 0x000fc400078e0089 */
[C---:B------:R-:W-:Y:S01]  /*12020*/  FMUL R137, R2.reuse, R50 ;  /* 0x0000003202897220 */ /* 0x040fe20000400000 */
[----:B------:R-:W-:Y:S02]  /*12030*/  IMAD.MOV.U32 R36, RZ, RZ, R140 ;  /* 0x000000ffff247224 */ /* 0x000fe400078e008c */
[C---:B------:R-:W-:Y:S01]  /*12040*/  FMUL R79, R2.reuse, R112 ;  /* 0x00000070024f7220 */ /* 0x040fe20000400000 */
[C---:B------:R-:W-:Y:S01]  /*12050*/  FMUL R147, R2.reuse, R31 ;  /* 0x0000001f02937220 */ /* 0x040fe20000400000 */
[----:B------:R-:W-:Y:S02]  /*12060*/  IMAD.MOV.U32 R50, RZ, RZ, R26 ;  /* 0x000000ffff327224 */ /* 0x000fe400078e001a */
[C---:B------:R-:W-:Y:S01]  /*12070*/  FMUL R41, R2.reuse, R176 ;  /* 0x000000b002297220 */ /* 0x040fe20000400000 */
[----:B------:R-:W-:Y:S02]  /*12080*/  IMAD.MOV.U32 R31, RZ, RZ, R135 ;  /* 0x000000ffff1f7224 */ /* 0x000fe400078e0087 */
[----:B------:R-:W-:Y:S01]  /*12090*/  FMUL R135, R2, R157 ;  /* 0x0000009d02877220 */ /* 0x000fe20000400000 */
[----:B------:R-:W-:-:S02]  /*120a0*/  IMAD.MOV.U32 R112, RZ, RZ, R129 ;  /* 0x000000ffff707224 */ /* 0x000fc400078e0081 */
[----:B------:R-:W-:Y:S01]  /*120b0*/  @!P6 FMUL R43, R43, 16777216 ;  /* 0x4b8000002b2be820 */ /* 0x000fe20000400000 */
        /* <DEDUP_REMOVED lines=8> */
[C---:B------:R-:W-:Y:S01]  /*12140*/  FMUL R35, R2.reuse, R115 ;  /* 0x0000007302237220 */ /* 0x040fe20000400000 */
[----:B------:R-:W-:Y:S02]  /*12150*/  IMAD.MOV.U32 R159, RZ, RZ, R113 ;  /* 0x000000ffff9f7224 */ /* 0x000fe400078e0071 */
[----:B------:R-:W-:Y:S01]  /*12160*/  @!P6 FMUL R65, R65, 16777216 ;  /* 0x4b8000004141e820 */ /* 0x000fe20000400000 */
[----:B------:R-:W-:Y:S01]  /*12170*/  IMAD.MOV.U32 R185, RZ, RZ, R112 ;  /* 0x000000ffffb97224 */ /* 0x000fe200078e0070 */
[----:B------:R-:W-:Y:S01]  /*12180*/  BAR.SYNC.DEFER_BLOCKING 0x0 ;  /* 0x0000000000007b1d */ /* 0x000fe20000010000 */
[C---:B------:R-:W-:Y:S01]  /*12190*/  FMUL R69, R2.reuse, R69 ;  /* 0x0000004502457220 */ /* 0x040fe20000400000 */
[----:B------:R-:W-:Y:S01]  /*121a0*/  FMUL R68, R2, R68 ;  /* 0x0000004402447220 */ /* 0x000fe20000400000 */
[----:B------:R-:W-:Y:S01]  /*121b0*/  F2FP.F16.F32.PACK_AB R72, R201, R197 ;  /* 0x000000c5c948723e */ /* 0x000fe200000000ff */
        /* <DEDUP_REMOVED lines=20> */
[----:B------:R-:W4:Y:S01]  /*12300*/  LDS.128 R112, [R16] ;  /* 0x0000000010707984 */ /* 0x000f220000000c00 */
[----:B------:R-:W-:Y:S01]  /*12310*/  F2FP.F16.F32.PACK_AB R74, R74, R69 ;  /* 0x000000454a4a723e */ /* 0x000fe200000000ff */
[----:B------:R-:W-:Y:S01]  /*12320*/  @!P6 FMUL R110, R110, 16777216 ;  /* 0x4b8000006e6ee820 */ /* 0x000fe20000400000 */
[----:B------:R-:W-:Y:S01]  /*12330*/  F2FP.F16.F32.PACK_AB R75, R75, R68 ;  /* 0x000000444b4b723e */ /* 0x000fe200000000ff */
[----:B------:R-:W-:Y:S01]  /*12340*/  BAR.SYNC.DEFER_BLOCKING 0x0 ;  /* 0x0000000000007b1d */ /* 0x000fe20000010000 */
[----:B------:R-:W-:Y:S01]  /*12350*/  @!P6 FMUL R106, R106, 16777216 ;  /* 0x4b8000006a6ae820 */ /* 0x000fe20000400000 */
[----:B------:R-:W-:Y:S01]  /*12360*/  @!P6 FMUL R111, R111, 16777216 ;  /* 0x4b8000006f6fe820 */ /* 0x000fe20000400000 */
[----:B------:R-:W-:Y:S01]  /*12370*/  @!P6 FMUL R107, R107, 16777216 ;  /* 0x4b8000006b6be820 */ /* 0x000fe20000400000 */
[----:B------:R-:W-:Y:S01]  /*12380*/  @!P6 FMUL R177, R177, 16777216 ;  /* 0x4b800000b1b1e820 */ /* 0x000fe20000400000 */
[----:B------:R-:W-:Y:S01]  /*12390*/  @!P6 FMUL R178, R178, 16777216 ;  /* 0x4b800000b2b2e820 */ /* 0x000fe20000400000 */
[----:B------:R-:W-:Y:S01]  /*123a0*/  @!P6 FMUL R180, R180, 16777216 ;  /* 0x4b800000b4b4e820 */ /* 0x000fe20000400000 */
[----:B------:R-:W-:Y:S01]  /*123b0*/  @!P6 FMUL R186, R186, 16777216 ;  /* 0x4b800000babae820 */ /* 0x000fe20000400000 */
[----:B------:R-:W-:Y:S01]  /*123c0*/  IMAD.MOV.U32 R187, RZ, RZ, R104 ;  /* 0x000000ffffbb7224 */ /* 0x000fe200078e0068 */
[----:B-1----:R-:W-:Y:S01]  /*123d0*/  F2FP.F16.F32.PACK_AB R8, R218, R215 ;  /* 0x000000d7da08723e */ /* 0x002fe200000000ff */
[----:B------:R-:W1:Y:S01]  /*123e0*/  LDC.64 R18, c[0x0][0x270] ;  /* 0x00009c00ff127b82 */ /* 0x000e620000000a00 */
[----:B------:R-:W-:Y:S07]  /*123f0*/  STSM.16.M88.4 [R0], R72 ;  /* 0x0000004800007844 */ /* 0x000fee0000000200 */
[----:B------:R-:W-:Y:S01]  /*12400*/  BAR.SYNC.DEFER_BLOCKING 0x0 ;  /* 0x0000000000007b1d */ /* 0x000fe20000010000 */
        /* <DEDUP_REMOVED lines=37> */
[----:B------:R-:W-:Y:S01]  /*12660*/  IMAD.MOV.U32 R186, RZ, RZ, R109 ;  /* 0x000000ffffba7224 */ /* 0x000fe200078e006d */
[----:B------:R-:W-:-:S02]  /*12670*/  MOV R178, R108 ;  /* 0x0000006c00b27202 */ /* 0x000fc40000000f00 */
[----:B------:R-:W5:Y:S01]  /*12680*/  LDS.128 R108, [R16] ;  /* 0x00000000106c7984 */ /* 0x000f620000000c00 */
[----:B------:R-:W-:Y:S02]  /*12690*/  F2FP.F16.F32.PACK_AB R68, R202, R199 ;  /* 0x000000c7ca44723e */ /* 0x000fe400000000ff */
[----:B------:R-:W-:Y:S02]  /*126a0*/  F2FP.F16.F32.PACK_AB R69, R200, R196 ;  /* 0x000000c4c845723e */ /* 0x000fe400000000ff */
[----:B------:R-:W-:Y:S02]  /*126b0*/  F2FP.F16.F32.PACK_AB R70, R70, R65 ;  /* 0x000000414646723e */ /* 0x000fe400000000ff */
[----:B------:R-:W-:Y:S01]  /*126c0*/  F2FP.F16.F32.PACK_AB R71, R71, R64 ;  /* 0x000000404747723e */ /* 0x000fe200000000ff */
[----:B------:R-:W-:Y:S06]  /*126d0*/  BAR.SYNC.DEFER_BLOCKING 0x0 ;  /* 0x0000000000007b1d */ /* 0x000fec0000010000 */
[----:B------:R-:W-:Y:S02]  /*126e0*/  STSM.16.M88.4 [R0], R68 ;  /* 0x0000004400007844 */ /* 0x000fe40000000200 */
[----:B------:R-:W-:Y:S01]  /*126f0*/  BAR.SYNC.DEFER_BLOCKING 0x0 ;  /* 0x0000000000007b1d */ /* 0x000fe20000010000 */
[----:B------:R-:W-:Y:S01]  /*12700*/  IMAD.MOV.U32 R177, RZ, RZ, R105 ;  /* 0x000000ffffb17224 */ /* 0x000fe200078e0069 */
[----:B------:R-:W-:-:S02]  /*12710*/  F2FP.F16.F32.PACK_AB R64, R209, R205 ;  /* 0x000000cdd140723e */ /* 0x000fc400000000ff */
[----:B------:R-:W-:Y:S02]  /*12720*/  F2FP.F16.F32.PACK_AB R65, R206, R203 ;  /* 0x000000cbce41723e */ /* 0x000fe400000000ff */
[----:B------:R-:W5:Y:S01]  /*12730*/  LDS.128 R104, [R16] ;  /* 0x0000000010687984 */ /* 0x000f620000000c00 */
[----:B------:R-:W-:Y:S02]  /*12740*/  F2FP.F16.F32.PACK_AB R66, R66, R61 ;  /* 0x0000003d4242723e */ /* 0x000fe400000000ff */
[----:B------:R-:W-:Y:S01]  /*12750*/  F2FP.F16.F32.PACK_AB R67, R67, R60 ;  /* 0x0000003c4343723e */ /* 0x000fe200000000ff */
[----:B------:R-:W-:Y:S06]  /*12760*/  BAR.SYNC.DEFER_BLOCKING 0x0 ;  /* 0x0000000000007b1d */ /* 0x000fec0000010000 */
[----:B------:R0:W-:Y:S01]  /*12770*/  STSM.16.M88.4 [R0], R64 ;  /* 0x0000004000007844 */ /* 0x0001e20000000200 */
[----:B------:R-:W-:Y:S01]  /*12780*/  IMAD.MOV.U32 R180, RZ, RZ, R102 ;  /* 0x000000ffffb47224 */ /* 0x000fe200078e0066 */
[----:B------:R-:W-:-:S02]  /*12790*/  F2FP.F16.F32.PACK_AB R62, R62, R101 ;  /* 0x000000653e3e723e */ /* 0x000fc400000000ff */
[----:B------:R-:W-:Y:S01]  /*127a0*/  F2FP.F16.F32.PACK_AB R63, R63, R100 ;  /* 0x000000643f3f723e */ /* 0x000fe200000000ff */
[----:B------:R-:W-:Y:S01]  /*127b0*/  BAR.SYNC.DEFER_BLOCKING 0x0 ;  /* 0x0000000000007b1d */ /* 0x000fe20000010000 */
[----:B------:R-:W-:Y:S02]  /*127c0*/  F2FP.F16.F32.PACK_AB R60, R210, R207 ;  /* 0x000000cfd23c723e */ /* 0x000fe400000000ff */
[----:B------:R-:W-:-:S03]  /*127d0*/  F2FP.F16.F32.PACK_AB R61, R208, R204 ;  /* 0x000000ccd03d723e */ /* 0x000fc600000000ff */
[----:B------:R-:W5:Y:S02]  /*127e0*/  LDS.128 R100, [R16] ;  /* 0x0000000010647984 */ /* 0x000f640000000c00 */
[----:B------:R-:W-:Y:S06]  /*127f0*/  BAR.SYNC.DEFER_BLOCKING 0x0 ;  /* 0x0000000000007b1d */ /* 0x000fec0000010000 */
[----:B------:R2:W-:Y:S01]  /*12800*/  STSM.16.M88.4 [R0], R60 ;  /* 0x0000003c00007844 */ /* 0x0005e20000000200 */
[----:B---3--:R-:W-:Y:S02]  /*12810*/  F2FP.F16.F32.PACK_AB R58, R98, R99 ;  /* 0x00000063623a723e */ /* 0x008fe400000000ff */
[----:B------:R-:W-:Y:S01]  /*12820*/  F2FP.F16.F32.PACK_AB R59, R96, R97 ;  /* 0x00000061603b723e */ /* 0x000fe200000000ff */
[----:B------:R-:W-:Y:S01]  /*12830*/  BAR.SYNC.DEFER_BLOCKING 0x0 ;  /* 0x0000000000007b1d */ /* 0x000fe20000010000 */
[----:B------:R-:W-:-:S02]  /*12840*/  F2FP.F16.F32.PACK_AB R56, R217, R213 ;  /* 0x000000d5d938723e */ /* 0x000fc400000000ff */
[----:B------:R-:W-:-:S03]  /*12850*/  F2FP.F16.F32.PACK_AB R57, R214, R211 ;  /* 0x000000d3d639723e */ /* 0x000fc600000000ff */
[----:B------:R-:W3:Y:S02]  /*12860*/  LDS.128 R96, [R16] ;  /* 0x0000000010607984 */ /* 0x000ee40000000c00 */
[----:B------:R-:W-:Y:S06]  /*12870*/  BAR.SYNC.DEFER_BLOCKING 0x0 ;  /* 0x0000000000007b1d */ /* 0x000fec0000010000 */
[----:B------:R4:W-:Y:S01]  /*12880*/  STSM.16.M88.4 [R0], R56 ;  /* 0x0000003800007844 */ /* 0x0009e20000000200 */
[----:B------:R-:W-:Y:S02]  /*12890*/  F2FP.F16.F32.PACK_AB R10, R94, R95 ;  /* 0x0000005f5e0a723e */ /* 0x000fe400000000ff */
[----:B------:R-:W-:Y:S01]  /*128a0*/  F2FP.F16.F32.PACK_AB R11, R92, R93 ;  /* 0x0000005d5c0b723e */ /* 0x000fe200000000ff */
[----:B------:R-:W-:Y:S01]  /*128b0*/  BAR.SYNC.DEFER_BLOCKING 0x0 ;  /* 0x0000000000007b1d */ /* 0x000fe20000010000 */
[----:B------:R-:W-:-:S05]  /*128c0*/  F2FP.F16.F32.PACK_AB R9, R216, R212 ;  /* 0x000000d4d809723e */ /* 0x000fca00000000ff */
[----:B------:R-:W3:Y:S02]  /*128d0*/  LDS.128 R92, [R16] ;  /* 0x00000000105c7984 */ /* 0x000ee40000000c00 */
[----:B------:R-:W-:Y:S06]  /*128e0*/  BAR.SYNC.DEFER_BLOCKING 0x0 ;  /* 0x0000000000007b1d */ /* 0x000fec0000010000 */
[----:B------:R1:W-:Y:S01]  /*128f0*/  STSM.16.M88.4 [R0], R8 ;  /* 0x0000000800007844 */ /* 0x0003e20000000200 */
[----:B0-----:R-:W-:Y:S02]  /*12900*/  F2FP.F16.F32.PACK_AB R66, R90, R91 ;  /* 0x0000005b5a42723e */ /* 0x001fe400000000ff */
[----:B------:R-:W-:Y:S01]  /*12910*/  F2FP.F16.F32.PACK_AB R67, R88, R89 ;  /* 0x000000595843723e */ /* 0x000fe200000000ff */
[----:B------:R-:W-:Y:S01]  /*12920*/  BAR.SYNC.DEFER_BLOCKING 0x0 ;  /* 0x0000000000007b1d */ /* 0x000fe20000010000 */
[----:B------:R-:W-:-:S02]  /*12930*/  F2FP.F16.F32.PACK_AB R64, R225, R221 ;  /* 0x000000dde140723e */ /* 0x000fc400000000ff */
[----:B------:R-:W-:-:S03]  /*12940*/  F2FP.F16.F32.PACK_AB R65, R222, R219 ;  /* 0x000000dbde41723e */ /* 0x000fc600000000ff */
[----:B------:R-:W0:Y:S02]  /*12950*/  LDS.128 R88, [R16] ;  /* 0x0000000010587984 */ /* 0x000e240000000c00 */
[----:B------:R-:W-:Y:S06]  /*12960*/  BAR.SYNC.DEFER_BLOCKING 0x0 ;  /* 0x0000000000007b1d */ /* 0x000fec0000010000 */
[----:B------:R-:W-:Y:S01]  /*12970*/  STSM.16.M88.4 [R0], R64 ;  /* 0x0000004000007844 */ /* 0x000fe20000000200 */
[----:B--2---:R-:W-:Y:S02]  /*12980*/  F2FP.F16.F32.PACK_AB R62, R86, R87 ;  /* 0x00000057563e723e */ /* 0x004fe400000000ff */
[----:B------:R-:W-:Y:S01]  /*12990*/  F2FP.F16.F32.PACK_AB R63, R84, R85 ;  /* 0x00000055543f723e */ /* 0x000fe200000000ff */
[----:B------:R-:W-:Y:S01]  /*129a0*/  BAR.SYNC.DEFER_BLOCKING 0x0 ;  /* 0x0000000000007b1d */ /* 0x000fe20000010000 */
[----:B------:R-:W-:-:S02]  /*129b0*/  F2FP.F16.F32.PACK_AB R60, R226, R223 ;  /* 0x000000dfe23c723e */ /* 0x000fc400000000ff */
[----:B------:R-:W-:-:S03]  /*129c0*/  F2FP.F16.F32.PACK_AB R61, R224, R220 ;  /* 0x000000dce03d723e */ /* 0x000fc600000000ff */
[----:B------:R-:W2:Y:S02]  /*129d0*/  LDS.128 R84, [R16] ;  /* 0x0000000010547984 */ /* 0x000ea40000000c00 */
[----:B------:R-:W-:Y:S06]  /*129e0*/  BAR.SYNC.DEFER_BLOCKING 0x0 ;  /* 0x0000000000007b1d */ /* 0x000fec0000010000 */
[----:B------:R-:W-:Y:S01]  /*129f0*/  STSM.16.M88.4 [R0], R60 ;  /* 0x0000003c00007844 */ /* 0x000fe20000000200 */
[----:B----4-:R-:W-:Y:S02]  /*12a00*/  F2FP.F16.F32.PACK_AB R58, R82, R83 ;  /* 0x00000053523a723e */ /* 0x010fe400000000ff */
[----:B------:R-:W-:Y:S01]  /*12a10*/  F2FP.F16.F32.PACK_AB R59, R80, R81 ;  /* 0x00000051503b723e */ /* 0x000fe200000000ff */
[----:B------:R-:W-:Y:S01]  /*12a20*/  BAR.SYNC.DEFER_BLOCKING 0x0 ;  /* 0x0000000000007b1d */ /* 0x000fe20000010000 */
[----:B------:R-:W-:-:S02]  /*12a30*/  F2FP.F16.F32.PACK_AB R56, R231, R228 ;  /* 0x000000e4e738723e */ /* 0x000fc400000000ff */
[----:B------:R-:W-:-:S03]  /*12a40*/  F2FP.F16.F32.PACK_AB R57, R229, R227 ;  /* 0x000000e3e539723e */ /* 0x000fc600000000ff */
[----:B------:R-:W4:Y:S02]  /*12a50*/  LDS.128 R80, [R16] ;  /* 0x0000000010507984 */ /* 0x000f240000000c00 */
[----:B------:R-:W-:Y:S06]  /*12a60*/  BAR.SYNC.DEFER_BLOCKING 0x0 ;  /* 0x0000000000007b1d */ /* 0x000fec0000010000 */
[----:B------:R-:W-:Y:S01]  /*12a70*/  STSM.16.M88.4 [R0], R56 ;  /* 0x0000003800007844 */ /* 0x000fe20000000200 */
[----:B-1----:R-:W-:Y:S02]  /*12a80*/  F2FP.F16.F32.PACK_AB R10, R78, R79 ;  /* 0x0000004f4e0a723e */ /* 0x002fe400000000ff */
[----:B------:R-:W-:Y:S01]  /*12a90*/  F2FP.F16.F32.PACK_AB R11, R76, R77 ;  /* 0x0000004d4c0b723e */ /* 0x000fe200000000ff */
[----:B------:R-:W-:Y:S01]  /*12aa0*/  BAR.SYNC.DEFER_BLOCKING 0x0 ;  /* 0x0000000000007b1d */ /* 0x000fe20000010000 */
[----:B------:R-:W-:-:S02]  /*12ab0*/  F2FP.F16.F32.PACK_AB R8, R232, R230 ;  /* 0x000000e6e808723e */ /* 0x000fc400000000ff */
[----:B------:R-:W-:-:S03]  /*12ac0*/  F2FP.F16.F32.PACK_AB R9, R189, R190 ;  /* 0x000000bebd09723e */ /* 0x000fc600000000ff */
[----:B------:R-:W1:Y:S02]  /*12ad0*/  LDS.128 R76, [R16] ;  /* 0x00000000104c7984 */ /* 0x000e640000000c00 */
[----:B------:R-:W-:Y:S06]  /*12ae0*/  BAR.SYNC.DEFER_BLOCKING 0x0 ;  /* 0x0000000000007b1d */ /* 0x000fec0000010000 */
[----:B------:R5:W-:Y:S01]  /*12af0*/  STSM.16.M88.4 [R0], R8 ;  /* 0x0000000800007844 */ /* 0x000be20000000200 */
[----:B------:R-:W-:Y:S01]  /*12b00*/  IMAD.MOV.U32 R17, RZ, RZ, R185 ;  /* 0x000000ffff117224 */ /* 0x000fe200078e00b9 */
[----:B-----5:R-:W-:Y:S01]  /*12b10*/  F2FP.F16.F32.PACK_AB R11, R128, R129 ;  /* 0x00000081800b723e */ /* 0x020fe200000000ff */
[----:B------:R-:W-:Y:S01]  /*12b20*/  BAR.SYNC.DEFER_BLOCKING 0x0 ;  /* 0x0000000000007b1d */ /* 0x000fe20000010000 */
[----:B------:R-:W-:-:S05]  /*12b30*/  F2FP.F16.F32.PACK_AB R128, R187, R252 ;  /* 0x000000fcbb80723e */ /* 0x000fca00000000ff */
[----:B------:R-:W5:Y:S01]  /*12b40*/  LDL.LU R187, [R1] ;  /* 0x0000000001bb7983 */ /* 0x000f620000300800 */
[----:B------:R-:W-:Y:S02]  /*12b50*/  IMAD.MOV.U32 R185, RZ, RZ, R183 ;  /* 0x000000ffffb97224 */ /* 0x000fe400078e00b7 */
[----:B------:R-:W-:Y:S02]  /*12b60*/  IMAD.MOV.U32 R183, RZ, RZ, R181 ;  /* 0x000000ffffb77224 */ /* 0x000fe400078e00b5 */
[----:B------:R-:W-:Y:S02]  /*12b70*/  IMAD.MOV.U32 R181, RZ, RZ, R179 ;  /* 0x000000ffffb57224 */ /* 0x000fe400078e00b3 */
[----:B------:R-:W-:Y:S01]  /*12b80*/  IMAD.MOV.U32 R179, RZ, RZ, R12 ;  /* 0x000000ffffb37224 */ /* 0x000fe200078e000c */
[----:B------:R-:W1:Y:S01]  /*12b90*/  LDS.128 R72, [R16] ;  /* 0x0000000010487984 */ /* 0x000e620000000c00 */
[----:B------:R-:W-:Y:S02]  /*12ba0*/  F2FP.F16.F32.PACK_AB R64, R235, R192 ;  /* 0x000000c0eb40723e */ /* 0x000fe400000000ff */
[----:B------:R-:W-:-:S02]  /*12bb0*/  F2FP.F16.F32.PACK_AB R65, R193, R194 ;  /* 0x000000c2c141723e */ /* 0x000fc400000000ff */
[----:B------:R-:W-:Y:S02]  /*12bc0*/  F2FP.F16.F32.PACK_AB R66, R155, R156 ;  /* 0x0000009c9b42723e */ /* 0x000fe400000000ff */
[----:B------:R-:W-:Y:S01]  /*12bd0*/  F2FP.F16.F32.PACK_AB R67, R151, R154 ;  /* 0x0000009a9743723e */ /* 0x000fe200000000ff */
[----:B------:R-:W-:Y:S06]  /*12be0*/  BAR.SYNC.DEFER_BLOCKING 0x0 ;  /* 0x0000000000007b1d */ /* 0x000fec0000010000 */
[----:B------:R-:W-:Y:S02]  /*12bf0*/  STSM.16.M88.4 [R0], R64 ;  /* 0x0000004000007844 */ /* 0x000fe40000000200 */
[----:B------:R-:W-:Y:S01]  /*12c00*/  BAR.SYNC.DEFER_BLOCKING 0x0 ;  /* 0x0000000000007b1d */ /* 0x000fe20000010000 */
[----:B------:R-:W-:-:S02]  /*12c10*/  F2FP.F16.F32.PACK_AB R60, R236, R233 ;  /* 0x000000e9ec3c723e */ /* 0x000fc400000000ff */
[----:B------:R-:W-:-:S03]  /*12c20*/  F2FP.F16.F32.PACK_AB R61, R234, R191 ;  /* 0x000000bfea3d723e */ /* 0x000fc600000000ff */
[----:B------:R-:W1:Y:S01]  /*12c30*/  LDS.128 R68, [R16] ;  /* 0x0000000010447984 */ /* 0x000e620000000c00 */
[----:B------:R-:W-:Y:S02]  /*12c40*/  F2FP.F16.F32.PACK_AB R62, R149, R150 ;  /* 0x00000096953e723e */ /* 0x000fe400000000ff */
[----:B------:R-:W-:Y:S01]  /*12c50*/  F2FP.F16.F32.PACK_AB R63, R147, R148 ;  /* 0x00000094933f723e */ /* 0x000fe200000000ff */
[----:B------:R-:W-:Y:S01]  /*12c60*/  BAR.SYNC.DEFER_BLOCKING 0x0 ;  /* 0x0000000000007b1d */ /* 0x000fe20000010000 */
[----:B------:R-:W-:Y:S02]  /*12c70*/  F2FP.F16.F32.PACK_AB R56, R246, R241 ;  /* 0x000000f1f638723e */ /* 0x000fe400000000ff */
[----:B------:R-:W-:Y:S02]  /*12c80*/  F2FP.F16.F32.PACK_AB R57, R242, R239 ;  /* 0x000000eff239723e */ /* 0x000fe400000000ff */
[----:B------:R-:W-:-:S03]  /*12c90*/  F2FP.F16.F32.PACK_AB R58, R145, R146 ;  /* 0x00000092913a723e */ /* 0x000fc600000000ff */
[----:B------:R-:W3:Y:S01]  /*12ca0*/  LDC R147, c[0x0][0x278] ;  /* 0x00009e00ff937b82 */ /* 0x000ee20000000800 */
[----:B------:R-:W-:Y:S07]  /*12cb0*/  STSM.16.M88.4 [R0], R60 ;  /* 0x0000003c00007844 */ /* 0x000fee0000000200 */
[----:B------:R-:W-:Y:S01]  /*12cc0*/  BAR.SYNC.DEFER_BLOCKING 0x0 ;  /* 0x0000000000007b1d */ /* 0x000fe20000010000 */
[----:B------:R-:W-:Y:S02]  /*12cd0*/  F2FP.F16.F32.PACK_AB R59, R141, R144 ;  /* 0x000000908d3b723e */ /* 0x000fe400000000ff */
[----:B------:R-:W-:-:S02]  /*12ce0*/  F2FP.F16.F32.PACK_AB R8, R247, R243 ;  /* 0x000000f3f708723e */ /* 0x000fc400000000ff */
[----:B------:R-:W-:-:S03]  /*12cf0*/  F2FP.F16.F32.PACK_AB R9, R244, R240 ;  /* 0x000000f0f409723e */ /* 0x000fc600000000ff */
[----:B------:R-:W0:Y:S01]  /*12d00*/  LDC.64 R144, c[0x0][0x228] ;  /* 0x00008a00ff907b82 */ /* 0x000e220000000a00 */
[----:B------:R-:W1:Y:S07]  /*12d10*/  LDS.128 R64, [R16] ;  /* 0x0000000010407984 */ /* 0x000e6e0000000c00 */
[----:B------:R-:W-:Y:S01]  /*12d20*/  BAR.SYNC.DEFER_BLOCKING 0x0 ;  /* 0x0000000000007b1d */ /* 0x000fe20000010000 */
[----:B-----5:R-:W-:Y:S01]  /*12d30*/  F2FP.F16.F32.PACK_AB R129, R187, R250 ;  /* 0x000000fabb81723e */ /* 0x020fe200000000ff */
[----:B------:R-:W-:-:S02]  /*12d40*/  IMAD.MOV.U32 R187, RZ, RZ, R186 ;  /* 0x000000ffffbb7224 */ /* 0x000fc400078e00ba */
[----:B------:R-:W-:Y:S01]  /*12d50*/  IMAD.MOV.U32 R186, RZ, RZ, R184 ;  /* 0x000000ffffba7224 */ /* 0x000fe200078e00b8 */
[----:B------:R-:W-:Y:S01]  /*12d60*/  MOV R184, R182 ;  /* 0x000000b600b87202 */ /* 0x000fe20000000f00 */
[----:B------:R-:W-:Y:S02]  /*12d70*/  IMAD.MOV.U32 R182, RZ, RZ, R180 ;  /* 0x000000ffffb67224 */ /* 0x000fe400078e00b4 */
[----:B------:R-:W-:Y:S02]  /*12d80*/  IMAD.MOV.U32 R180, RZ, RZ, R251 ;  /* 0x000000ffffb47224 */ /* 0x000fe400078e00fb */
[----:B------:R-:W5:Y:S04]  /*12d90*/  LDL.LU R251, [R1+0x400] ;  /* 0x0004000001fb7983 */ /* 0x000f680000300800 */
[----:B------:R-:W5:Y:S04]  /*12da0*/  LDL.LU R12, [R1+0x3fc] ;  /* 0x0003fc00010c7983 */ /* 0x000f680000300800 */
[----:B------:R-:W-:Y:S01]  /*12db0*/  STSM.16.M88.4 [R0], R56 ;  /* 0x0000003800007844 */ /* 0x000fe20000000200 */
[----:B------:R-:W-:Y:S01]  /*12dc0*/  BAR.SYNC.DEFER_BLOCKING 0x0 ;  /* 0x0000000000007b1d */ /* 0x000fe20000010000 */
[----:B------:R-:W-:-:S05]  /*12dd0*/  F2FP.F16.F32.PACK_AB R10, R139, R140 ;  /* 0x0000008c8b0a723e */ /* 0x000fca00000000ff */
[----:B------:R-:W1:Y:S02]  /*12de0*/  LDS.128 R60, [R16] ;  /* 0x00000000103c7984 */ /* 0x000e640000000c00 */
[----:B------:R-:W-:Y:S06]  /*12df0*/  BAR.SYNC.DEFER_BLOCKING 0x0 ;  /* 0x0000000000007b1d */ /* 0x000fec0000010000 */
[----:B------:R-:W-:Y:S02]  /*12e00*/  STSM.16.M88.4 [R0], R8 ;  /* 0x0000000800007844 */ /* 0x000fe40000000200 */
[----:B------:R-:W-:Y:S01]  /*12e10*/  BAR.SYNC.DEFER_BLOCKING 0x0 ;  /* 0x0000000000007b1d */ /* 0x000fe20000010000 */
[----:B------:R-:W-:-:S02]  /*12e20*/  F2FP.F16.F32.PACK_AB R130, R130, R137 ;  /* 0x000000898282723e */ /* 0x000fc400000000ff */
[----:B------:R-:W-:-:S03]  /*12e30*/  F2FP.F16.F32.PACK_AB R131, R131, R136 ;  /* 0x000000888383723e */ /* 0x000fc600000000ff */
[----:B------:R-:W1:Y:S02]  /*12e40*/  LDS.128 R56, [R16] ;  /* 0x0000000010387984 */ /* 0x000e640000000c00 */
[----:B------:R-:W-:Y:S06]  /*12e50*/  BAR.SYNC.DEFER_BLOCKING 0x0 ;  /* 0x0000000000007b1d */ /* 0x000fec0000010000 */
[----:B------:R-:W-:Y:S02]  /*12e60*/  STSM.16.M88.4 [R0], R128 ;  /* 0x0000008000007844 */ /* 0x000fe40000000200 */
[----:B------:R-:W-:Y:S01]  /*12e70*/  BAR.SYNC.DEFER_BLOCKING 0x0 ;  /* 0x0000000000007b1d */ /* 0x000fe20000010000 */
[----:B------:R-:W-:-:S02]  /*12e80*/  F2FP.F16.F32.PACK_AB R140, R17, R187 ;  /* 0x000000bb118c723e */ /* 0x000fc400000000ff */
[----:B------:R-:W-:-:S03]  /*12e90*/  F2FP.F16.F32.PACK_AB R142, R142, R133 ;  /* 0x000000858e8e723e */ /* 0x000fc600000000ff */
[----:B------:R-:W1:Y:S01]  /*12ea0*/  LDS.128 R8, [R16] ;  /* 0x0000000010087984 */ /* 0x000e620000000c00 */
[----:B------:R-:W-:Y:S01]  /*12eb0*/  F2FP.F16.F32.PACK_AB R143, R143, R132 ;  /* 0x000000848f8f723e */ /* 0x000fe200000000ff */
[----:B------:R-:W-:Y:S01]  /*12ec0*/  IMAD.MOV.U32 R187, RZ, RZ, R186 ;  /* 0x000000ffffbb7224 */ /* 0x000fe200078e00ba */
[----:B------:R-:W-:Y:S02]  /*12ed0*/  MOV R17, R185 ;  /* 0x000000b900117202 */ /* 0x000fe40000000f00 */
[----:B------:R-:W-:Y:S02]  /*12ee0*/  F2FP.F16.F32.PACK_AB R133, R15, R4 ;  /* 0x000000040f85723e */ /* 0x000fe400000000ff */
[----:B------:R-:W-:Y:S02]  /*12ef0*/  F2FP.F16.F32.PACK_AB R132, R17, R187 ;  /* 0x000000bb1184723e */ /* 0x000fe400000000ff */
[----:B------:R-:W-:Y:S02]  /*12f00*/  F2FP.F16.F32.PACK_AB R134, R134, R125 ;  /* 0x0000007d8686723e */ /* 0x000fe400000000ff */
[----:B------:R-:W-:Y:S01]  /*12f10*/  F2FP.F16.F32.PACK_AB R135, R135, R124 ;  /* 0x0000007c8787723e */ /* 0x000fe200000000ff */
[----:B------:R-:W-:Y:S01]  /*12f20*/  BAR.SYNC.DEFER_BLOCKING 0x0 ;  /* 0x0000000000007b1d */ /* 0x000fe20000010000 */
[----:B------:R-:W-:-:S02]  /*12f30*/  IMAD.MOV.U32 R186, RZ, RZ, R184 ;  /* 0x000000ffffba7224 */ /* 0x000fc400078e00b8 */
[----:B------:R-:W-:Y:S02]  /*12f40*/  IMAD.MOV.U32 R185, RZ, RZ, R183 ;  /* 0x000000ffffb97224 */ /* 0x000fe400078e00b7 */
[----:B------:R-:W-:Y:S02]  /*12f50*/  IMAD.MOV.U32 R187, RZ, RZ, R186 ;  /* 0x000000ffffbb7224 */ /* 0x000fe400078e00ba */
[----:B------:R-:W-:Y:S01]  /*12f60*/  IMAD.MOV.U32 R17, RZ, RZ, R185 ;  /* 0x000000ffff117224 */ /* 0x000fe200078e00b9 */
[----:B------:R-:W-:Y:S02]  /*12f70*/  F2FP.F16.F32.PACK_AB R125, R7, R153 ;  /* 0x00000099077d723e */ /* 0x000fe400000000ff */
[----:B------:R-:W-:Y:S02]  /*12f80*/  F2FP.F16.F32.PACK_AB R126, R126, R55 ;  /* 0x000000377e7e723e */ /* 0x000fe400000000ff */
[----:B------:R-:W-:Y:S02]  /*12f90*/  F2FP.F16.F32.PACK_AB R124, R17, R187 ;  /* 0x000000bb117c723e */ /* 0x000fe400000000ff */
[----:B------:R-:W-:-:S02]  /*12fa0*/  F2FP.F16.F32.PACK_AB R127, R127, R54 ;  /* 0x000000367f7f723e */ /* 0x000fc400000000ff */
[----:B-----5:R-:W-:Y:S02]  /*12fb0*/  F2FP.F16.F32.PACK_AB R141, R12, R251 ;  /* 0x000000fb0c8d723e */ /* 0x020fe400000000ff */
[----:B------:R-:W-:Y:S01]  /*12fc0*/  F2FP.F16.F32.PACK_AB R54, R3, R21 ;  /* 0x000000150336723e */ /* 0x000fe200000000ff */
[----:B------:R-:W-:Y:S01]  /*12fd0*/  IMAD.MOV.U32 R184, RZ, RZ, R182 ;  /* 0x000000ffffb87224 */ /* 0x000fe200078e00b6 */
[----:B------:R-:W-:Y:S01]  /*12fe0*/  F2FP.F16.F32.PACK_AB R55, R22, R23 ;  /* 0x000000171637723e */ /* 0x000fe200000000ff */
[----:B------:R5:W-:Y:S01]  /*12ff0*/  STSM.16.M88.4 [R0], R140 ;  /* 0x0000008c00007844 */ /* 0x000be20000000200 */
[----:B------:R-:W-:Y:S01]  /*13000*/  BAR.SYNC.DEFER_BLOCKING 0x0 ;  /* 0x0000000000007b1d */ /* 0x000fe20000010000 */
[----:B------:R-:W-:Y:S01]  /*13010*/  IMAD.MOV.U32 R183, RZ, RZ, R181 ;  /* 0x000000ffffb77224 */ /* 0x000fe200078e00b5 */
[----:B------:R-:W-:Y:S02]  /*13020*/  F2FP.F16.F32.PACK_AB R138, R53, R138 ;  /* 0x0000008a358a723e */ /* 0x000fe400000000ff */
[----:B------:R-:W-:-:S02]  /*13030*/  F2FP.F16.F32.PACK_AB R139, R51, R52 ;  /* 0x00000034338b723e */ /* 0x000fc400000000ff */
[----:B------:R-:W2:Y:S04]  /*13040*/  LDL.LU R12, [R1+0x3f8] ;  /* 0x0003f800010c7983 */ /* 0x000ea80000300800 */
[----:B------:R-:W1:Y:S01]  /*13050*/  LDS.128 R128, [R16] ;  /* 0x0000000010807984 */ /* 0x000e620000000c00 */
[----:B------:R-:W-:Y:S06]  /*13060*/  BAR.SYNC.DEFER_BLOCKING 0x0 ;  /* 0x0000000000007b1d */ /* 0x000fec0000010000 */
[----:B------:R-:W-:Y:S02]  /*13070*/  STSM.16.M88.4 [R0], R132 ;  /* 0x0000008400007844 */ /* 0x000fe40000000200 */
[----:B------:R-:W-:Y:S06]  /*13080*/  BAR.SYNC.DEFER_BLOCKING 0x0 ;  /* 0x0000000000007b1d */ /* 0x000fec0000010000 */
[----:B------:R-:W1:Y:S02]  /*13090*/  LDS.128 R132, [R16] ;  /* 0x0000000010847984 */ /* 0x000e640000000c00 */
[----:B------:R-:W-:Y:S06]  /*130a0*/  BAR.SYNC.DEFER_BLOCKING 0x0 ;  /* 0x0000000000007b1d */ /* 0x000fec0000010000 */
[----:B------:R-:W-:Y:S02]  /*130b0*/  STSM.16.M88.4 [R0], R124 ;  /* 0x0000007c00007844 */ /* 0x000fe40000000200 */
[----:B------:R-:W-:Y:S01]  /*130c0*/  BAR.SYNC.DEFER_BLOCKING 0x0 ;  /* 0x0000000000007b1d */ /* 0x000fe20000010000 */
[----:B------:R-:W-:-:S02]  /*130d0*/  IMAD.MOV.U32 R182, RZ, RZ, R180 ;  /* 0x000000ffffb67224 */ /* 0x000fc400078e00b4 */
[----:B------:R-:W-:Y:S02]  /*130e0*/  IMAD.MOV.U32 R181, RZ, RZ, R179 ;  /* 0x000000ffffb57224 */ /* 0x000fe400078e00b3 */
[----:B------:R-:W-:Y:S01]  /*130f0*/  IMAD.MOV.U32 R186, RZ, RZ, R183 ;  /* 0x000000ffffba7224 */ /* 0x000fe200078e00b7 */
[----:B------:R-:W-:Y:S01]  /*13100*/  MOV R185, R182 ;  /* 0x000000b600b97202 */ /* 0x000fe20000000f00 */
[----:B------:R-:W-:-:S03]  /*13110*/  IMAD.MOV.U32 R183, RZ, RZ, R181 ;  /* 0x000000ffffb77224 */ /* 0x000fc600078e00b5 */
[----:B------:R-:W-:Y:S01]  /*13120*/  MOV R187, R185 ;  /* 0x000000b900bb7202 */ /* 0x000fe20000000f00 */
[----:B------:R-:W1:Y:S01]  /*13130*/  LDS.128 R20, [R16] ;  /* 0x0000000010147984 */ /* 0x000e620000000c00 */
[----:B------:R-:W-:Y:S02]  /*13140*/  IMAD.MOV.U32 R185, RZ, RZ, R183 ;  /* 0x000000ffffb97224 */ /* 0x000fe400078e00b7 */
[----:B------:R-:W-:-:S03]  /*13150*/  F2FP.F16.F32.PACK_AB R136, R187, R186 ;  /* 0x000000babb88723e */ /* 0x000fc600000000ff */
[----:B------:R-:W-:Y:S01]  /*13160*/  F2FP.F16.F32.PACK_AB R137, R185, R184 ;  /* 0x000000b8b989723e */ /* 0x000fe200000000ff */
[----:B------:R-:W-:Y:S06]  /*13170*/  BAR.SYNC.DEFER_BLOCKING 0x0 ;  /* 0x0000000000007b1d */ /* 0x000fec0000010000 */
[----:B------:R4:W-:Y:S02]  /*13180*/  STSM.16.M88.4 [R0], R136 ;  /* 0x0000008800007844 */ /* 0x0009e40000000200 */
[----:B------:R-:W-:Y:S01]  /*13190*/  BAR.SYNC.DEFER_BLOCKING 0x0 ;  /* 0x0000000000007b1d */ /* 0x000fe20000010000 */
[----:B------:R-:W-:Y:S01]  /*131a0*/  MOV R180, R178 ;  /* 0x000000b200b47202 */ /* 0x000fe20000000f00 */
[----:B------:R-:W-:-:S02]  /*131b0*/  IMAD.MOV.U32 R179, RZ, RZ, R177 ;  /* 0x000000ffffb37224 */ /* 0x000fc400078e00b1 */
[----:B------:R-:W-:Y:S02]  /*131c0*/  IMAD.MOV.U32 R178, RZ, RZ, R13 ;  /* 0x000000ffffb27224 */ /* 0x000fe400078e000d */
[----:B------:R-:W-:Y:S02]  /*131d0*/  IMAD.MOV.U32 R177, RZ, RZ, R14 ;  /* 0x000000ffffb17224 */ /* 0x000fe400078e000e */
[----:B------:R-:W-:Y:S01]  /*131e0*/  IMAD.MOV.U32 R182, RZ, RZ, R179 ;  /* 0x000000ffffb67224 */ /* 0x000fe200078e00b3 */
[----:B-----5:R-:W-:Y:S01]  /*131f0*/  F2FP.F16.F32.PACK_AB R143, R26, R27 ;  /* 0x0000001b1a8f723e */ /* 0x020fe200000000ff */
[----:B------:R-:W-:Y:S01]  /*13200*/  IMAD.MOV.U32 R181, RZ, RZ, R178 ;  /* 0x000000ffffb57224 */ /* 0x000fe200078e00b2 */
[----:B------:R-:W-:Y:S01]  /*13210*/  F2FP.F16.F32.PACK_AB R142, R24, R25 ;  /* 0x00000019188e723e */ /* 0x000fe200000000ff */
[----:B------:R-:W-:Y:S01]  /*13220*/  IMAD.MOV.U32 R179, RZ, RZ, R177 ;  /* 0x000000ffffb37224 */ /* 0x000fe200078e00b1 */
[----:B------:R-:W5:Y:S04]  /*13230*/  LDL.LU R13, [R1+0x3f4] ;  /* 0x0003f400010d7983 */ /* 0x000f680000300800 */
[----:B------:R-:W1:Y:S01]  /*13240*/  LDS.128 R124, [R16] ;  /* 0x00000000107c7984 */ /* 0x000e620000000c00 */
[----:B------:R-:W-:-:S02]  /*13250*/  IMAD.MOV.U32 R183, RZ, RZ, R181 ;  /* 0x000000ffffb77224 */ /* 0x000fc400078e00b5 */
[----:B------:R-:W-:Y:S01]  /*13260*/  IMAD.MOV.U32 R181, RZ, RZ, R179 ;  /* 0x000000ffffb57224 */ /* 0x000fe200078e00b3 */
[----:B------:R-:W-:Y:S02]  /*13270*/  F2FP.F16.F32.PACK_AB R26, R28, R29 ;  /* 0x0000001d1c1a723e */ /* 0x000fe400000000ff */
[----:B------:R-:W-:Y:S01]  /*13280*/  F2FP.F16.F32.PACK_AB R27, R30, R31 ;  /* 0x0000001f1e1b723e */ /* 0x000fe200000000ff */
[----:B------:R-:W-:Y:S01]  /*13290*/  BAR.SYNC.DEFER_BLOCKING 0x0 ;  /* 0x0000000000007b1d */ /* 0x000fe20000010000 */
[----:B------:R-:W-:Y:S02]  /*132a0*/  F2FP.F16.F32.PACK_AB R52, R183, R182 ;  /* 0x000000b6b734723e */ /* 0x000fe400000000ff */
[----:B------:R-:W-:Y:S01]  /*132b0*/  F2FP.F16.F32.PACK_AB R53, R181, R180 ;  /* 0x000000b4b535723e */ /* 0x000fe200000000ff */
[----:B------:R-:W-:Y:S02]  /*132c0*/  IMAD.MOV.U32 R178, RZ, RZ, R175 ;  /* 0x000000ffffb27224 */ /* 0x000fe400078e00af */
[----:B------:R-:W-:Y:S01]  /*132d0*/  IMAD.MOV.U32 R177, RZ, RZ, R174 ;  /* 0x000000ffffb17224 */ /* 0x000fe200078e00ae */
[----:B------:R-:W5:Y:S04]  /*132e0*/  LDL.LU R14, [R1+0x3f0] ;  /* 0x0003f000010e7983 */ /* 0x000f680000300800 */
[----:B------:R-:W-:Y:S01]  /*132f0*/  STSM.16.M88.4 [R0], R52 ;  /* 0x0000003400007844 */ /* 0x000fe20000000200 */
[----:B------:R-:W-:Y:S01]  /*13300*/  BAR.SYNC.DEFER_BLOCKING 0x0 ;  /* 0x0000000000007b1d */ /* 0x000fe20000010000 */
[----:B------:R-:W-:Y:S01]  /*13310*/  MOV R175, R173 ;  /* 0x000000ad00af7202 */ /* 0x000fe20000000f00 */
[----:B------:R-:W-:-:S04]  /*13320*/  IMAD.MOV.U32 R179, RZ, RZ, R177 ;  /* 0x000000ffffb37224 */ /* 0x000fc800078e00b1 */
[----:B------:R-:W-:Y:S01]  /*13330*/  IMAD.MOV.U32 R177, RZ, RZ, R175 ;  /* 0x000000ffffb17224 */ /* 0x000fe200078e00af */
[----:B------:R-:W5:Y:S04]  /*13340*/  LDL.LU R15, [R1+0x3ec] ;  /* 0x0003ec00010f7983 */ /* 0x000f680000300800 */
[----:B------:R-:W1:Y:S01]  /*13350*/  LDS.128 R28, [R16] ;  /* 0x00000000101c7984 */ /* 0x000e620000000c00 */
[----:B------:R-:W-:Y:S02]  /*13360*/  F2FP.F16.F32.PACK_AB R140, R179, R178 ;  /* 0x000000b2b38c723e */ /* 0x000fe400000000ff */
[----:B------:R-:W-:Y:S01]  /*13370*/  F2FP.F16.F32.PACK_AB R141, R177, R176 ;  /* 0x000000b0b18d723e */ /* 0x000fe200000000ff */
[----:B------:R-:W-:Y:S01]  /*13380*/  BAR.SYNC.DEFER_BLOCKING 0x0 ;  /* 0x0000000000007b1d */ /* 0x000fe20000010000 */
[----:B------:R-:W-:-:S02]  /*13390*/  IMAD.MOV.U32 R173, RZ, RZ, R163 ;  /* 0x000000ffffad7224 */ /* 0x000fc400078e00a3 */
[----:B------:R-:W-:-:S03]  /*133a0*/  IMAD.MOV.U32 R174, RZ, RZ, R164 ;  /* 0x000000ffffae7224 */ /* 0x000fc600078e00a4 */
[----:B------:R-:W2:Y:S04]  /*133b0*/  LDL.LU R4, [R1+0x3e8] ;  /* 0x0003e80001047983 */ /* 0x000ea80000300800 */
[----:B------:R3:W-:Y:S01]  /*133c0*/  STSM.16.M88.4 [R0], R140 ;  /* 0x0000008c00007844 */ /* 0x0007e20000000200 */
[----:B------:R-:W-:Y:S01]  /*133d0*/  BAR.SYNC.DEFER_BLOCKING 0x0 ;  /* 0x0000000000007b1d */ /* 0x000fe20000010000 */
[----:B------:R-:W-:Y:S02]  /*133e0*/  IMAD.MOV.U32 R163, RZ, RZ, R5 ;  /* 0x000000ffffa37224 */ /* 0x000fe400078e0005 */
[----:B------:R-:W-:Y:S02]  /*133f0*/  IMAD.MOV.U32 R164, RZ, RZ, R162 ;  /* 0x000000ffffa47224 */ /* 0x000fe400078e00a2 */
[----:B------:R-:W-:Y:S01]  /*13400*/  IMAD.MOV.U32 R162, RZ, RZ, R159 ;  /* 0x000000ffffa27224 */ /* 0x000fe200078e009f */
[----:B------:R-:W5:Y:S01]  /*13410*/  LDL.LU R5, [R1+0x3e4] ;  /* 0x0003e40001057983 */ /* 0x000f620000300800 */
[----:B------:R-:W-:-:S03]  /*13420*/  IMAD.MOV.U32 R159, RZ, RZ, R6 ;  /* 0x000000ffff9f7224 */ /* 0x000fc600078e0006 */
[----:B------:R-:W5:Y:S04]  /*13430*/  LDL.LU R6, [R1+0x3e0] ;  /* 0x0003e00001067983 */ /* 0x000f680000300800 */
[----:B------:R-:W5:Y:S04]  /*13440*/  LDL.LU R7, [R1+0x3dc] ;  /* 0x0003dc0001077983 */ /* 0x000f680000300800 */
[----:B------:R-:W1:Y:S01]  /*13450*/  LDS.128 R52, [R16] ;  /* 0x0000000010347984 */ /* 0x000e620000000c00 */
[----:B------:R-:W-:Y:S01]  /*13460*/  IMAD.MOV.U32 R175, RZ, RZ, R173 ;  /* 0x000000ffffaf7224 */ /* 0x000fe200078e00ad */
[----:B------:R-:W-:-:S02]  /*13470*/  MOV R173, R164 ;  /* 0x000000a400ad7202 */ /* 0x000fc40000000f00 */
[----:B----4-:R-:W-:Y:S01]  /*13480*/  F2FP.F16.F32.PACK_AB R136, R171, R170 ;  /* 0x000000aaab88723e */ /* 0x010fe200000000ff */
[----:B------:R-:W4:Y:S01]  /*13490*/  S2R R146, SR_CTAID.X ;  /* 0x0000000000927919 */ /* 0x000f220000002500 */
[----:B------:R-:W-:Y:S02]  /*134a0*/  F2FP.F16.F32.PACK_AB R24, R175, R174 ;  /* 0x000000aeaf18723e */ /* 0x000fe400000000ff */
[----:B------:R-:W-:Y:S01]  /*134b0*/  F2FP.F16.F32.PACK_AB R25, R173, R172 ;  /* 0x000000acad19723e */ /* 0x000fe200000000ff */
[----:B------:R-:W-:Y:S01]  /*134c0*/  BAR.SYNC.DEFER_BLOCKING 0x0 ;  /* 0x0000000000007b1d */ /* 0x000fe20000010000 */
[----:B------:R-:W-:Y:S02]  /*134d0*/  F2FP.F16.F32.PACK_AB R137, R169, R168 ;  /* 0x000000a8a989723e */ /* 0x000fe400000000ff */
[----:B------:R-:W-:Y:S02]  /*134e0*/  F2FP.F16.F32.PACK_AB R138, R32, R33 ;  /* 0x00000021208a723e */ /* 0x000fe400000000ff */
[----:B------:R-:W-:-:S02]  /*134f0*/  F2FP.F16.F32.PACK_AB R139, R34, R35 ;  /* 0x00000023228b723e */ /* 0x000fc400000000ff */
[----:B---3--:R-:W-:Y:S01]  /*13500*/  F2FP.F16.F32.PACK_AB R142, R40, R41 ;  /* 0x00000029288e723e */ /* 0x008fe200000000ff */
[----:B------:R-:W3:Y:S01]  /*13510*/  S2R R149, SR_CTAID.Y ;  /* 0x0000000000957919 */ /* 0x000ee20000002600 */
[----:B------:R-:W-:Y:S02]  /*13520*/  F2FP.F16.F32.PACK_AB R143, R42, R43 ;  /* 0x0000002b2a8f723e */ /* 0x000fe400000000ff */
[----:B------:R-:W-:Y:S01]  /*13530*/  F2FP.F16.F32.PACK_AB R141, R162, R161 ;  /* 0x000000a1a28d723e */ /* 0x000fe200000000ff */
[----:B------:R-:W5:Y:S04]  /*13540*/  LDL.LU R153, [R1+0x3d8] ;  /* 0x0003d80001997983 */ /* 0x000f680000300800 */
[----:B------:R-:W-:Y:S01]  /*13550*/  STSM.16.M88.4 [R0], R24 ;  /* 0x0000001800007844 */ /* 0x000fe20000000200 */
[----:B------:R-:W-:Y:S06]  /*13560*/  BAR.SYNC.DEFER_BLOCKING 0x0 ;  /* 0x0000000000007b1d */ /* 0x000fec0000010000 */
[----:B------:R-:W1:Y:S02]  /*13570*/  LDS.128 R24, [R16] ;  /* 0x0000000010187984 */ /* 0x000e640000000c00 */
[----:B------:R-:W-:Y:S06]  /*13580*/  BAR.SYNC.DEFER_BLOCKING 0x0 ;  /* 0x0000000000007b1d */ /* 0x000fec0000010000 */
[----:B------:R0:W-:Y:S01]  /*13590*/  STSM.16.M88.4 [R0], R136 ;  /* 0x0000008800007844 */ /* 0x0001e20000000200 */
[----:B------:R-:W-:-:S02]  /*135a0*/  F2FP.F16.F32.PACK_AB R34, R36, R37 ;  /* 0x000000252422723e */ /* 0x000fc400000000ff */
[----:B------:R-:W-:Y:S01]  /*135b0*/  F2FP.F16.F32.PACK_AB R35, R38, R39 ;  /* 0x000000272623723e */ /* 0x000fe200000000ff */
[----:B------:R-:W-:Y:S01]  /*135c0*/  BAR.SYNC.DEFER_BLOCKING 0x0 ;  /* 0x0000000000007b1d */ /* 0x000fe20000010000 */
[----:B------:R-:W-:Y:S02]  /*135d0*/  F2FP.F16.F32.PACK_AB R32, R167, R166 ;  /* 0x000000a6a720723e */ /* 0x000fe400000000ff */
[----:B------:R-:W-:-:S03]  /*135e0*/  F2FP.F16.F32.PACK_AB R33, R165, R160 ;  /* 0x000000a0a521723e */ /* 0x000fc600000000ff */
[----:B------:R-:W1:Y:S02]  /*135f0*/  LDS.128 R36, [R16] ;  /* 0x0000000010247984 */ /* 0x000e640000000c00 */
[----:B------:R-:W-:Y:S06]  /*13600*/  BAR.SYNC.DEFER_BLOCKING 0x0 ;  /* 0x0000000000007b1d */ /* 0x000fec0000010000 */
[----:B------:R-:W-:Y:S02]  /*13610*/  STSM.16.M88.4 [R0], R32 ;  /* 0x0000002000007844 */ /* 0x000fe40000000200 */
[----:B------:R-:W-:Y:S01]  /*13620*/  BAR.SYNC.DEFER_BLOCKING 0x0 ;  /* 0x0000000000007b1d */ /* 0x000fe20000010000 */
[----:B------:R-:W-:-:S05]  /*13630*/  IMAD.MOV.U32 R164, RZ, RZ, R159 ;  /* 0x000000ffffa47224 */ /* 0x000fca00078e009f */
[----:B------:R-:W1:Y:S01]  /*13640*/  LDS.128 R40, [R16] ;  /* 0x0000000010287984 */ /* 0x000e620000000c00 */
[----:B------:R-:W-:Y:S01]  /*13650*/  F2FP.F16.F32.PACK_AB R140, R164, R163 ;  /* 0x000000a3a48c723e */ /* 0x000fe200000000ff */
[----:B------:R-:W-:Y:S01]  /*13660*/  BAR.SYNC.DEFER_BLOCKING 0x0 ;  /* 0x0000000000007b1d */ /* 0x000fe20000010000 */
[----:B------:R-:W-:-:S05]  /*13670*/  IMAD.MOV.U32 R160, RZ, RZ, R157 ;  /* 0x000000ffffa07224 */ /* 0x000fca00078e009d */
[----:B------:R-:W4:Y:S01]  /*13680*/  S2R R157, SR_TID.X ;  /* 0x00000000009d7919 */ /* 0x000f220000002100 */
[----:B------:R1:W-:Y:S01]  /*13690*/  STSM.16.M88.4 [R0], R140 ;  /* 0x0000008c00007844 */ /* 0x0003e20000000200 */
[----:B------:R-:W-:Y:S01]  /*136a0*/  BAR.SYNC.DEFER_BLOCKING 0x0 ;  /* 0x0000000000007b1d */ /* 0x000fe20000010000 */
[----:B------:R-:W-:Y:S02]  /*136b0*/  IMAD.MOV.U32 R159, RZ, RZ, R158 ;  /* 0x000000ffff9f7224 */ /* 0x000fe400078e009e */
[----:B------:R-:W-:Y:S01]  /*136c0*/  IMAD.MOV.U32 R158, RZ, RZ, R152 ;  /* 0x000000ffff9e7224 */ /* 0x000fe200078e0098 */
[----:B0-----:R-:W-:Y:S02]  /*136d0*/  F2FP.F16.F32.PACK_AB R138, R44, R45 ;  /* 0x0000002d2c8a723e */ /* 0x001fe400000000ff */
[----:B------:R-:W0:Y:S01]  /*136e0*/  LDS.128 R32, [R16] ;  /* 0x0000000010207984 */ /* 0x000e220000000c00 */
[----:B----4-:R-:W-:Y:S02]  /*136f0*/  LOP3.LUT R148, R157, 0x7f, RZ, 0xc0, !PT ;  /* 0x0000007f9d947812 */ /* 0x010fe400078ec0ff */
[----:B------:R-:W-:Y:S01]  /*13700*/  F2FP.F16.F32.PACK_AB R136, R160, R159 ;  /* 0x0000009fa088723e */ /* 0x000fe200000000ff */
[----:B---3--:R-:W-:Y:S01]  /*13710*/  IMAD R17, R149, R18, RZ ;  /* 0x0000001295117224 */ /* 0x008fe200078e02ff */
[----:B------:R-:W-:-:S02]  /*13720*/  F2FP.F16.F32.PACK_AB R137, R158, R249 ;  /* 0x000000f99e89723e */ /* 0x000fc400000000ff */
[----:B------:R-:W-:Y:S01]  /*13730*/  F2FP.F16.F32.PACK_AB R139, R46, R47 ;  /* 0x0000002f2e8b723e */ /* 0x000fe200000000ff */
[----:B------:R-:W-:Y:S01]  /*13740*/  BAR.SYNC.DEFER_BLOCKING 0x0 ;  /* 0x0000000000007b1d */ /* 0x000fe20000010000 */
[----:B------:R-:W-:Y:S01]  /*13750*/  IMAD R146, R146, 0x80, R148 ;  /* 0x0000008092927824 */ /* 0x000fe200078e0294 */
[----:B------:R-:W-:-:S03]  /*13760*/  SHF.R.U32.HI R51, RZ, 0x7, R157 ;  /* 0x00000007ff337819 */ /* 0x000fc6000001169d */
[----:B------:R-:W-:Y:S02]  /*13770*/  IMAD R19, R146, R19, RZ ;  /* 0x0000001392137224 */ /* 0x000fe400078e02ff */
[----:B------:R-:W-:Y:S01]  /*13780*/  IMAD.SHL.U32 R3, R17, 0x2, RZ ;  /* 0x0000000211037824 */ /* 0x000fe200078e00ff */
[----:B------:R-:W-:Y:S01]  /*13790*/  SGXT.U32 R51, R51, 0x1 ;  /* 0x000000013333781a */ /* 0x000fe20000000000 */
[----:B------:R-:W3:Y:S01]  /*137a0*/  LDL.LU R152, [R1+0x3d4] ;  /* 0x0003d40001987983 */ /* 0x000ee20000300800 */
[----:B------:R-:W-:-:S03]  /*137b0*/  SHF.L.U32 R18, R19, 0x1, RZ ;  /* 0x0000000113127819 */ /* 0x000fc600000006ff */
[----:B------:R4:W-:Y:S01]  /*137c0*/  STSM.16.M88.4 [R0], R136 ;  /* 0x0000008800007844 */ /* 0x0009e20000000200 */
[----:B------:R-:W-:Y:S01]  /*137d0*/  BAR.SYNC.DEFER_BLOCKING 0x0 ;  /* 0x0000000000007b1d */ /* 0x000fe20000010000 */
[----:B------:R-:W-:Y:S01]  /*137e0*/  IADD3 R3, P0, P2, R18, R144, R3 ;  /* 0x0000009012037210 */ /* 0x000fe20007a1e003 */
[----:B------:R-:W-:-:S04]  /*137f0*/  IMAD.HI R18, R17, 0x2, RZ ;  /* 0x0000000211127827 */ /* 0x000fc800078e02ff */
[----:B------:R-:W-:Y:S01]  /*13800*/  IMAD.HI R17, R19, 0x2, RZ ;  /* 0x0000000213117827 */ /* 0x000fe200078e02ff */
[----:B------:R-:W-:Y:S01]  /*13810*/  F2FP.F16.F32.PACK_AB R237, R238, R237 ;  /* 0x000000edeeed723e */ /* 0x000fe200000000ff */
[----:B------:R-:W3:Y:S02]  /*13820*/  LDL.LU R159, [R1+0x204] ;  /* 0x00020400019f7983 */ /* 0x000ee40000300800 */
[----:B------:R-:W-:Y:S01]  /*13830*/  IMAD R44, R51, R147, RZ ;  /* 0x00000093332c7224 */ /* 0x000fe200078e02ff */
[----:B------:R-:W-:Y:S01]  /*13840*/  IADD3.X R17, R17, R145, R18, P0, P2 ;  /* 0x0000009111117210 */ /* 0x000fe200007e4412 */
[----:B------:R-:W3:Y:S03]  /*13850*/  LDL.LU R158, [R1+0x200] ;  /* 0x00020000019e7983 */ /* 0x000ee60000300800 */
[----:B------:R-:W-:Y:S01]  /*13860*/  LEA R18, P0, R44, R3, 0x1 ;  /* 0x000000032c127211 */ /* 0x000fe200078008ff */
[----:B-1----:R-:W-:Y:S01]  /*13870*/  IMAD R140, R147, 0x2, R44 ;  /* 0x00000002938c7824 */ /* 0x002fe200078e022c */
[----:B------:R-:W-:Y:S01]  /*13880*/  F2FP.F16.F32.PACK_AB R236, R248, R245 ;  /* 0x000000f5f8ec723e */ /* 0x000fe200000000ff */
[----:B------:R-:W3:Y:S01]  /*13890*/  LDL.LU R157, [R1+0x20c] ;  /* 0x00020c00019d7983 */ /* 0x000ee20000300800 */
[----:B------:R-:W-:-:S03]  /*138a0*/  LEA.HI.X.SX32 R19, R44, R17, 0x1, P0 ;  /* 0x000000112c137211 */ /* 0x000fc600000f0eff */
[----:B------:R-:W1:Y:S01]  /*138b0*/  LDS.128 R44, [R16] ;  /* 0x00000000102c7984 */ /* 0x000e620000000c00 */
[----:B------:R-:W-:Y:S02]  /*138c0*/  F2FP.F16.F32.PACK_AB R238, R48, R49 ;  /* 0x0000003130ee723e */ /* 0x000fe400000000ff */
[----:B------:R-:W-:Y:S01]  /*138d0*/  F2FP.F16.F32.PACK_AB R239, R50, R2 ;  /* 0x0000000232ef723e */ /* 0x000fe200000000ff */
[----:B------:R-:W-:Y:S01]  /*138e0*/  BAR.SYNC.DEFER_BLOCKING 0x0 ;  /* 0x0000000000007b1d */ /* 0x000fe20000010000 */
[----:B------:R-:W-:Y:S01]  /*138f0*/  IMAD R142, R147, 0x2, R140 ;  /* 0x00000002938e7824 */ /* 0x000fe200078e028c */
[----:B------:R-:W-:-:S03]  /*13900*/  LEA R48, P2, R140, R3, 0x1 ;  /* 0x000000038c307211 */ /* 0x000fc600078408ff */
[C---:B------:R-:W-:Y:S01]  /*13910*/  IMAD R2, R147.reuse, 0x2, R142 ;  /* 0x0000000293027824 */ /* 0x040fe200078e028e */
[----:B------:R-:W-:Y:S01]  /*13920*/  LEA.HI.X.SX32 R49, R140, R17, 0x1, P2 ;  /* 0x000000118c317211 */ /* 0x000fe200010f0eff */
[----:B------:R0:W-:Y:S01]  /*13930*/  STSM.16.M88.4 [R0], R236 ;  /* 0x000000ec00007844 */ /* 0x0001e20000000200 */
[----:B------:R-:W-:Y:S02]  /*13940*/  BAR.SYNC.DEFER_BLOCKING 0x0 ;  /* 0x0000000000007b1d */ /* 0x000fe40000010000 */
[----:B----4-:R-:W-:Y:S01]  /*13950*/  LEA R136, P0, R2, R3, 0x1 ;  /* 0x0000000302887211 */ /* 0x010fe200078008ff */
[----:B------:R-:W-:-:S03]  /*13960*/  IMAD R140, R147, 0x2, R2 ;  /* 0x00000002938c7824 */ /* 0x000fc600078e0202 */
[----:B------:R-:W-:Y:S02]  /*13970*/  LEA.HI.X.SX32 R137, R2, R17, 0x1, P0 ;  /* 0x0000001102897211 */ /* 0x000fe400000f0eff */
[-C--:B------:R-:W-:Y:S02]  /*13980*/  LEA R138, P0, R140, R3.reuse, 0x1 ;  /* 0x000000038c8a7211 */ /* 0x080fe400078008ff */
[----:B------:R-:W-:Y:S01]  /*13990*/  LEA R50, P3, R142, R3, 0x1 ;  /* 0x000000038e327211 */ /* 0x000fe200078608ff */
[C---:B0-----:R-:W-:Y:S01]  /*139a0*/  IMAD R0, R147.reuse, 0x2, R140 ;  /* 0x0000000293007824 */ /* 0x041fe200078e028c */
[-C--:B------:R-:W-:Y:S02]  /*139b0*/  LEA.HI.X.SX32 R139, R140, R17.reuse, 0x1, P0 ;  /* 0x000000118c8b7211 */ /* 0x080fe400000f0eff */
[----:B------:R-:W-:Y:S01]  /*139c0*/  LEA.HI.X.SX32 R51, R142, R17, 0x1, P3 ;  /* 0x000000118e337211 */ /* 0x000fe200018f0eff */
[----:B------:R-:W-:Y:S01]  /*139d0*/  IMAD R2, R147, 0x2, R0 ;  /* 0x0000000293027824 */ /* 0x000fe200078e0200 */
[----:B--2---:R0:W-:Y:S04]  /*139e0*/  STG.E.U16 desc[UR60][R18.64], R4 ;  /* 0x0000000412007986 */ /* 0x0041e8000c10153c */
[----:B-----5:R2:W-:Y:S01]  /*139f0*/  STG.E.U16 desc[UR60][R48.64], R5 ;  /* 0x0000000530007986 */ /* 0x0205e2000c10153c */
[----:B0-----:R-:W-:-:S02]  /*13a00*/  PRMT R19, R4, 0x7632, R19 ;  /* 0x0000763204137816 */ /* 0x001fc40000000013 */
[C---:B------:R-:W-:Y:S02]  /*13a10*/  LEA R4, P0, R0.reuse, R3, 0x1 ;  /* 0x0000000300047211 */ /* 0x040fe400078008ff */
[----:B--2---:R-:W-:Y:S02]  /*13a20*/  PRMT R49, R5, 0x7632, R49 ;  /* 0x0000763205317816 */ /* 0x004fe40000000031 */
[----:B------:R-:W-:Y:S01]  /*13a30*/  LEA.HI.X.SX32 R5, R0, R17, 0x1, P0 ;  /* 0x0000001100057211 */ /* 0x000fe200000f0eff */
[----:B------:R-:W-:Y:S01]  /*13a40*/  STG.E.U16 desc[UR60][R50.64], R6 ;  /* 0x0000000632007986 */ /* 0x000fe2000c10153c */
[C---:B------:R-:W-:Y:S02]  /*13a50*/  LEA R18, P0, R2.reuse, R3, 0x1 ;  /* 0x0000000302127211 */ /* 0x040fe400078008ff */
[C---:B------:R-:W-:Y:S01]  /*13a60*/  LEA R0, R147.reuse, R2, 0x1 ;  /* 0x0000000293007211 */ /* 0x040fe200078e08ff */
[----:B------:R-:W-:Y:S04]  /*13a70*/  STG.E.U16 desc[UR60][R136.64], R7 ;  /* 0x0000000788007986 */ /* 0x000fe8000c10153c */
[----:B------:R0:W-:Y:S04]  /*13a80*/  STG.E.U16 desc[UR60][R138.64], R19 ;  /* 0x000000138a007986 */ /* 0x0001e8000c10153c */
[----:B------:R2:W-:Y:S01]  /*13a90*/  STG.E.U16 desc[UR60][R4.64], R49 ;  /* 0x0000003104007986 */ /* 0x0005e2000c10153c */
[----:B0-----:R-:W-:Y:S01]  /*13aa0*/  LEA.HI.X.SX32 R19, R2, R17, 0x1, P0 ;  /* 0x0000001102137211 */ /* 0x001fe200000f0eff */
[C---:B------:R-:W-:Y:S01]  /*13ab0*/  IMAD R2, R147.reuse, 0x2, R0 ;  /* 0x0000000293027824 */ /* 0x040fe200078e0200 */
[C---:B------:R-:W-:Y:S01]  /*13ac0*/  LEA R48, P0, R0.reuse, R3, 0x1 ;  /* 0x0000000300307211 */ /* 0x040fe200078008ff */
[----:B------:R-:W0:Y:S03]  /*13ad0*/  LDC R139, c[0x0][0x278] ;  /* 0x00009e00ff8b7b82 */ /* 0x000e260000000800 */
[----:B--2---:R-:W-:Y:S01]  /*13ae0*/  LEA.HI.X.SX32 R49, R0, R17, 0x1, P0 ;  /* 0x0000001100317211 */ /* 0x004fe200000f0eff */
[----:B------:R-:W-:Y:S01]  /*13af0*/  IMAD R0, R147, 0x2, R2 ;  /* 0x0000000293007824 */ /* 0x000fe200078e0202 */
[----:B------:R-:W-:-:S02]  /*13b00*/  PRMT R51, R6, 0x7632, R51 ;  /* 0x0000763206337816 */ /* 0x000fc40000000033 */
[C---:B------:R-:W-:Y:S01]  /*13b10*/  LEA R6, P0, R2.reuse, R3, 0x1 ;  /* 0x0000000302067211 */ /* 0x040fe200078008ff */
[----:B------:R-:W-:Y:S01]  /*13b20*/  IMAD R140, R147, 0x2, R0 ;  /* 0x00000002938c7824 */ /* 0x000fe200078e0200 */
[----:B------:R-:W-:Y:S01]  /*13b30*/  PRMT R141, R7, 0x7632, R141 ;  /* 0x00007632078d7816 */ /* 0x000fe2000000008d */
[----:B------:R2:W-:Y:S01]  /*13b40*/  STG.E.U16 desc[UR60][R18.64], R51 ;  /* 0x0000003312007986 */ /* 0x0005e2000c10153c */
[----:B------:R-:W-:Y:S02]  /*13b50*/  LEA.HI.X.SX32 R7, R2, R17, 0x1, P0 ;  /* 0x0000001102077211 */ /* 0x000fe400000f0eff */
[-C--:B------:R-:W-:Y:S02]  /*13b60*/  LEA R136, P0, R140, R3.reuse, 0x1 ;  /* 0x000000038c887211 */ /* 0x080fe400078008ff */
[----:B------:R-:W-:Y:S02]  /*13b70*/  LEA R50, P2, R0, R3, 0x1 ;  /* 0x0000000300327211 */ /* 0x000fe400078408ff */
[-C--:B------:R-:W-:Y:S01]  /*13b80*/  LEA.HI.X.SX32 R137, R140, R17.reuse, 0x1, P0 ;  /* 0x000000118c897211 */ /* 0x080fe200000f0eff */
[C---:B------:R-:W-:Y:S01]  /*13b90*/  IMAD R140, R147.reuse, 0x2, R140 ;  /* 0x00000002938c7824 */ /* 0x040fe200078e028c */
[----:B--2---:R-:W2:Y:S01]  /*13ba0*/  LDC R19, c[0x0][0x278] ;  /* 0x00009e00ff137b82 */ /* 0x004ea20000000800 */
[----:B------:R-:W-:Y:S01]  /*13bb0*/  LEA.HI.X.SX32 R51, R0, R17, 0x1, P2 ;  /* 0x0000001100337211 */ /* 0x000fe200010f0eff */
[----:B------:R4:W-:Y:S02]  /*13bc0*/  STG.E.U16 desc[UR60][R48.64], R141 ;  /* 0x0000008d30007986 */ /* 0x0009e4000c10153c */
[C---:B------:R-:W-:Y:S01]  /*13bd0*/  LEA R4, P0, R140.reuse, R3, 0x1 ;  /* 0x000000038c047211 */ /* 0x040fe200078008ff */
[C---:B------:R-:W-:Y:S01]  /*13be0*/  IMAD R0, R147.reuse, 0x2, R140 ;  /* 0x0000000293007824 */ /* 0x040fe200078e028c */
[----:B------:R5:W-:Y:S04]  /*13bf0*/  STG.E.U16 desc[UR60][R6.64], R12 ;  /* 0x0000000c06007986 */ /* 0x000be8000c10153c */
[----:B------:R1:W-:Y:S01]  /*13c00*/  STG.E.U16 desc[UR60][R50.64], R13 ;  /* 0x0000000d32007986 */ /* 0x0003e2000c10153c */
[----:B----4-:R-:W4:Y:S01]  /*13c10*/  LDC R49, c[0x0][0x278] ;  /* 0x00009e00ff317b82 */ /* 0x010f220000000800 */
[----:B------:R-:W-:Y:S01]  /*13c20*/  LEA.HI.X.SX32 R5, R140, R17, 0x1, P0 ;  /* 0x000000118c057211 */ /* 0x000fe200000f0eff */
[----:B------:R-:W-:Y:S01]  /*13c30*/  IMAD R2, R147, 0x2, R0 ;  /* 0x0000000293027824 */ /* 0x000fe200078e0200 */
[----:B-----5:R-:W-:-:S05]  /*13c40*/  LEA R6, P0, R0, R3, 0x1 ;  /* 0x0000000300067211 */ /* 0x020fca00078008ff */
[----:B-1----:R-:W1:Y:S01]  /*13c50*/  LDC R51, c[0x0][0x278] ;  /* 0x00009e00ff337b82 */ /* 0x002e620000000800 */
[----:B------:R-:W-:Y:S01]  /*13c60*/  PRMT R138, R12, 0x7632, R138 ;  /* 0x000076320c8a7816 */ /* 0x000fe2000000008a */
[----:B------:R5:W-:Y:S01]  /*13c70*/  STG.E.U16 desc[UR60][R136.64], R14 ;  /* 0x0000000e88007986 */ /* 0x000be2000c10153c */
[----:B------:R-:W-:Y:S02]  /*13c80*/  LEA.HI.X.SX32 R7, R0, R17, 0x1, P0 ;  /* 0x0000001100077211 */ /* 0x000fe400000f0eff */
[C---:B------:R-:W-:Y:S02]  /*13c90*/  LEA R12, P0, R2.reuse, R3, 0x1 ;  /* 0x00000003020c7211 */ /* 0x040fe400078008ff */
[----:B0-----:R-:W-:Y:S02]  /*13ca0*/  LEA R0, R139, R2, 0x1 ;  /* 0x000000028b007211 */ /* 0x001fe400078e08ff */
[----:B------:R-:W-:Y:S01]  /*13cb0*/  PRMT R141, R13, 0x7632, R141 ;  /* 0x000076320d8d7816 */ /* 0x000fe2000000008d */
[----:B------:R-:W0:Y:S01]  /*13cc0*/  LDC R139, c[0x0][0x278] ;  /* 0x00009e00ff8b7b82 */ /* 0x000e220000000800 */
[----:B------:R-:W-:Y:S01]  /*13cd0*/  LEA.HI.X.SX32 R13, R2, R17, 0x1, P0 ;  /* 0x00000011020d7211 */ /* 0x000fe200000f0eff */
[----:B--2---:R-:W-:Y:S01]  /*13ce0*/  IMAD R2, R19, 0x2, R0 ;  /* 0x0000000213027824 */ /* 0x004fe200078e0200 */
[----:B------:R-:W-:-:S05]  /*13cf0*/  LEA R18, P0, R0, R3, 0x1 ;  /* 0x0000000300127211 */ /* 0x000fca00078008ff */
[----:B-----5:R-:W2:Y:S01]  /*13d00*/  LDC R137, c[0x0][0x278] ;  /* 0x00009e00ff897b82 */ /* 0x020ea20000000800 */
[----:B------:R-:W-:Y:S01]  /*13d10*/  LEA.HI.X.SX32 R19, R0, R17, 0x1, P0 ;  /* 0x0000001100137211 */ /* 0x000fe200000f0eff */
[----:B------:R5:W-:Y:S01]  /*13d20*/  STG.E.U16 desc[UR60][R4.64], R15 ;  /* 0x0000000f04007986 */ /* 0x000be2000c10153c */
[----:B------:R-:W-:Y:S01]  /*13d30*/  PRMT R50, R15, 0x7632, R50 ;  /* 0x000076320f327816 */ /* 0x000fe20000000032 */
[----:B----4-:R-:W-:Y:S01]  /*13d40*/  IMAD R0, R49, 0x2, R2 ;  /* 0x0000000231007824 */ /* 0x010fe200078e0202 */
[----:B------:R-:W-:Y:S02]  /*13d50*/  LEA R48, P0, R2, R3, 0x1 ;  /* 0x0000000302307211 */ /* 0x000fe400078008ff */
[----:B------:R-:W-:Y:S02]  /*13d60*/  PRMT R142, R14, 0x7632, R142 ;  /* 0x000076320e8e7816 */ /* 0x000fe4000000008e */
[----:B------:R-:W-:Y:S01]  /*13d70*/  LEA.HI.X.SX32 R49, R2, R17, 0x1, P0 ;  /* 0x0000001102317211 */ /* 0x000fe200000f0eff */
[----:B-1----:R-:W-:-:S02]  /*13d80*/  IMAD R2, R51, 0x2, R0 ;  /* 0x0000000233027824 */ /* 0x002fc400078e0200 */
[----:B------:R-:W1:Y:S01]  /*13d90*/  LDC R51, c[0x0][0x278] ;  /* 0x00009e00ff337b82 */ /* 0x000e620000000800 */
[----:B------:R4:W-:Y:S07]  /*13da0*/  STG.E.U16 desc[UR60][R6.64], R138 ;  /* 0x0000008a06007986 */ /* 0x0009ee000c10153c */
[----:B-----5:R-:W5:Y:S01]  /*13db0*/  LDC R15, c[0x0][0x278] ;  /* 0x00009e00ff0f7b82 */ /* 0x020f620000000800 */
[----:B------:R-:W-:Y:S04]  /*13dc0*/  STG.E.U16 desc[UR60][R12.64], R141 ;  /* 0x0000008d0c007986 */ /* 0x000fe8000c10153c */
[----:B------:R0:W-:Y:S01]  /*13dd0*/  STG.E.U16 desc[UR60][R18.64], R142 ;  /* 0x0000008e12007986 */ /* 0x0001e2000c10153c */
[-C--:B------:R-:W-:Y:S01]  /*13de0*/  LEA R4, P0, R0, R3.reuse, 0x1 ;  /* 0x0000000300047211 */ /* 0x080fe200078008ff */
[----:B--2---:R-:W-:Y:S01]  /*13df0*/  IMAD R14, R137, 0x2, R2 ;  /* 0x00000002890e7824 */ /* 0x004fe200078e0202 */
[----:B----4-:R-:W-:Y:S01]  /*13e00*/  LEA R6, P2, R2, R3, 0x1 ;  /* 0x0000000302067211 */ /* 0x010fe200078408ff */
[----:B------:R-:W2:Y:S08]  /*13e10*/  LDC R137, c[0x0][0x278] ;  /* 0x00009e00ff897b82 */ /* 0x000eb00000000800 */
[----:B0-----:R-:W0:Y:S01]  /*13e20*/  LDC R19, c[0x0][0x278] ;  /* 0x00009e00ff137b82 */ /* 0x001e220000000800 */
[-C--:B------:R-:W-:Y:S01]  /*13e30*/  LEA.HI.X.SX32 R5, R0, R17.reuse, 0x1, P0 ;  /* 0x0000001100057211 */ /* 0x080fe200000f0eff */
[----:B------:R4:W-:Y:S01]  /*13e40*/  STG.E.U16 desc[UR60][R48.64], R50 ;  /* 0x0000003230007986 */ /* 0x0009e2000c10153c */
[----:B------:R-:W-:Y:S01]  /*13e50*/  LEA.HI.X.SX32 R7, R2, R17, 0x1, P2 ;  /* 0x0000001102077211 */ /* 0x000fe200010f0eff */
[----:B------:R-:W-:Y:S01]  /*13e60*/  IMAD R0, R139, 0x2, R14 ;  /* 0x000000028b007824 */ /* 0x000fe200078e020e */
[C---:B------:R-:W-:Y:S01]  /*13e70*/  LEA R12, P0, R14.reuse, R3, 0x1 ;  /* 0x000000030e0c7211 */ /* 0x040fe200078008ff */
[----:B------:R-:W-:Y:S02]  /*13e80*/  STG.E.U16 desc[UR60][R4.64], R120 ;  /* 0x0000007804007986 */ /* 0x000fe4000c10153c */
[----:B-----5:R-:W-:Y:S01]  /*13e90*/  IMAD R2, R15, 0x2, R0 ;  /* 0x000000020f027824 */ /* 0x020fe200078e0200 */
[----:B------:R-:W-:Y:S01]  /*13ea0*/  LEA.HI.X.SX32 R13, R14, R17, 0x1, P0 ;  /* 0x000000110e0d7211 */ /* 0x000fe200000f0eff */
[----:B------:R5:W-:Y:S01]  /*13eb0*/  STG.E.U16 desc[UR60][R6.64], R121 ;  /* 0x0000007906007986 */ /* 0x000be2000c10153c */
[----:B----4-:R-:W4:Y:S01]  /*13ec0*/  LDC R49, c[0x0][0x278] ;  /* 0x00009e00ff317b82 */ /* 0x010f220000000800 */
[----:B------:R-:W-:-:S02]  /*13ed0*/  PRMT R50, R121, 0x7632, R50 ;  /* 0x0000763279327816 */ /* 0x000fc40000000032 */
[----:B------:R-:W-:-:S05]  /*13ee0*/  LEA R14, P0, R0, R3, 0x1 ;  /* 0x00000003000e7211 */ /* 0x000fca00078008ff */
[----:B-----5:R-:W5:Y:S01]  /*13ef0*/  LDC R121, c[0x0][0x278] ;  /* 0x00009e00ff797b82 */ /* 0x020f620000000800 */
[----:B------:R-:W-:Y:S02]  /*13f00*/  LEA.HI.X.SX32 R15, R0, R17, 0x1, P0 ;  /* 0x00000011000f7211 */ /* 0x000fe400000f0eff */
[----:B------:R-:W-:Y:S02]  /*13f10*/  LEA R4, P0, R2, R3, 0x1 ;  /* 0x0000000302047211 */ /* 0x000fe400078008ff */
[----:B-1----:R-:W-:-:S03]  /*13f20*/  LEA R0, R51, R2, 0x1 ;  /* 0x0000000233007211 */ /* 0x002fc600078e08ff */
[----:B------:R-:W1:Y:S01]  /*13f30*/  LDC R51, c[0x0][0x278] ;  /* 0x00009e00ff337b82 */ /* 0x000e620000000800 */
[----:B------:R-:W-:Y:S01]  /*13f40*/  LEA.HI.X.SX32 R5, R2, R17, 0x1, P0 ;  /* 0x0000001102057211 */ /* 0x000fe200000f0eff */
[----:B0-----:R-:W-:Y:S01]  /*13f50*/  IMAD R2, R19, 0x2, R0 ;  /* 0x0000000213027824 */ /* 0x001fe200078e0200 */
[C---:B------:R-:W-:Y:S01]  /*13f60*/  LEA R6, P0, R0.reuse, R3, 0x1 ;  /* 0x0000000300067211 */ /* 0x040fe200078008ff */
[----:B------:R0:W-:Y:S03]  /*13f70*/  STG.E.U16 desc[UR60][R12.64], R122 ;  /* 0x0000007a0c007986 */ /* 0x0001e6000c10153c */
[----:B------:R-:W-:Y:S01]  /*13f80*/  LEA.HI.X.SX32 R7, R0, R17, 0x1, P0 ;  /* 0x0000001100077211 */ /* 0x000fe200000f0eff */
[----:B--2---:R-:W-:Y:S01]  /*13f90*/  IMAD R0, R137, 0x2, R2 ;  /* 0x0000000289007824 */ /* 0x004fe200078e0202 */
[----:B------:R-:W2:Y:S01]  /*13fa0*/  LDC R139, c[0x0][0x278] ;  /* 0x00009e00ff8b7b82 */ /* 0x000ea20000000800 */
[----:B------:R-:W-:Y:S01]  /*13fb0*/  STG.E.U16 desc[UR60][R14.64], R123 ;  /* 0x0000007b0e007986 */ /* 0x000fe2000c10153c */
[----:B0-----:R-:W-:-:S02]  /*13fc0*/  PRMT R13, R120, 0x7632, R13 ;  /* 0x00007632780d7816 */ /* 0x001fc4000000000d */
[----:B------:R-:W-:-:S03]  /*13fd0*/  LEA R12, P0, R2, R3, 0x1 ;  /* 0x00000003020c7211 */ /* 0x000fc600078008ff */
[----:B------:R0:W-:Y:S02]  /*13fe0*/  STG.E.U16 desc[UR60][R4.64], R13 ;  /* 0x0000000d04007986 */ /* 0x0001e4000c10153c */
[----:B0-----:R-:W-:Y:S01]  /*13ff0*/  LEA.HI.X.SX32 R13, R2, R17, 0x1, P0 ;  /* 0x00000011020d7211 */ /* 0x001fe200000f0eff */
[----:B----4-:R-:W-:Y:S01]  /*14000*/  IMAD R2, R49, 0x2, R0 ;  /* 0x0000000231027824 */ /* 0x010fe200078e0200 */
[C---:B------:R-:W-:Y:S01]  /*14010*/  LEA R18, P0, R0.reuse, R3, 0x1 ;  /* 0x0000000300127211 */ /* 0x040fe200078008ff */
[----:B------:R-:W0:Y:S03]  /*14020*/  LDC R49, c[0x0][0x278] ;  /* 0x00009e00ff317b82 */ /* 0x000e260000000800 */
[----:B------:R-:W-:Y:S01]  /*14030*/  LEA.HI.X.SX32 R19, R0, R17, 0x1, P0 ;  /* 0x0000001100137211 */ /* 0x000fe200000f0eff */
[----:B-----5:R-:W-:-:S04]  /*14040*/  IMAD R0, R121, 0x2, R2 ;  /* 0x0000000279007824 */ /* 0x020fc800078e0202 */
[----:B------:R-:W4:Y:S01]  /*14050*/  LDC R121, c[0x0][0x278] ;  /* 0x00009e00ff797b82 */ /* 0x000f220000000800 */
[----:B------:R-:W-:Y:S01]  /*14060*/  LEA R4, P0, R2, R3, 0x1 ;  /* 0x0000000302047211 */ /* 0x000fe200078008ff */
[----:B-1----:R-:W-:Y:S01]  /*14070*/  IMAD R48, R51, 0x2, R0 ;  /* 0x0000000233307824 */ /* 0x002fe200078e0200 */
[----:B------:R-:W-:Y:S01]  /*14080*/  PRMT R120, R122, 0x7632, R120 ;  /* 0x000076327a787816 */ /* 0x000fe20000000078 */
[----:B------:R1:W-:Y:S01]  /*14090*/  STG.E.U16 desc[UR60][R6.64], R50 ;  /* 0x0000003206007986 */ /* 0x0003e2000c10153c */
[----:B------:R-:W-:-:S03]  /*140a0*/  LEA.HI.X.SX32 R5, R2, R17, 0x1, P0 ;  /* 0x0000001102057211 */ /* 0x000fc600000f0eff */
[----:B------:R-:W5:Y:S01]  /*140b0*/  LDC R51, c[0x0][0x278] ;  /* 0x00009e00ff337b82 */ /* 0x000f620000000800 */
[----:B------:R-:W-:Y:S01]  /*140c0*/  PRMT R122, R123, 0x7632, R122 ;  /* 0x000076327b7a7816 */ /* 0x000fe2000000007a */
[----:B------:R3:W-:Y:S01]  /*140d0*/  STG.E.U16 desc[UR60][R12.64], R120 ;  /* 0x000000780c007986 */ /* 0x0007e2000c10153c */
[-C--:B------:R-:W-:Y:S02]  /*140e0*/  LEA R14, P2, R0, R3.reuse, 0x1 ;  /* 0x00000003000e7211 */ /* 0x080fe400078408ff */
[----:B-1----:R-:W-:-:S03]  /*140f0*/  LEA R6, P0, R48, R3, 0x1 ;  /* 0x0000000330067211 */ /* 0x002fc600078008ff */
[----:B------:R-:W1:Y:S01]  /*14100*/  LDC R123, c[0x0][0x278] ;  /* 0x00009e00ff7b7b82 */ /* 0x000e620000000800 */
[----:B------:R3:W-:Y:S01]  /*14110*/  STG.E.U16 desc[UR60][R18.64], R122 ;  /* 0x0000007a12007986 */ /* 0x0007e2000c10153c */
[-C--:B------:R-:W-:Y:S01]  /*14120*/  LEA.HI.X.SX32 R7, R48, R17.reuse, 0x1, P0 ;  /* 0x0000001130077211 */ /* 0x080fe200000f0eff */
[----:B--2---:R-:W-:Y:S01]  /*14130*/  IMAD R48, R139, 0x2, R48 ;  /* 0x000000028b307824 */ /* 0x004fe200078e0230 */
[----:B------:R-:W-:Y:S01]  /*14140*/  LEA.HI.X.SX32 R15, R0, R17, 0x1, P2 ;  /* 0x00000011000f7211 */ /* 0x000fe200010f0eff */
[----:B------:R2:W-:Y:S03]  /*14150*/  STG.E.U16 desc[UR60][R4.64], R116 ;  /* 0x0000007404007986 */ /* 0x0005e6000c10153c */
[----:B---3--:R-:W-:Y:S01]  /*14160*/  LEA R12, P0, R48, R3, 0x1 ;  /* 0x00000003300c7211 */ /* 0x008fe200078008ff */
[----:B------:R-:W3:Y:S01]  /*14170*/  LDC R19, c[0x0][0x278] ;  /* 0x00009e00ff137b82 */ /* 0x000ee20000000800 */
[----:B0-----:R-:W-:Y:S01]  /*14180*/  LEA R0, R49, R48, 0x1 ;  /* 0x0000003031007211 */ /* 0x001fe200078e08ff */
[----:B------:R0:W-:Y:S01]  /*14190*/  STG.E.U16 desc[UR60][R14.64], R117 ;  /* 0x000000750e007986 */ /* 0x0001e2000c10153c */
[----:B------:R-:W-:-:S02]  /*141a0*/  PRMT R50, R117, 0x7632, R50 ;  /* 0x0000763275327816 */ /* 0x000fc40000000032 */
[----:B------:R-:W-:-:S03]  /*141b0*/  LEA.HI.X.SX32 R13, R48, R17, 0x1, P0 ;  /* 0x00000011300d7211 */ /* 0x000fc600000f0eff */
[----:B------:R-:W3:Y:S01]  /*141c0*/  LDC R49, c[0x0][0x278] ;  /* 0x00009e00ff317b82 */ /* 0x000ee20000000800 */
[C---:B--2---:R-:W-:Y:S01]  /*141d0*/  LEA R4, P0, R0.reuse, R3, 0x1 ;  /* 0x0000000300047211 */ /* 0x044fe200078008ff */
[----:B----4-:R-:W-:Y:S01]  /*141e0*/  IMAD R2, R121, 0x2, R0 ;  /* 0x0000000279027824 */ /* 0x010fe200078e0200 */
[----:B------:R2:W-:Y:S05]  /*141f0*/  STG.E.U16 desc[UR60][R6.64], R118 ;  /* 0x0000007606007986 */ /* 0x0005ea000c10153c */
[----:B0-----:R-:W0:Y:S01]  /*14200*/  LDC R117, c[0x0][0x278] ;  /* 0x00009e00ff757b82 */ /* 0x001e220000000800 */
[----:B------:R-:W-:Y:S01]  /*14210*/  LEA.HI.X.SX32 R5, R0, R17, 0x1, P0 ;  /* 0x0000001100057211 */ /* 0x000fe200000f0eff */
[----:B-----5:R-:W-:Y:S01]  /*14220*/  IMAD R0, R51, 0x2, R2 ;  /* 0x0000000233007824 */ /* 0x020fe200078e0202 */
[----:B------:R-:W-:-:S02]  /*14230*/  PRMT R15, R116, 0x7632, R15 ;  /* 0x00007632740f7816 */ /* 0x000fc4000000000f */
[----:B--2---:R-:W-:-:S03]  /*14240*/  LEA R6, P0, R2, R3, 0x1 ;  /* 0x0000000302067211 */ /* 0x004fc600078008ff */
[----:B------:R-:W2:Y:S01]  /*14250*/  LDC R51, c[0x0][0x278] ;  /* 0x00009e00ff337b82 */ /* 0x000ea20000000800 */
[----:B------:R-:W-:Y:S01]  /*14260*/  LEA.HI.X.SX32 R7, R2, R17, 0x1, P0 ;  /* 0x0000001102077211 */ /* 0x000fe200000f0eff */
[----:B-1----:R-:W-:Y:S01]  /*14270*/  IMAD R2, R123, 0x2, R0 ;  /* 0x000000027b027824 */ /* 0x002fe200078e0200 */
[----:B------:R-:W-:Y:S01]  /*14280*/  LEA R14, P0, R0, R3, 0x1 ;  /* 0x00000003000e7211 */ /* 0x000fe200078008ff */
[----:B------:R1:W-:Y:S04]  /*14290*/  STG.E.U16 desc[UR60][R12.64], R119 ;  /* 0x000000770c007986 */ /* 0x0003e8000c10153c */
[----:B------:R4:W-:Y:S01]  /*142a0*/  STG.E.U16 desc[UR60][R4.64], R15 ;  /* 0x0000000f04007986 */ /* 0x0009e2000c10153c */
[----:B------:R-:W-:Y:S02]  /*142b0*/  PRMT R116, R118, 0x7632, R116 ;  /* 0x0000763276747816 */ /* 0x000fe40000000074 */
[----:B------:R-:W-:-:S02]  /*142c0*/  PRMT R118, R119, 0x7632, R118 ;  /* 0x0000763277767816 */ /* 0x000fc40000000076 */
[----:B-1----:R-:W1:Y:S01]  /*142d0*/  LDC R119, c[0x0][0x278] ;  /* 0x00009e00ff777b82 */ /* 0x002e620000000800 */
[----:B----4-:R-:W-:Y:S01]  /*142e0*/  LEA.HI.X.SX32 R15, R0, R17, 0x1, P0 ;  /* 0x00000011000f7211 */ /* 0x010fe200000f0eff */
[----:B---3--:R-:W-:Y:S01]  /*142f0*/  IMAD R0, R19, 0x2, R2 ;  /* 0x0000000213007824 */ /* 0x008fe200078e0202 */
[----:B------:R-:W-:-:S04]  /*14300*/  LEA R18, P0, R2, R3, 0x1 ;  /* 0x0000000302127211 */ /* 0x000fc800078008ff */
[----:B------:R-:W-:Y:S01]  /*14310*/  LEA.HI.X.SX32 R19, R2, R17, 0x1, P0 ;  /* 0x0000001102137211 */ /* 0x000fe200000f0eff */
[----:B------:R-:W-:Y:S01]  /*14320*/  IMAD R2, R49, 0x2, R0 ;  /* 0x0000000231027824 */ /* 0x000fe200078e0200 */
[C---:B------:R-:W-:Y:S01]  /*14330*/  LEA R4, P0, R0.reuse, R3, 0x1 ;  /* 0x0000000300047211 */ /* 0x040fe200078008ff */
[----:B------:R-:W3:Y:S02]  /*14340*/  LDC R49, c[0x0][0x278] ;  /* 0x00009e00ff317b82 */ /* 0x000ee40000000800 */
[----:B0-----:R-:W-:Y:S01]  /*14350*/  IMAD R48, R117, 0x2, R2 ;  /* 0x0000000275307824 */ /* 0x001fe200078e0202 */
[----:B------:R0:W-:Y:S01]  /*14360*/  STG.E.U16 desc[UR60][R6.64], R50 ;  /* 0x0000003206007986 */ /* 0x0001e2000c10153c */
[----:B------:R-:W-:-:S04]  /*14370*/  LEA.HI.X.SX32 R5, R0, R17, 0x1, P0 ;  /* 0x0000001100057211 */ /* 0x000fc800000f0eff */
[----:B------:R-:W4:Y:S01]  /*14380*/  LDC R117, c[0x0][0x278] ;  /* 0x00009e00ff757b82 */ /* 0x000f220000000800 */
[-C--:B------:R-:W-:Y:S02]  /*14390*/  LEA R12, P2, R2, R3.reuse, 0x1 ;  /* 0x00000003020c7211 */ /* 0x080fe400078408ff */
[----:B0-----:R-:W-:-:S04]  /*143a0*/  LEA R6, P0, R48, R3, 0x1 ;  /* 0x0000000330067211 */ /* 0x001fc800078008ff */
[-C--:B------:R-:W-:Y:S02]  /*143b0*/  LEA.HI.X.SX32 R7, R48, R17.reuse, 0x1, P0 ;  /* 0x0000001130077211 */ /* 0x080fe400000f0eff */
[----:B--2---:R-:W-:Y:S02]  /*143c0*/  LEA R48, R51, R48, 0x1 ;  /* 0x0000003033307211 */ /* 0x004fe400078e08ff */
[----:B------:R-:W0:Y:S01]  /*143d0*/  LDC R51, c[0x0][0x278] ;  /* 0x00009e00ff337b82 */ /* 0x000e220000000800 */
[----:B------:R2:W-:Y:S01]  /*143e0*/  STG.E.U16 desc[UR60][R14.64], R116 ;  /* 0x000000740e007986 */ /* 0x0005e2000c10153c */
[----:B------:R-:W-:-:S03]  /*143f0*/  LEA.HI.X.SX32 R13, R2, R17, 0x1, P2 ;  /* 0x00000011020d7211 */ /* 0x000fc600010f0eff */
[----:B------:R5:W-:Y:S01]  /*14400*/  STG.E.U16 desc[UR60][R18.64], R118 ;  /* 0x0000007612007986 */ /* 0x000be2000c10153c */
[----:B------:R-:W-:Y:S01]  /*14410*/  PRMT R50, R113, 0x7632, R50 ;  /* 0x0000763271327816 */ /* 0x000fe20000000032 */
[----:B-1----:R-:W-:Y:S02]  /*14420*/  IMAD R0, R119, 0x2, R48 ;  /* 0x0000000277007824 */ /* 0x002fe400078e0230 */
[----:B------:R1:W-:Y:S04]  /*14430*/  STG.E.U16 desc[UR60][R4.64], R112 ;  /* 0x0000007004007986 */ /* 0x0003e8000c10153c */
[----:B------:R1:W-:Y:S01]  /*14440*/  STG.E.U16 desc[UR60][R12.64], R113 ;  /* 0x000000710c007986 */ /* 0x0003e2000c10153c */
[C---:B--2---:R-:W-:Y:S01]  /*14450*/  LEA R14, P0, R48.reuse, R3, 0x1 ;  /* 0x00000003300e7211 */ /* 0x044fe200078008ff */
[----:B-----5:R-:W2:Y:S03]  /*14460*/  LDC R19, c[0x0][0x278] ;  /* 0x00009e00ff137b82 */ /* 0x020ea60000000800 */
[----:B------:R-:W-:Y:S01]  /*14470*/  LEA.HI.X.SX32 R15, R48, R17, 0x1, P0 ;  /* 0x00000011300f7211 */ /* 0x000fe200000f0eff */
[----:B---3--:R-:W-:Y:S01]  /*14480*/  IMAD R2, R49, 0x2, R0 ;  /* 0x0000000231027824 */ /* 0x008fe200078e0200 */
[----:B-1----:R-:W-:-:S03]  /*14490*/  LEA R4, P0, R0, R3, 0x1 ;  /* 0x0000000300047211 */ /* 0x002fc600078008ff */
[----:B------:R-:W1:Y:S01]  /*144a0*/  LDC R113, c[0x0][0x278] ;  /* 0x00009e00ff717b82 */ /* 0x000e620000000800 */
[----:B------:R3:W-:Y:S01]  /*144b0*/  STG.E.U16 desc[UR60][R6.64], R114 ;  /* 0x0000007206007986 */ /* 0x0007e2000c10153c */
[----:B------:R-:W-:Y:S01]  /*144c0*/  LEA.HI.X.SX32 R5, R0, R17, 0x1, P0 ;  /* 0x0000001100057211 */ /* 0x000fe200000f0eff */
[----:B----4-:R-:W-:-:S05]  /*144d0*/  IMAD R0, R117, 0x2, R2 ;  /* 0x0000000275007824 */ /* 0x010fca00078e0202 */
[----:B------:R-:W4:Y:S01]  /*144e0*/  LDC R49, c[0x0][0x278] ;  /* 0x00009e00ff317b82 */ /* 0x000f220000000800 */
[----:B------:R-:W-:Y:S02]  /*144f0*/  PRMT R13, R112, 0x7632, R13 ;  /* 0x00007632700d7816 */ /* 0x000fe4000000000d */
[C---:B---3--:R-:W-:Y:S01]  /*14500*/  LEA R6, P0, R2.reuse, R3, 0x1 ;  /* 0x0000000302067211 */ /* 0x048fe200078008ff */
[----:B------:R-:W-:Y:S04]  /*14510*/  STG.E.U16 desc[UR60][R14.64], R115 ;  /* 0x000000730e007986 */ /* 0x000fe8000c10153c */
[----:B------:R-:W3:Y:S01]  /*14520*/  LDC R117, c[0x0][0x278] ;  /* 0x00009e00ff757b82 */ /* 0x000ee20000000800 */
[----:B------:R-:W-:Y:S01]  /*14530*/  LEA.HI.X.SX32 R7, R2, R17, 0x1, P0 ;  /* 0x0000001102077211 */ /* 0x000fe200000f0eff */
[----:B0-----:R-:W-:Y:S01]  /*14540*/  IMAD R2, R51, 0x2, R0 ;  /* 0x0000000233027824 */ /* 0x001fe200078e0200 */
[C---:B------:R-:W-:Y:S01]  /*14550*/  LEA R12, P0, R0.reuse, R3, 0x1 ;  /* 0x00000003000c7211 */ /* 0x040fe200078008ff */
[----:B------:R0:W-:Y:S04]  /*14560*/  STG.E.U16 desc[UR60][R4.64], R13 ;  /* 0x0000000d04007986 */ /* 0x0001e8000c10153c */
[----:B------:R-:W5:Y:S01]  /*14570*/  LDC R51, c[0x0][0x278] ;  /* 0x00009e00ff337b82 */ /* 0x000f620000000800 */
[----:B0-----:R-:W-:Y:S01]  /*14580*/  LEA.HI.X.SX32 R13, R0, R17, 0x1, P0 ;  /* 0x00000011000d7211 */ /* 0x001fe200000f0eff */
[----:B--2---:R-:W-:Y:S01]  /*14590*/  IMAD R0, R19, 0x2, R2 ;  /* 0x0000000213007824 */ /* 0x004fe200078e0202 */
[----:B------:R-:W-:-:S04]  /*145a0*/  LEA R18, P0, R2, R3, 0x1 ;  /* 0x0000000302127211 */ /* 0x000fc800078008ff */
[----:B------:R-:W-:Y:S01]  /*145b0*/  LEA.HI.X.SX32 R19, R2, R17, 0x1, P0 ;  /* 0x0000001102137211 */ /* 0x000fe200000f0eff */
[----:B-1----:R-:W-:Y:S02]  /*145c0*/  IMAD R2, R113, 0x2, R0 ;  /* 0x0000000271027824 */ /* 0x002fe400078e0200 */
[----:B------:R-:W0:Y:S01]  /*145d0*/  LDC R113, c[0x0][0x278] ;  /* 0x00009e00ff717b82 */ /* 0x000e220000000800 */
[----:B------:R-:W-:Y:S02]  /*145e0*/  LEA R4, P0, R0, R3, 0x1 ;  /* 0x0000000300047211 */ /* 0x000fe400078008ff */
[----:B----4-:R-:W-:Y:S01]  /*145f0*/  LEA R48, R49, R2, 0x1 ;  /* 0x0000000231307211 */ /* 0x010fe200078e08ff */
[----:B------:R1:W-:Y:S01]  /*14600*/  STG.E.U16 desc[UR60][R6.64], R50 ;  /* 0x0000003206007986 */ /* 0x0003e2000c10153c */
[----:B------:R-:W-:-:S03]  /*14610*/  PRMT R112, R114, 0x7632, R112 ;  /* 0x0000763272707816 */ /* 0x000fc60000000070 */
[----:B------:R-:W2:Y:S01]  /*14620*/  LDC R49, c[0x0][0x278] ;  /* 0x00009e00ff317b82 */ /* 0x000ea20000000800 */
[----:B------:R-:W-:Y:S02]  /*14630*/  LEA.HI.X.SX32 R5, R0, R17, 0x1, P0 ;  /* 0x0000001100057211 */ /* 0x000fe400000f0eff */
[----:B------:R-:W-:Y:S01]  /*14640*/  PRMT R114, R115, 0x7632, R114 ;  /* 0x0000763273727816 */ /* 0x000fe20000000072 */
[----:B------:R4:W-:Y:S01]  /*14650*/  STG.E.U16 desc[UR60][R12.64], R112 ;  /* 0x000000700c007986 */ /* 0x0009e2000c10153c */
[----:B-1----:R-:W-:-:S03]  /*14660*/  LEA R6, P0, R48, R3, 0x1 ;  /* 0x0000000330067211 */ /* 0x002fc600078008ff */
[----:B------:R-:W1:Y:S01]  /*14670*/  LDC R115, c[0x0][0x278] ;  /* 0x00009e00ff737b82 */ /* 0x000e620000000800 */
[----:B------:R4:W-:Y:S01]  /*14680*/  STG.E.U16 desc[UR60][R18.64], R114 ;  /* 0x0000007212007986 */ /* 0x0009e2000c10153c */
[----:B------:R-:W-:Y:S01]  /*14690*/  LEA.HI.X.SX32 R7, R48, R17, 0x1, P0 ;  /* 0x0000001130077211 */ /* 0x000fe200000f0eff */
[----:B---3--:R-:W-:Y:S01]  /*146a0*/  IMAD R48, R117, 0x2, R48 ;  /* 0x0000000275307824 */ /* 0x008fe200078e0230 */
[----:B------:R-:W-:-:S03]  /*146b0*/  LEA R14, P2, R2, R3, 0x1 ;  /* 0x00000003020e7211 */ /* 0x000fc600078408ff */
[----:B-----5:R-:W-:Y:S01]  /*146c0*/  IMAD R0, R51, 0x2, R48 ;  /* 0x0000000233007824 */ /* 0x020fe200078e0230 */
[----:B------:R-:W-:Y:S01]  /*146d0*/  LEA.HI.X.SX32 R15, R2, R17, 0x1, P2 ;  /* 0x00000011020f7211 */ /* 0x000fe200010f0eff */
[----:B------:R-:W3:Y:S01]  /*146e0*/  LDC R51, c[0x0][0x278] ;  /* 0x00009e00ff337b82 */ /* 0x000ee20000000800 */
[----:B----4-:R-:W-:-:S07]  /*146f0*/  LEA R12, P0, R48, R3, 0x1 ;  /* 0x00000003300c7211 */ /* 0x010fce00078008ff */
[----:B------:R-:W4:Y:S01]  /*14700*/  LDC R19, c[0x0][0x278] ;  /* 0x00009e00ff137b82 */ /* 0x000f220000000800 */
[----:B------:R5:W-:Y:S01]  /*14710*/  STG.E.U16 desc[UR60][R4.64], R108 ;  /* 0x0000006c04007986 */ /* 0x000be2000c10153c */
[----:B------:R-:W-:Y:S01]  /*14720*/  LEA.HI.X.SX32 R13, R48, R17, 0x1, P0 ;  /* 0x00000011300d7211 */ /* 0x000fe200000f0eff */
[----:B0-----:R-:W-:Y:S01]  /*14730*/  IMAD R2, R113, 0x2, R0 ;  /* 0x0000000271027824 */ /* 0x001fe200078e0200 */
[----:B------:R-:W-:Y:S01]  /*14740*/  PRMT R50, R109, 0x7632, R50 ;  /* 0x000076326d327816 */ /* 0x000fe20000000032 */
[----:B------:R0:W-:Y:S04]  /*14750*/  STG.E.U16 desc[UR60][R14.64], R109 ;  /* 0x0000006d0e007986 */ /* 0x0001e8000c10153c */
[----:B------:R2:W-:Y:S01]  /*14760*/  STG.E.U16 desc[UR60][R6.64], R110 ;  /* 0x0000006e06007986 */ /* 0x0005e2000c10153c */
[C---:B-----5:R-:W-:Y:S01]  /*14770*/  LEA R4, P0, R0.reuse, R3, 0x1 ;  /* 0x0000000300047211 */ /* 0x060fe200078008ff */
[----:B0-----:R-:W0:Y:S03]  /*14780*/  LDC R109, c[0x0][0x278] ;  /* 0x00009e00ff6d7b82 */ /* 0x001e260000000800 */
[----:B------:R-:W-:Y:S01]  /*14790*/  LEA.HI.X.SX32 R5, R0, R17, 0x1, P0 ;  /* 0x0000001100057211 */ /* 0x000fe200000f0eff */
[----:B--2---:R-:W-:Y:S01]  /*147a0*/  IMAD R0, R49, 0x2, R2 ;  /* 0x0000000231007824 */ /* 0x004fe200078e0202 */
[----:B------:R-:W-:-:S02]  /*147b0*/  LEA R6, P0, R2, R3, 0x1 ;  /* 0x0000000302067211 */ /* 0x000fc400078008ff */
[----:B------:R-:W-:Y:S02]  /*147c0*/  PRMT R15, R108, 0x7632, R15 ;  /* 0x000076326c0f7816 */ /* 0x000fe4000000000f */
[----:B------:R-:W-:Y:S01]  /*147d0*/  LEA.HI.X.SX32 R7, R2, R17, 0x1, P0 ;  /* 0x0000001102077211 */ /* 0x000fe200000f0eff */
[----:B-1----:R-:W-:Y:S01]  /*147e0*/  IMAD R2, R115, 0x2, R0 ;  /* 0x0000000273027824 */ /* 0x002fe200078e0200 */
[----:B------:R-:W-:Y:S01]  /*147f0*/  LEA R14, P0, R0, R3, 0x1 ;  /* 0x00000003000e7211 */ /* 0x000fe200078008ff */
[----:B------:R-:W1:Y:S01]  /*14800*/  LDC R49, c[0x0][0x278] ;  /* 0x00009e00ff317b82 */ /* 0x000e620000000800 */
[----:B------:R2:W-:Y:S04]  /*14810*/  STG.E.U16 desc[UR60][R12.64], R111 ;  /* 0x0000006f0c007986 */ /* 0x0005e8000c10153c */
[----:B------:R5:W-:Y:S01]  /*14820*/  STG.E.U16 desc[UR60][R4.64], R15 ;  /* 0x0000000f04007986 */ /* 0x000be2000c10153c */
[----:B------:R-:W-:-:S02]  /*14830*/  PRMT R108, R110, 0x7632, R108 ;  /* 0x000076326e6c7816 */ /* 0x000fc4000000006c */
[----:B------:R-:W-:Y:S02]  /*14840*/  PRMT R110, R111, 0x7632, R110 ;  /* 0x000076326f6e7816 */ /* 0x000fe4000000006e */
[----:B--2---:R-:W2:Y:S01]  /*14850*/  LDC R111, c[0x0][0x278] ;  /* 0x00009e00ff6f7b82 */ /* 0x004ea20000000800 */
[----:B-----5:R-:W-:Y:S01]  /*14860*/  LEA.HI.X.SX32 R15, R0, R17, 0x1, P0 ;  /* 0x00000011000f7211 */ /* 0x020fe200000f0eff */
[----:B----4-:R-:W-:Y:S01]  /*14870*/  IMAD R0, R19, 0x2, R2 ;  /* 0x0000000213007824 */ /* 0x010fe200078e0202 */
[----:B------:R-:W-:-:S04]  /*14880*/  LEA R18, P0, R2, R3, 0x1 ;  /* 0x0000000302127211 */ /* 0x000fc800078008ff */
[----:B------:R-:W-:Y:S02]  /*14890*/  LEA.HI.X.SX32 R19, R2, R17, 0x1, P0 ;  /* 0x0000001102137211 */ /* 0x000fe400000f0eff */
[----:B---3--:R-:W-:Y:S02]  /*148a0*/  LEA R2, R51, R0, 0x1 ;  /* 0x0000000033027211 */ /* 0x008fe400078e08ff */
        /* <DEDUP_REMOVED lines=8> */
[-C--:B------:R-:W-:Y:S01]  /*14930*/  LEA.HI.X.SX32 R7, R48, R17.reuse, 0x1, P0 ;  /* 0x0000001130077211 */ /* 0x080fe200000f0eff */
[----:B-1----:R-:W-:Y:S02]  /*14940*/  IMAD R48, R49, 0x2, R48 ;  /* 0x0000000231307824 */ /* 0x002fe400078e0230 */
[----:B------:R-:W0:Y:S01]  /*14950*/  LDC R49, c[0x0][0x278] ;  /* 0x00009e00ff317b82 */ /* 0x000e220000000800 */
[----:B------:R-:W-:Y:S01]  /*14960*/  STG.E.U16 desc[UR60][R14.64], R108 ;  /* 0x0000006c0e007986 */ /* 0x000fe2000c10153c */
[----:B------:R-:W-:-:S03]  /*14970*/  LEA.HI.X.SX32 R13, R2, R17, 0x1, P2 ;  /* 0x00000011020d7211 */ /* 0x000fc600010f0eff */
[----:B------:R1:W-:Y:S01]  /*14980*/  STG.E.U16 desc[UR60][R18.64], R110 ;  /* 0x0000006e12007986 */ /* 0x0003e2000c10153c */
[----:B------:R-:W-:Y:S01]  /*14990*/  PRMT R50, R105, 0x7632, R50 ;  /* 0x0000763269327816 */ /* 0x000fe20000000032 */
[----:B--2---:R-:W-:Y:S02]  /*149a0*/  IMAD R0, R111, 0x2, R48 ;  /* 0x000000026f007824 */ /* 0x004fe400078e0230 */
[----:B------:R-:W-:Y:S04]  /*149b0*/  STG.E.U16 desc[UR60][R4.64], R104 ;  /* 0x0000006804007986 */ /* 0x000fe8000c10153c */
[----:B------:R2:W-:Y:S01]  /*149c0*/  STG.E.U16 desc[UR60][R12.64], R105 ;  /* 0x000000690c007986 */ /* 0x0005e2000c10153c */
[----:B-1----:R-:W1:Y:S01]  /*149d0*/  LDC R19, c[0x0][0x278] ;  /* 0x00009e00ff137b82 */ /* 0x002e620000000800 */
[----:B------:R-:W-:Y:S01]  /*149e0*/  LEA R14, P0, R48, R3, 0x1 ;  /* 0x00000003300e7211 */ /* 0x000fe200078008ff */
[----:B---3--:R-:W-:-:S03]  /*149f0*/  IMAD R2, R51, 0x2, R0 ;  /* 0x0000000233027824 */ /* 0x008fc600078e0200 */
[----:B------:R-:W-:-:S03]  /*14a00*/  LEA.HI.X.SX32 R15, R48, R17, 0x1, P0 ;  /* 0x00000011300f7211 */ /* 0x000fc600000f0eff */
[----:B--2---:R-:W2:Y:S01]  /*14a10*/  LDC R105, c[0x0][0x278] ;  /* 0x00009e00ff697b82 */ /* 0x004ea20000000800 */
[C---:B------:R-:W-:Y:S01]  /*14a20*/  LEA R4, P0, R0.reuse, R3, 0x1 ;  /* 0x0000000300047211 */ /* 0x040fe200078008ff */
[----:B------:R3:W-:Y:S03]  /*14a30*/  STG.E.U16 desc[UR60][R6.64], R106 ;  /* 0x0000006a06007986 */ /* 0x0007e6000c10153c */
[----:B------:R-:W-:-:S03]  /*14a40*/  LEA.HI.X.SX32 R5, R0, R17, 0x1, P0 ;  /* 0x0000001100057211 */ /* 0x000fc600000f0eff */
[----:B------:R-:W5:Y:S01]  /*14a50*/  LDC R51, c[0x0][0x278] ;  /* 0x00009e00ff337b82 */ /* 0x000f620000000800 */
[----:B----4-:R-:W-:Y:S01]  /*14a60*/  IMAD R0, R109, 0x2, R2 ;  /* 0x000000026d007824 */ /* 0x010fe200078e0202 */
[----:B------:R-:W-:Y:S02]  /*14a70*/  PRMT R13, R104, 0x7632, R13 ;  /* 0x00007632680d7816 */ /* 0x000fe4000000000d */
[C---:B---3--:R-:W-:Y:S01]  /*14a80*/  LEA R6, P0, R2.reuse, R3, 0x1 ;  /* 0x0000000302067211 */ /* 0x048fe200078008ff */
[----:B------:R-:W-:Y:S03]  /*14a90*/  STG.E.U16 desc[UR60][R14.64], R107 ;  /* 0x0000006b0e007986 */ /* 0x000fe6000c10153c */
[----:B------:R-:W3:Y:S01]  /*14aa0*/  LDC R109, c[0x0][0x278] ;  /* 0x00009e00ff6d7b82 */ /* 0x000ee20000000800 */
[----:B------:R-:W-:Y:S01]  /*14ab0*/  LEA.HI.X.SX32 R7, R2, R17, 0x1, P0 ;  /* 0x0000001102077211 */ /* 0x000fe200000f0eff */
[----:B0-----:R-:W-:Y:S01]  /*14ac0*/  IMAD R2, R49, 0x2, R0 ;  /* 0x0000000231027824 */ /* 0x001fe200078e0200 */
[C---:B------:R-:W-:Y:S01]  /*14ad0*/  LEA R12, P0, R0.reuse, R3, 0x1 ;  /* 0x00000003000c7211 */ /* 0x040fe200078008ff */
[----:B------:R0:W-:Y:S04]  /*14ae0*/  STG.E.U16 desc[UR60][R4.64], R13 ;  /* 0x0000000d04007986 */ /* 0x0001e8000c10153c */
[----:B------:R-:W4:Y:S01]  /*14af0*/  LDC R49, c[0x0][0x278] ;  /* 0x00009e00ff317b82 */ /* 0x000f220000000800 */
[----:B0-----:R-:W-:-:S02]  /*14b00*/  LEA.HI.X.SX32 R13, R0, R17, 0x1, P0 ;  /* 0x00000011000d7211 */ /* 0x001fc400000f0eff */
[C---:B------:R-:W-:Y:S02]  /*14b10*/  LEA R18, P0, R2.reuse, R3, 0x1 ;  /* 0x0000000302127211 */ /* 0x040fe400078008ff */
[----:B-1----:R-:W-:Y:S02]  /*14b20*/  LEA R0, R19, R2, 0x1 ;  /* 0x0000000213007211 */ /* 0x002fe400078e08ff */
[----:B------:R-:W-:-:S03]  /*14b30*/  LEA.HI.X.SX32 R19, R2, R17, 0x1, P0 ;  /* 0x0000001102137211 */ /* 0x000fc600000f0eff */
[----:B--2---:R-:W-:Y:S02]  /*14b40*/  IMAD R2, R105, 0x2, R0 ;  /* 0x0000000269027824 */ /* 0x004fe400078e0200 */
[----:B------:R-:W0:Y:S01]  /*14b50*/  LDC R105, c[0x0][0x278] ;  /* 0x00009e00ff697b82 */ /* 0x000e220000000800 */
[----:B------:R-:W-:Y:S01]  /*14b60*/  LEA R4, P0, R0, R3, 0x1 ;  /* 0x0000000300047211 */ /* 0x000fe200078008ff */
[----:B-----5:R-:W-:Y:S01]  /*14b70*/  IMAD R48, R51, 0x2, R2 ;  /* 0x0000000233307824 */ /* 0x020fe200078e0202 */
[----:B------:R1:W-:Y:S01]  /*14b80*/  STG.E.U16 desc[UR60][R6.64], R50 ;  /* 0x0000003206007986 */ /* 0x0003e2000c10153c */
[----:B------:R-:W-:-:S04]  /*14b90*/  PRMT R104, R106, 0x7632, R104 ;  /* 0x000076326a687816 */ /* 0x000fc80000000068 */
[----:B------:R-:W2:Y:S01]  /*14ba0*/  LDC R51, c[0x0][0x278] ;  /* 0x00009e00ff337b82 */ /* 0x000ea20000000800 */
[----:B------:R-:W-:Y:S02]  /*14bb0*/  LEA.HI.X.SX32 R5, R0, R17, 0x1, P0 ;  /* 0x0000001100057211 */ /* 0x000fe400000f0eff */
[----:B------:R-:W-:Y:S02]  /*14bc0*/  PRMT R106, R107, 0x7632, R106 ;  /* 0x000076326b6a7816 */ /* 0x000fe4000000006a */
[----:B-1----:R-:W-:-:S03]  /*14bd0*/  LEA R6, P0, R48, R3, 0x1 ;  /* 0x0000000330067211 */ /* 0x002fc600078008ff */
[----:B------:R-:W1:Y:S01]  /*14be0*/  LDC R107, c[0x0][0x278] ;  /* 0x00009e00ff6b7b82 */ /* 0x000e620000000800 */
[----:B------:R5:W-:Y:S01]  /*14bf0*/  STG.E.U16 desc[UR60][R12.64], R104 ;  /* 0x000000680c007986 */ /* 0x000be2000c10153c */
[----:B------:R-:W-:Y:S02]  /*14c00*/  LEA R14, P2, R2, R3, 0x1 ;  /* 0x00000003020e7211 */ /* 0x000fe400078408ff */
[-C--:B------:R-:W-:Y:S01]  /*14c10*/  LEA.HI.X.SX32 R7, R48, R17.reuse, 0x1, P0 ;  /* 0x0000001130077211 */ /* 0x080fe200000f0eff */
[----:B---3--:R-:W-:Y:S01]  /*14c20*/  IMAD R48, R109, 0x2, R48 ;  /* 0x000000026d307824 */ /* 0x008fe200078e0230 */
[----:B------:R3:W-:Y:S01]  /*14c30*/  STG.E.U16 desc[UR60][R18.64], R106 ;  /* 0x0000006a12007986 */ /* 0x0007e2000c10153c */
[----:B------:R-:W-:Y:S02]  /*14c40*/  LEA.HI.X.SX32 R15, R2, R17, 0x1, P2 ;  /* 0x00000011020f7211 */ /* 0x000fe400010f0eff */
[----:B----4-:R-:W-:Y:S02]  /*14c50*/  IMAD R0, R49, 0x2, R48 ;  /* 0x0000000231007824 */ /* 0x010fe400078e0230 */
[----:B------:R-:W4:Y:S01]  /*14c60*/  LDC R49, c[0x0][0x278] ;  /* 0x00009e00ff317b82 */ /* 0x000f220000000800 */
[----:B-----5:R-:W-:-:S07]  /*14c70*/  LEA R12, P0, R48, R3, 0x1 ;  /* 0x00000003300c7211 */ /* 0x020fce00078008ff */
[----:B---3--:R-:W3:Y:S01]  /*14c80*/  LDC R19, c[0x0][0x278] ;  /* 0x00009e00ff137b82 */ /* 0x008ee20000000800 */
[----:B------:R5:W-:Y:S01]  /*14c90*/  STG.E.U16 desc[UR60][R4.64], R100 ;  /* 0x0000006404007986 */ /* 0x000be2000c10153c */
[----:B------:R-:W-:Y:S01]  /*14ca0*/  PRMT R50, R101, 0x7632, R50 ;  /* 0x0000763265327816 */ /* 0x000fe20000000032 */
[----:B0-----:R-:W-:Y:S01]  /*14cb0*/  IMAD R2, R105, 0x2, R0 ;  /* 0x0000000269027824 */ /* 0x001fe200078e0200 */
[----:B------:R-:W-:Y:S01]  /*14cc0*/  LEA.HI.X.SX32 R13, R48, R17, 0x1, P0 ;  /* 0x00000011300d7211 */ /* 0x000fe200000f0eff */
        /* <DEDUP_REMOVED lines=9> */
[----:B------:R-:W2:Y:S01]  /*14d60*/  LDC R51, c[0x0][0x278] ;  /* 0x00009e00ff337b82 */ /* 0x000ea20000000800 */
[----:B------:R-:W-:Y:S01]  /*14d70*/  LEA R14, P0, R0, R3, 0x1 ;  /* 0x00000003000e7211 */ /* 0x000fe200078008ff */
[----:B------:R5:W-:Y:S01]  /*14d80*/  STG.E.U16 desc[UR60][R12.64], R103 ;  /* 0x000000670c007986 */ /* 0x000be2000c10153c */
[----:B-1----:R-:W-:-:S03]  /*14d90*/  LEA R2, R107, R0, 0x1 ;  /* 0x000000006b027211 */ /* 0x002fc600078e08ff */
[----:B------:R1:W-:Y:S01]  /*14da0*/  STG.E.U16 desc[UR60][R4.64], R15 ;  /* 0x0000000f04007986 */ /* 0x0003e2000c10153c */
[----:B------:R-:W-:Y:S02]  /*14db0*/  PRMT R100, R102, 0x7632, R100 ;  /* 0x0000763266647816 */ /* 0x000fe40000000064 */
[----:B------:R-:W-:Y:S02]  /*14dc0*/  PRMT R102, R103, 0x7632, R102 ;  /* 0x0000763267667816 */ /* 0x000fe40000000066 */
[----:B-----5:R-:W5:Y:S01]  /*14dd0*/  LDC R103, c[0x0][0x278] ;  /* 0x00009e00ff677b82 */ /* 0x020f620000000800 */
[----:B-1----:R-:W-:Y:S01]  /*14de0*/  LEA.HI.X.SX32 R15, R0, R17, 0x1, P0 ;  /* 0x00000011000f7211 */ /* 0x002fe200000f0eff */
[----:B---3--:R-:W-:Y:S01]  /*14df0*/  IMAD R0, R19, 0x2, R2 ;  /* 0x0000000213007824 */ /* 0x008fe200078e0202 */
[----:B------:R-:W-:-:S04]  /*14e00*/  LEA R18, P0, R2, R3, 0x1 ;  /* 0x0000000302127211 */ /* 0x000fc800078008ff */
[----:B------:R-:W-:Y:S01]  /*14e10*/  LEA.HI.X.SX32 R19, R2, R17, 0x1, P0 ;  /* 0x0000001102137211 */ /* 0x000fe200000f0eff */
[----:B----4-:R-:W-:Y:S01]  /*14e20*/  IMAD R2, R49, 0x2, R0 ;  /* 0x0000000231027824 */ /* 0x010fe200078e0200 */
[C---:B------:R-:W-:Y:S01]  /*14e30*/  LEA R4, P0, R0.reuse, R3, 0x1 ;  /* 0x0000000300047211 */ /* 0x040fe200078008ff */
[----:B------:R-:W1:Y:S02]  /*14e40*/  LDC R49, c[0x0][0x278] ;  /* 0x00009e00ff317b82 */ /* 0x000e640000000800 */
[----:B0-----:R-:W-:Y:S01]  /*14e50*/  IMAD R48, R101, 0x2, R2 ;  /* 0x0000000265307824 */ /* 0x001fe200078e0202 */
[----:B------:R0:W-:Y:S01]  /*14e60*/  STG.E.U16 desc[UR60][R6.64], R50 ;  /* 0x0000003206007986 */ /* 0x0001e2000c10153c */
[----:B------:R-:W-:-:S04]  /*14e70*/  LEA.HI.X.SX32 R5, R0, R17, 0x1, P0 ;  /* 0x0000001100057211 */ /* 0x000fc800000f0eff */
[----:B------:R-:W3:Y:S01]  /*14e80*/  LDC R101, c[0x0][0x278] ;  /* 0x00009e00ff657b82 */ /* 0x000ee20000000800 */
[-C--:B------:R-:W-:Y:S02]  /*14e90*/  LEA R12, P2, R2, R3.reuse, 0x1 ;  /* 0x00000003020c7211 */ /* 0x080fe400078408ff */
[----:B0-----:R-:W-:-:S04]  /*14ea0*/  LEA R6, P0, R48, R3, 0x1 ;  /* 0x0000000330067211 */ /* 0x001fc800078008ff */
[-C--:B------:R-:W-:Y:S01]  /*14eb0*/  LEA.HI.X.SX32 R7, R48, R17.reuse, 0x1, P0 ;  /* 0x0000001130077211 */ /* 0x080fe200000f0eff */
[----:B--2---:R-:W-:Y:S02]  /*14ec0*/  IMAD R48, R51, 0x2, R48 ;  /* 0x0000000233307824 */ /* 0x004fe400078e0230 */
[----:B------:R-:W0:Y:S01]  /*14ed0*/  LDC R51, c[0x0][0x278] ;  /* 0x00009e00ff337b82 */ /* 0x000e220000000800 */
[----:B------:R2:W-:Y:S01]  /*14ee0*/  STG.E.U16 desc[UR60][R14.64], R100 ;  /* 0x000000640e007986 */ /* 0x0005e2000c10153c */
[----:B------:R-:W-:-:S03]  /*14ef0*/  LEA.HI.X.SX32 R13, R2, R17, 0x1, P2 ;  /* 0x00000011020d7211 */ /* 0x000fc600010f0eff */
[----:B------:R4:W-:Y:S01]  /*14f00*/  STG.E.U16 desc[UR60][R18.64], R102 ;  /* 0x0000006612007986 */ /* 0x0009e2000c10153c */
[----:B------:R-:W-:Y:S01]  /*14f10*/  PRMT R50, R97, 0x7632, R50 ;  /* 0x0000763261327816 */ /* 0x000fe20000000032 */
[----:B-----5:R-:W-:Y:S02]  /*14f20*/  IMAD R0, R103, 0x2, R48 ;  /* 0x0000000267007824 */ /* 0x020fe400078e0230 */
[----:B------:R5:W-:Y:S04]  /*14f30*/  STG.E.U16 desc[UR60][R4.64], R96 ;  /* 0x0000006004007986 */ /* 0x000be8000c10153c */
[----:B------:R5:W-:Y:S01]  /*14f40*/  STG.E.U16 desc[UR60][R12.64], R97 ;  /* 0x000000610c007986 */ /* 0x000be2000c10153c */
[C---:B--2---:R-:W-:Y:S01]  /*14f50*/  LEA R14, P0, R48.reuse, R3, 0x1 ;  /* 0x00000003300e7211 */ /* 0x044fe200078008ff */
[----:B----4-:R-:W2:Y:S03]  /*14f60*/  LDC R19, c[0x0][0x278] ;  /* 0x00009e00ff137b82 */ /* 0x010ea60000000800 */
[----:B------:R-:W-:Y:S01]  /*14f70*/  LEA.HI.X.SX32 R15, R48, R17, 0x1, P0 ;  /* 0x00000011300f7211 */ /* 0x000fe200000f0eff */
[----:B-1----:R-:W-:Y:S01]  /*14f80*/  IMAD R2, R49, 0x2, R0 ;  /* 0x0000000231027824 */ /* 0x002fe200078e0200 */
[----:B-----5:R-:W-:-:S03]  /*14f90*/  LEA R4, P0, R0, R3, 0x1 ;  /* 0x0000000300047211 */ /* 0x020fc600078008ff */
[----:B------:R-:W1:Y:S01]  /*14fa0*/  LDC R97, c[0x0][0x278] ;  /* 0x00009e00ff617b82 */ /* 0x000e620000000800 */
[----:B------:R4:W-:Y:S01]  /*14fb0*/  STG.E.U16 desc[UR60][R6.64], R98 ;  /* 0x0000006206007986 */ /* 0x0009e2000c10153c */
[----:B------:R-:W-:Y:S02]  /*14fc0*/  LEA.HI.X.SX32 R5, R0, R17, 0x1, P0 ;  /* 0x0000001100057211 */ /* 0x000fe400000f0eff */
[----:B---3--:R-:W-:-:S04]  /*14fd0*/  LEA R0, R101, R2, 0x1 ;  /* 0x0000000265007211 */ /* 0x008fc800078e08ff */
[----:B------:R-:W3:Y:S01]  /*14fe0*/  LDC R49, c[0x0][0x278] ;  /* 0x00009e00ff317b82 */ /* 0x000ee20000000800 */
[----:B------:R-:W-:Y:S02]  /*14ff0*/  PRMT R13, R96, 0x7632, R13 ;  /* 0x00007632600d7816 */ /* 0x000fe4000000000d */
[C---:B----4-:R-:W-:Y:S01]  /*15000*/  LEA R6, P0, R2.reuse, R3, 0x1 ;  /* 0x0000000302067211 */ /* 0x050fe200078008ff */
[----:B------:R-:W-:Y:S04]  /*15010*/  STG.E.U16 desc[UR60][R14.64], R99 ;  /* 0x000000630e007986 */ /* 0x000fe8000c10153c */
[----:B------:R-:W4:Y:S01]  /*15020*/  LDC R101, c[0x0][0x278] ;  /* 0x00009e00ff657b82 */ /* 0x000f220000000800 */
        /* <DEDUP_REMOVED lines=11> */
[----:B------:R-:W-:Y:S01]  /*150e0*/  LEA R4, P0, R0, R3, 0x1 ;  /* 0x0000000300047211 */ /* 0x000fe200078008ff */
[----:B---3--:R-:W-:Y:S01]  /*150f0*/  IMAD R48, R49, 0x2, R2 ;  /* 0x0000000231307824 */ /* 0x008fe200078e0202 */
[----:B------:R-:W-:Y:S01]  /*15100*/  PRMT R96, R98, 0x7632, R96 ;  /* 0x0000763262607816 */ /* 0x000fe20000000060 */
[----:B------:R1:W-:Y:S01]  /*15110*/  STG.E.U16 desc[UR60][R6.64], R50 ;  /* 0x0000003206007986 */ /* 0x0003e2000c10153c */
[----:B------:R-:W-:-:S03]  /*15120*/  LEA.HI.X.SX32 R5, R0, R17, 0x1, P0 ;  /* 0x0000001100057211 */ /* 0x000fc600000f0eff */
[----:B------:R-:W2:Y:S01]  /*15130*/  LDC R49, c[0x0][0x278] ;  /* 0x00009e00ff317b82 */ /* 0x000ea20000000800 */
[----:B------:R-:W-:Y:S01]  /*15140*/  PRMT R98, R99, 0x7632, R98 ;  /* 0x0000763263627816 */ /* 0x000fe20000000062 */
[----:B------:R3:W-:Y:S01]  /*15150*/  STG.E.U16 desc[UR60][R12.64], R96 ;  /* 0x000000600c007986 */ /* 0x0007e2000c10153c */
[-C--:B------:R-:W-:Y:S02]  /*15160*/  LEA R14, P2, R2, R3.reuse, 0x1 ;  /* 0x00000003020e7211 */ /* 0x080fe400078408ff */
[----:B-1----:R-:W-:-:S03]  /*15170*/  LEA R6, P0, R48, R3, 0x1 ;  /* 0x0000000330067211 */ /* 0x002fc600078008ff */
[----:B------:R-:W1:Y:S01]  /*15180*/  LDC R99, c[0x0][0x278] ;  /* 0x00009e00ff637b82 */ /* 0x000e620000000800 */
[----:B------:R0:W-:Y:S01]  /*15190*/  STG.E.U16 desc[UR60][R18.64], R98 ;  /* 0x0000006212007986 */ /* 0x0001e2000c10153c */
[-C--:B------:R-:W-:Y:S01]  /*151a0*/  LEA.HI.X.SX32 R7, R48, R17.reuse, 0x1, P0 ;  /* 0x0000001130077211 */ /* 0x080fe200000f0eff */
[----:B----4-:R-:W-:Y:S01]  /*151b0*/  IMAD R48, R101, 0x2, R48 ;  /* 0x0000000265307824 */ /* 0x010fe200078e0230 */
[----:B------:R-:W-:-:S03]  /*151c0*/  LEA.HI.X.SX32 R15, R2, R17, 0x1, P2 ;  /* 0x00000011020f7211 */ /* 0x000fc600010f0eff */
[----:B-----5:R-:W-:Y:S01]  /*151d0*/  IMAD R0, R51, 0x2, R48 ;  /* 0x0000000233007824 */ /* 0x020fe200078e0230 */
[----:B---3--:R-:W-:Y:S01]  /*151e0*/  LEA R12, P0, R48, R3, 0x1 ;  /* 0x00000003300c7211 */ /* 0x008fe200078008ff */
[----:B------:R-:W3:Y:S01]  /*151f0*/  LDC R51, c[0x0][0x278] ;  /* 0x00009e00ff337b82 */ /* 0x000ee20000000800 */
[----:B------:R4:W-:Y:S07]  /*15200*/  STG.E.U16 desc[UR60][R4.64], R92 ;  /* 0x0000005c04007986 */ /* 0x0009ee000c10153c */
[----:B0-----:R-:W0:Y:S01]  /*15210*/  LDC R19, c[0x0][0x278] ;  /* 0x00009e00ff137b82 */ /* 0x001e220000000800 */
[----:B------:R5:W-:Y:S01]  /*15220*/  STG.E.U16 desc[UR60][R14.64], R93 ;  /* 0x0000005d0e007986 */ /* 0x000be2000c10153c */
[----:B------:R-:W-:-:S02]  /*15230*/  PRMT R50, R93, 0x7632, R50 ;  /* 0x000076325d327816 */ /* 0x000fc40000000032 */
[----:B------:R-:W-:Y:S02]  /*15240*/  LEA.HI.X.SX32 R13, R48, R17, 0x1, P0 ;  /* 0x00000011300d7211 */ /* 0x000fe400000f0eff */
[C---:B----4-:R-:W-:Y:S02]  /*15250*/  LEA R4, P0, R0.reuse, R3, 0x1 ;  /* 0x0000000300047211 */ /* 0x050fe400078008ff */
[----:B------:R-:W-:Y:S01]  /*15260*/  LEA R2, R97, R0, 0x1 ;  /* 0x0000000061027211 */ /* 0x000fe200078e08ff */
[----:B------:R4:W-:Y:S01]  /*15270*/  STG.E.U16 desc[UR60][R6.64], R94 ;  /* 0x0000005e06007986 */ /* 0x0009e2000c10153c */
[----:B-----5:R-:W5:Y:S01]  /*15280*/  LDC R93, c[0x0][0x278] ;  /* 0x00009e00ff5d7b82 */ /* 0x020f620000000800 */
[----:B------:R-:W-:Y:S02]  /*15290*/  LEA.HI.X.SX32 R5, R0, R17, 0x1, P0 ;  /* 0x0000001100057211 */ /* 0x000fe400000f0eff */
[----:B--2---:R-:W-:Y:S01]  /*152a0*/  IMAD R0, R49, 0x2, R2 ;  /* 0x0000000231007824 */ /* 0x004fe200078e0202 */
[----:B------:R-:W-:-:S02]  /*152b0*/  PRMT R15, R92, 0x7632, R15 ;  /* 0x000076325c0f7816 */ /* 0x000fc4000000000f */
[C---:B----4-:R-:W-:Y:S02]  /*152c0*/  LEA R6, P0, R2.reuse, R3, 0x1 ;  /* 0x0000000302067211 */ /* 0x050fe400078008ff */
[----:B------:R-:W2:Y:S02]  /*152d0*/  LDC R49, c[0x0][0x278] ;  /* 0x00009e00ff317b82 */ /* 0x000ea40000000800 */
[----:B------:R-:W-:Y:S01]  /*152e0*/  LEA.HI.X.SX32 R7, R2, R17, 0x1, P0 ;  /* 0x0000001102077211 */ /* 0x000fe200000f0eff */
[----:B-1----:R-:W-:Y:S01]  /*152f0*/  IMAD R2, R99, 0x2, R0 ;  /* 0x0000000263027824 */ /* 0x002fe200078e0200 */
[----:B------:R-:W-:Y:S01]  /*15300*/  LEA R14, P0, R0, R3, 0x1 ;  /* 0x00000003000e7211 */ /* 0x000fe200078008ff */
[----:B------:R1:W-:Y:S04]  /*15310*/  STG.E.U16 desc[UR60][R12.64], R95 ;  /* 0x0000005f0c007986 */ /* 0x0003e8000c10153c */
[----:B------:R4:W-:Y:S01]  /*15320*/  STG.E.U16 desc[UR60][R4.64], R15 ;  /* 0x0000000f04007986 */ /* 0x0009e2000c10153c */
[----:B------:R-:W-:-:S02]  /*15330*/  PRMT R92, R94, 0x7632, R92 ;  /* 0x000076325e5c7816 */ /* 0x000fc4000000005c */
[----:B------:R-:W-:Y:S02]  /*15340*/  PRMT R94, R95, 0x7632, R94 ;  /* 0x000076325f5e7816 */ /* 0x000fe4000000005e */
[----:B-1----:R-:W1:Y:S01]  /*15350*/  LDC R95, c[0x0][0x278] ;  /* 0x00009e00ff5f7b82 */ /* 0x002e620000000800 */
[----:B----4-:R-:W-:Y:S01]  /*15360*/  LEA.HI.X.SX32 R15, R0, R17, 0x1, P0 ;  /* 0x00000011000f7211 */ /* 0x010fe200000f0eff */
[----:B0-----:R-:W-:Y:S01]  /*15370*/  IMAD R0, R19, 0x2, R2 ;  /* 0x0000000213007824 */ /* 0x001fe200078e0202 */
[----:B------:R-:W-:-:S04]  /*15380*/  LEA R18, P0, R2, R3, 0x1 ;  /* 0x0000000302127211 */ /* 0x000fc800078008ff */
[----:B------:R-:W-:Y:S01]  /*15390*/  LEA.HI.X.SX32 R19, R2, R17, 0x1, P0 ;  /* 0x0000001102137211 */ /* 0x000fe200000f0eff */
[----:B---3--:R-:W-:Y:S01]  /*153a0*/  IMAD R2, R51, 0x2, R0 ;  /* 0x0000000233027824 */ /* 0x008fe200078e0200 */
[C---:B------:R-:W-:Y:S01]  /*153b0*/  LEA R4, P0, R0.reuse, R3, 0x1 ;  /* 0x0000000300047211 */ /* 0x040fe200078008ff */
[----:B------:R-:W0:Y:S02]  /*153c0*/  LDC R51, c[0x0][0x278] ;  /* 0x00009e00ff337b82 */ /* 0x000e240000000800 */
[----:B-----5:R-:W-:Y:S01]  /*153d0*/  IMAD R48, R93, 0x2, R2 ;  /* 0x000000025d307824 */ /* 0x020fe200078e0202 */
[----:B------:R3:W-:Y:S01]  /*153e0*/  STG.E.U16 desc[UR60][R6.64], R50 ;  /* 0x0000003206007986 */ /* 0x0007e2000c10153c */
[----:B------:R-:W-:-:S04]  /*153f0*/  LEA.HI.X.SX32 R5, R0, R17, 0x1, P0 ;  /* 0x0000001100057211 */ /* 0x000fc800000f0eff */
[----:B------:R-:W4:Y:S01]  /*15400*/  LDC R93, c[0x0][0x278] ;  /* 0x00009e00ff5d7b82 */ /* 0x000f220000000800 */
[-C--:B------:R-:W-:Y:S02]  /*15410*/  LEA R12, P2, R2, R3.reuse, 0x1 ;  /* 0x00000003020c7211 */ /* 0x080fe400078408ff */
[----:B---3--:R-:W-:-:S04]  /*15420*/  LEA R6, P0, R48, R3, 0x1 ;  /* 0x0000000330067211 */ /* 0x008fc800078008ff */
[-C--:B------:R-:W-:Y:S01]  /*15430*/  LEA.HI.X.SX32 R7, R48, R17.reuse, 0x1, P0 ;  /* 0x0000001130077211 */ /* 0x080fe200000f0eff */
[----:B--2---:R-:W-:Y:S02]  /*15440*/  IMAD R48, R49, 0x2, R48 ;  /* 0x0000000231307824 */ /* 0x004fe400078e0230 */
[----:B------:R-:W2:Y:S01]  /*15450*/  LDC R49, c[0x0][0x278] ;  /* 0x00009e00ff317b82 */ /* 0x000ea20000000800 */
[----:B------:R3:W-:Y:S01]  /*15460*/  STG.E.U16 desc[UR60][R14.64], R92 ;  /* 0x0000005c0e007986 */ /* 0x0007e2000c10153c */
[----:B------:R-:W-:-:S03]  /*15470*/  LEA.HI.X.SX32 R13, R2, R17, 0x1, P2 ;  /* 0x00000011020d7211 */ /* 0x000fc600010f0eff */
[----:B------:R5:W-:Y:S01]  /*15480*/  STG.E.U16 desc[UR60][R18.64], R94 ;  /* 0x0000005e12007986 */ /* 0x000be2000c10153c */
[----:B------:R-:W-:Y:S02]  /*15490*/  PRMT R50, R89, 0x7632, R50 ;  /* 0x0000763259327816 */ /* 0x000fe40000000032 */
[----:B-1----:R-:W-:Y:S01]  /*154a0*/  LEA R0, R95, R48, 0x1 ;  /* 0x000000305f007211 */ /* 0x002fe200078e08ff */
[----:B------:R1:W-:Y:S04]  /*154b0*/  STG.E.U16 desc[UR60][R4.64], R88 ;  /* 0x0000005804007986 */ /* 0x0003e8000c10153c */
[----:B------:R1:W-:Y:S01]  /*154c0*/  STG.E.U16 desc[UR60][R12.64], R89 ;  /* 0x000000590c007986 */ /* 0x0003e2000c10153c */
[C---:B---3--:R-:W-:Y:S01]  /*154d0*/  LEA R14, P0, R48.reuse, R3, 0x1 ;  /* 0x00000003300e7211 */ /* 0x048fe200078008ff */
[----:B-----5:R-:W3:Y:S03]  /*154e0*/  LDC R19, c[0x0][0x278] ;  /* 0x00009e00ff137b82 */ /* 0x020ee60000000800 */
[----:B------:R-:W-:Y:S01]  /*154f0*/  LEA.HI.X.SX32 R15, R48, R17, 0x1, P0 ;  /* 0x00000011300f7211 */ /* 0x000fe200000f0eff */
[----:B0-----:R-:W-:Y:S01]  /*15500*/  IMAD R2, R51, 0x2, R0 ;  /* 0x0000000233027824 */ /* 0x001fe200078e0200 */
[----:B-1----:R-:W-:-:S03]  /*15510*/  LEA R4, P0, R0, R3, 0x1 ;  /* 0x0000000300047211 */ /* 0x002fc600078008ff */
[----:B------:R-:W0:Y:S01]  /*15520*/  LDC R89, c[0x0][0x278] ;  /* 0x00009e00ff597b82 */ /* 0x000e220000000800 */
[----:B------:R1:W-:Y:S01]  /*15530*/  STG.E.U16 desc[UR60][R6.64], R90 ;  /* 0x0000005a06007986 */ /* 0x0003e2000c10153c */
[----:B------:R-:W-:Y:S01]  /*15540*/  LEA.HI.X.SX32 R5, R0, R17, 0x1, P0 ;  /* 0x0000001100057211 */ /* 0x000fe200000f0eff */
[----:B----4-:R-:W-:-:S05]  /*15550*/  IMAD R0, R93, 0x2, R2 ;  /* 0x000000025d007824 */ /* 0x010fca00078e0202 */
[----:B------:R-:W4:Y:S01]  /*15560*/  LDC R51, c[0x0][0x278] ;  /* 0x00009e00ff337b82 */ /* 0x000f220000000800 */
[----:B------:R-:W-:Y:S02]  /*15570*/  PRMT R13, R88, 0x7632, R13 ;  /* 0x00007632580d7816 */ /* 0x000fe4000000000d */
[C---:B-1----:R-:W-:Y:S01]  /*15580*/  LEA R6, P0, R2.reuse, R3, 0x1 ;  /* 0x0000000302067211 */ /* 0x042fe200078008ff */
[----:B------:R-:W-:Y:S04]  /*15590*/  STG.E.U16 desc[UR60][R14.64], R91 ;  /* 0x0000005b0e007986 */ /* 0x000fe8000c10153c */
[----:B------:R-:W1:Y:S01]  /*155a0*/  LDC R93, c[0x0][0x278] ;  /* 0x00009e00ff5d7b82 */ /* 0x000e620000000800 */
[----:B------:R-:W-:Y:S01]  /*155b0*/  LEA.HI.X.SX32 R7, R2, R17, 0x1, P0 ;  /* 0x0000001102077211 */ /* 0x000fe200000f0eff */
[----:B--2---:R-:W-:Y:S01]  /*155c0*/  IMAD R2, R49, 0x2, R0 ;  /* 0x0000000231027824 */ /* 0x004fe200078e0200 */
[C---:B------:R-:W-:Y:S01]  /*155d0*/  LEA R12, P0, R0.reuse, R3, 0x1 ;  /* 0x00000003000c7211 */ /* 0x040fe200078008ff */
[----:B------:R2:W-:Y:S04]  /*155e0*/  STG.E.U16 desc[UR60][R4.64], R13 ;  /* 0x0000000d04007986 */ /* 0x0005e8000c10153c */
[----:B------:R-:W5:Y:S01]  /*155f0*/  LDC R49, c[0x0][0x278] ;  /* 0x00009e00ff317b82 */ /* 0x000f620000000800 */
[----:B--2---:R-:W-:Y:S01]  /*15600*/  LEA.HI.X.SX32 R13, R0, R17, 0x1, P0 ;  /* 0x00000011000d7211 */ /* 0x004fe200000f0eff */
[----:B---3--:R-:W-:Y:S01]  /*15610*/  IMAD R0, R19, 0x2, R2 ;  /* 0x0000000213007824 */ /* 0x008fe200078e0202 */
[----:B------:R-:W-:-:S04]  /*15620*/  LEA R18, P0, R2, R3, 0x1 ;  /* 0x0000000302127211 */ /* 0x000fc800078008ff */
[----:B------:R-:W-:Y:S01]  /*15630*/  LEA.HI.X.SX32 R19, R2, R17, 0x1, P0 ;  /* 0x0000001102137211 */ /* 0x000fe200000f0eff */
[----:B0-----:R-:W-:Y:S02]  /*15640*/  IMAD R2, R89, 0x2, R0 ;  /* 0x0000000259027824 */ /* 0x001fe400078e0200 */
[----:B------:R-:W0:Y:S01]  /*15650*/  LDC R89, c[0x0][0x278] ;  /* 0x00009e00ff597b82 */ /* 0x000e220000000800 */
[----:B------:R-:W-:Y:S01]  /*15660*/  LEA R4, P0, R0, R3, 0x1 ;  /* 0x0000000300047211 */ /* 0x000fe200078008ff */
[----:B----4-:R-:W-:Y:S01]  /*15670*/  IMAD R48, R51, 0x2, R2 ;  /* 0x0000000233307824 */ /* 0x010fe200078e0202 */
[----:B------:R-:W-:Y:S01]  /*15680*/  PRMT R88, R90, 0x7632, R88 ;  /* 0x000076325a587816 */ /* 0x000fe20000000058 */
[----:B------:R2:W-:Y:S01]  /*15690*/  STG.E.U16 desc[UR60][R6.64], R50 ;  /* 0x0000003206007986 */ /* 0x0005e2000c10153c */
[----:B------:R-:W-:-:S03]  /*156a0*/  LEA.HI.X.SX32 R5, R0, R17, 0x1, P0 ;  /* 0x0000001100057211 */ /* 0x000fc600000f0eff */
[----:B------:R-:W3:Y:S01]  /*156b0*/  LDC R51, c[0x0][0x278] ;  /* 0x00009e00ff337b82 */ /* 0x000ee20000000800 */
[----:B------:R-:W-:Y:S01]  /*156c0*/  PRMT R90, R91, 0x7632, R90 ;  /* 0x000076325b5a7816 */ /* 0x000fe2000000005a */
[----:B------:R4:W-:Y:S01]  /*156d0*/  STG.E.U16 desc[UR60][R12.64], R88 ;  /* 0x000000580c007986 */ /* 0x0009e2000c10153c */
[----:B--2---:R-:W-:-:S05]  /*156e0*/  LEA R6, P0, R48, R3, 0x1 ;  /* 0x0000000330067211 */ /* 0x004fca00078008ff */
[----:B------:R-:W2:Y:S01]  /*156f0*/  LDC R91, c[0x0][0x278] ;  /* 0x00009e00ff5b7b82 */ /* 0x000ea20000000800 */
[----:B------:R-:W-:Y:S02]  /*15700*/  LEA R14, P2, R2, R3, 0x1 ;  /* 0x00000003020e7211 */ /* 0x000fe400078408ff */
[-C--:B------:R-:W-:Y:S01]  /*15710*/  LEA.HI.X.SX32 R7, R48, R17.reuse, 0x1, P0 ;  /* 0x0000001130077211 */ /* 0x080fe200000f0eff */
[----:B------:R0:W-:Y:S01]  /*15720*/  STG.E.U16 desc[UR60][R18.64], R90 ;  /* 0x0000005a12007986 */ /* 0x0001e2000c10153c */
[----:B-1----:R-:W-:Y:S02]  /*15730*/  LEA R48, R93, R48, 0x1 ;  /* 0x000000305d307211 */ /* 0x002fe400078e08ff */
[----:B------:R-:W-:Y:S02]  /*15740*/  LEA.HI.X.SX32 R15, R2, R17, 0x1, P2 ;  /* 0x00000011020f7211 */ /* 0x000fe400010f0eff */
[----:B----4-:R-:W-:Y:S01]  /*15750*/  LEA R12, P0, R48, R3, 0x1 ;  /* 0x00000003300c7211 */ /* 0x010fe200078008ff */
[----:B-----5:R-:W-:-:S02]  /*15760*/  IMAD R0, R49, 0x2, R48 ;  /* 0x0000000231007824 */ /* 0x020fc400078e0230 */
[----:B------:R-:W1:Y:S01]  /*15770*/  LDC R49, c[0x0][0x278] ;  /* 0x00009e00ff317b82 */ /* 0x000e620000000800 */
[----:B------:R4:W-:Y:S07]  /*15780*/  STG.E.U16 desc[UR60][R4.64], R84 ;  /* 0x0000005404007986 */ /* 0x0009ee000c10153c */
[----:B0-----:R-:W0:Y:S01]  /*15790*/  LDC R19, c[0x0][0x278] ;  /* 0x00009e00ff137b82 */ /* 0x001e220000000800 */
[----:B------:R-:W-:Y:S01]  /*157a0*/  LEA.HI.X.SX32 R13, R48, R17, 0x1, P0 ;  /* 0x00000011300d7211 */ /* 0x000fe200000f0eff */
[----:B------:R5:W-:Y:S01]  /*157b0*/  STG.E.U16 desc[UR60][R14.64], R85 ;  /* 0x000000550e007986 */ /* 0x000be2000c10153c */
[----:B------:R-:W-:Y:S01]  /*157c0*/  PRMT R50, R85, 0x7632, R50 ;  /* 0x0000763255327816 */ /* 0x000fe20000000032 */
[----:B------:R-:W-:Y:S01]  /*157d0*/  IMAD R2, R89, 0x2, R0 ;  /* 0x0000000259027824 */ /* 0x000fe200078e0200 */
[C---:B----4-:R-:W-:Y:S01]  /*157e0*/  LEA R4, P0, R0.reuse, R3, 0x1 ;  /* 0x0000000300047211 */ /* 0x050fe200078008ff */
[----:B------:R4:W-:Y:S03]  /*157f0*/  STG.E.U16 desc[UR60][R6.64], R86 ;  /* 0x0000005606007986 */ /* 0x0009e6000c10153c */
[----:B------:R-:W-:Y:S01]  /*15800*/  LEA.HI.X.SX32 R5, R0, R17, 0x1, P0 ;  /* 0x0000001100057211 */ /* 0x000fe200000f0eff */
[----:B---3--:R-:W-:-:S02]  /*15810*/  IMAD R0, R51, 0x2, R2 ;  /* 0x0000000233007824 */ /* 0x008fc400078e0202 */
[----:B------:R-:W3:Y:S08]  /*15820*/  LDC R51, c[0x0][0x278] ;  /* 0x00009e00ff337b82 */ /* 0x000ef00000000800 */
[----:B-----5:R-:W5:Y:S01]  /*15830*/  LDC R85, c[0x0][0x278] ;  /* 0x00009e00ff557b82 */ /* 0x020f620000000800 */
[----:B----4-:R-:W-:Y:S02]  /*15840*/  LEA R6, P0, R2, R3, 0x1 ;  /* 0x0000000302067211 */ /* 0x010fe400078008ff */
[----:B------:R-:W-:-:S02]  /*15850*/  PRMT R15, R84, 0x7632, R15 ;  /* 0x00007632540f7816 */ /* 0x000fc4000000000f */
[----:B------:R-:W-:Y:S01]  /*15860*/  LEA.HI.X.SX32 R7, R2, R17, 0x1, P0 ;  /* 0x0000001102077211 */ /* 0x000fe200000f0eff */
[----:B--2---:R-:W-:Y:S01]  /*15870*/  IMAD R2, R91, 0x2, R0 ;  /* 0x000000025b027824 */ /* 0x004fe200078e0200 */
[----:B------:R-:W-:Y:S01]  /*15880*/  LEA R14, P0, R0, R3, 0x1 ;  /* 0x00000003000e7211 */ /* 0x000fe200078008ff */
[----:B------:R2:W-:Y:S04]  /*15890*/  STG.E.U16 desc[UR60][R12.64], R87 ;  /* 0x000000570c007986 */ /* 0x0005e8000c10153c */
[----:B------:R4:W-:Y:S01]  /*158a0*/  STG.E.U16 desc[UR60][R4.64], R15 ;  /* 0x0000000f04007986 */ /* 0x0009e2000c10153c */
[----:B------:R-:W-:Y:S02]  /*158b0*/  PRMT R84, R86, 0x7632, R84 ;  /* 0x0000763256547816 */ /* 0x000fe40000000054 */
[----:B------:R-:W-:-:S02]  /*158c0*/  PRMT R86, R87, 0x7632, R86 ;  /* 0x0000763257567816 */ /* 0x000fc40000000056 */
[----:B--2---:R-:W2:Y:S01]  /*158d0*/  LDC R87, c[0x0][0x278] ;  /* 0x00009e00ff577b82 */ /* 0x004ea20000000800 */
[----:B----4-:R-:W-:Y:S01]  /*158e0*/  LEA.HI.X.SX32 R15, R0, R17, 0x1, P0 ;  /* 0x00000011000f7211 */ /* 0x010fe200000f0eff */
[----:B0-----:R-:W-:Y:S01]  /*158f0*/  IMAD R0, R19, 0x2, R2 ;  /* 0x0000000213007824 */ /* 0x001fe200078e0202 */
[----:B------:R-:W-:-:S04]  /*15900*/  LEA R18, P0, R2, R3, 0x1 ;  /* 0x0000000302127211 */ /* 0x000fc800078008ff */
[----:B------:R-:W-:Y:S01]  /*15910*/  LEA.HI.X.SX32 R19, R2, R17, 0x1, P0 ;  /* 0x0000001102137211 */ /* 0x000fe200000f0eff */
[----:B-1----:R-:W-:Y:S01]  /*15920*/  IMAD R2, R49, 0x2, R0 ;  /* 0x0000000231027824 */ /* 0x002fe200078e0200 */
[C---:B------:R-:W-:Y:S01]  /*15930*/  LEA R4, P0, R0.reuse, R3, 0x1 ;  /* 0x0000000300047211 */ /* 0x040fe200078008ff */
[----:B------:R-:W0:Y:S03]  /*15940*/  LDC R49, c[0x0][0x278] ;  /* 0x00009e00ff317b82 */ /* 0x000e260000000800 */
[----:B-----5:R-:W-:Y:S01]  /*15950*/  LEA R48, R85, R2, 0x1 ;  /* 0x0000000255307211 */ /* 0x020fe200078e08ff */
[----:B------:R1:W-:Y:S01]  /*15960*/  STG.E.U16 desc[UR60][R6.64], R50 ;  /* 0x0000003206007986 */ /* 0x0003e2000c10153c */
[----:B------:R-:W-:-:S03]  /*15970*/  LEA.HI.X.SX32 R5, R0, R17, 0x1, P0 ;  /* 0x0000001100057211 */ /* 0x000fc600000f0eff */
[----:B------:R-:W4:Y:S01]  /*15980*/  LDC R85, c[0x0][0x278] ;  /* 0x00009e00ff557b82 */ /* 0x000f220000000800 */
[-C--:B------:R-:W-:Y:S02]  /*15990*/  LEA R12, P2, R2, R3.reuse, 0x1 ;  /* 0x00000003020c7211 */ /* 0x080fe400078408ff */
[----:B-1----:R-:W-:-:S04]  /*159a0*/  LEA R6, P0, R48, R3, 0x1 ;  /* 0x0000000330067211 */ /* 0x002fc800078008ff */
[-C--:B------:R-:W-:Y:S01]  /*159b0*/  LEA.HI.X.SX32 R7, R48, R17.reuse, 0x1, P0 ;  /* 0x0000001130077211 */ /* 0x080fe200000f0eff */
[----:B---3--:R-:W-:Y:S02]  /*159c0*/  IMAD R48, R51, 0x2, R48 ;  /* 0x0000000233307824 */ /* 0x008fe400078e0230 */
[----:B------:R-:W1:Y:S01]  /*159d0*/  LDC R51, c[0x0][0x278] ;  /* 0x00009e00ff337b82 */ /* 0x000e620000000800 */
[----:B------:R-:W-:Y:S01]  /*159e0*/  STG.E.U16 desc[UR60][R14.64], R84 ;  /* 0x000000540e007986 */ /* 0x000fe2000c10153c */
[----:B------:R-:W-:-:S03]  /*159f0*/  LEA.HI.X.SX32 R13, R2, R17, 0x1, P2 ;  /* 0x00000011020d7211 */ /* 0x000fc600010f0eff */
[----:B------:R3:W-:Y:S01]  /*15a00*/  STG.E.U16 desc[UR60][R18.64], R86 ;  /* 0x0000005612007986 */ /* 0x0007e2000c10153c */
[----:B------:R-:W-:Y:S01]  /*15a10*/  PRMT R50, R81, 0x7632, R50 ;  /* 0x0000763251327816 */ /* 0x000fe20000000032 */
[----:B--2---:R-:W-:Y:S02]  /*15a20*/  IMAD R0, R87, 0x2, R48 ;  /* 0x0000000257007824 */ /* 0x004fe400078e0230 */
[----:B------:R-:W-:Y:S04]  /*15a30*/  STG.E.U16 desc[UR60][R4.64], R80 ;  /* 0x0000005004007986 */ /* 0x000fe8000c10153c */
[----:B------:R2:W-:Y:S01]  /*15a40*/  STG.E.U16 desc[UR60][R12.64], R81 ;  /* 0x000000510c007986 */ /* 0x0005e2000c10153c */
[----:B---3--:R-:W3:Y:S01]  /*15a50*/  LDC R19, c[0x0][0x278] ;  /* 0x00009e00ff137b82 */ /* 0x008ee20000000800 */
[----:B------:R-:W-:Y:S01]  /*15a60*/  LEA R14, P0, R48, R3, 0x1 ;  /* 0x00000003300e7211 */ /* 0x000fe200078008ff */
[----:B0-----:R-:W-:-:S03]  /*15a70*/  IMAD R2, R49, 0x2, R0 ;  /* 0x0000000231027824 */ /* 0x001fc600078e0200 */
[----:B------:R-:W-:-:S03]  /*15a80*/  LEA.HI.X.SX32 R15, R48, R17, 0x1, P0 ;  /* 0x00000011300f7211 */ /* 0x000fc600000f0eff */
[----:B--2---:R-:W0:Y:S01]  /*15a90*/  LDC R81, c[0x0][0x278] ;  /* 0x00009e00ff517b82 */ /* 0x004e220000000800 */
[C---:B------:R-:W-:Y:S01]  /*15aa0*/  LEA R4, P0, R0.reuse, R3, 0x1 ;  /* 0x0000000300047211 */ /* 0x040fe200078008ff */
[----:B------:R2:W-:Y:S03]  /*15ab0*/  STG.E.U16 desc[UR60][R6.64], R82 ;  /* 0x0000005206007986 */ /* 0x0005e6000c10153c */
[----:B------:R-:W-:-:S03]  /*15ac0*/  LEA.HI.X.SX32 R5, R0, R17, 0x1, P0 ;  /* 0x0000001100057211 */ /* 0x000fc600000f0eff */
[----:B------:R-:W5:Y:S01]  /*15ad0*/  LDC R49, c[0x0][0x278] ;  /* 0x00009e00ff317b82 */ /* 0x000f620000000800 */
[----:B----4-:R-:W-:Y:S01]  /*15ae0*/  IMAD R0, R85, 0x2, R2 ;  /* 0x0000000255007824 */ /* 0x010fe200078e0202 */
[----:B------:R-:W-:Y:S02]  /*15af0*/  PRMT R13, R80, 0x7632, R13 ;  /* 0x00007632500d7816 */ /* 0x000fe4000000000d */
[C---:B--2---:R-:W-:Y:S01]  /*15b00*/  LEA R6, P0, R2.reuse, R3, 0x1 ;  /* 0x0000000302067211 */ /* 0x044fe200078008ff */
[----:B------:R-:W-:Y:S03]  /*15b10*/  STG.E.U16 desc[UR60][R14.64], R83 ;  /* 0x000000530e007986 */ /* 0x000fe6000c10153c */
[----:B------:R-:W2:Y:S01]  /*15b20*/  LDC R85, c[0x0][0x278] ;  /* 0x00009e00ff557b82 */ /* 0x000ea20000000800 */
[----:B------:R-:W-:Y:S01]  /*15b30*/  LEA.HI.X.SX32 R7, R2, R17, 0x1, P0 ;  /* 0x0000001102077211 */ /* 0x000fe200000f0eff */
[----:B-1----:R-:W-:Y:S01]  /*15b40*/  IMAD R2, R51, 0x2, R0 ;  /* 0x0000000233027824 */ /* 0x002fe200078e0200 */
[C---:B------:R-:W-:Y:S01]  /*15b50*/  LEA R12, P0, R0.reuse, R3, 0x1 ;  /* 0x00000003000c7211 */ /* 0x040fe200078008ff */
[----:B------:R1:W-:Y:S04]  /*15b60*/  STG.E.U16 desc[UR60][R4.64], R13 ;  /* 0x0000000d04007986 */ /* 0x0003e8000c10153c */
[----:B------:R-:W4:Y:S01]  /*15b70*/  LDC R51, c[0x0][0x278] ;  /* 0x00009e00ff337b82 */ /* 0x000f220000000800 */
[----:B-1----:R-:W-:Y:S01]  /*15b80*/  LEA.HI.X.SX32 R13, R0, R17, 0x1, P0 ;  /* 0x00000011000d7211 */ /* 0x002fe200000f0eff */
[----:B---3--:R-:W-:Y:S01]  /*15b90*/  IMAD R0, R19, 0x2, R2 ;  /* 0x0000000213007824 */ /* 0x008fe200078e0202 */
[----:B------:R-:W-:-:S04]  /*15ba0*/  LEA R18, P0, R2, R3, 0x1 ;  /* 0x0000000302127211 */ /* 0x000fc800078008ff */
[----:B------:R-:W-:Y:S02]  /*15bb0*/  LEA.HI.X.SX32 R19, R2, R17, 0x1, P0 ;  /* 0x0000001102137211 */ /* 0x000fe400000f0eff */
[----:B0-----:R-:W-:Y:S02]  /*15bc0*/  LEA R2, R81, R0, 0x1 ;  /* 0x0000000051027211 */ /* 0x001fe400078e08ff */
[----:B------:R-:W0:Y:S01]  /*15bd0*/  LDC R81, c[0x0][0x278] ;  /* 0x00009e00ff517b82 */ /* 0x000e220000000800 */
[----:B------:R-:W-:Y:S02]  /*15be0*/  LEA R4, P0, R0, R3, 0x1 ;  /* 0x0000000300047211 */ /* 0x000fe400078008ff */
[----:B-----5:R-:W-:Y:S01]  /*15bf0*/  IMAD R48, R49, 0x2, R2 ;  /* 0x0000000231307824 */ /* 0x020fe200078e0202 */
[----:B------:R-:W-:Y:S01]  /*15c00*/  PRMT R80, R82, 0x7632, R80 ;  /* 0x0000763252507816 */ /* 0x000fe20000000050 */
[----:B------:R1:W-:Y:S03]  /*15c10*/  STG.E.U16 desc[UR60][R6.64], R50 ;  /* 0x0000003206007986 */ /* 0x0003e6000c10153c */
[----:B------:R-:W3:Y:S01]  /*15c20*/  LDC R49, c[0x0][0x278] ;  /* 0x00009e00ff317b82 */ /* 0x000ee20000000800 */
[----:B------:R-:W-:-:S02]  /*15c30*/  LEA.HI.X.SX32 R5, R0, R17, 0x1, P0 ;  /* 0x0000001100057211 */ /* 0x000fc400000f0eff */
[----:B------:R-:W-:Y:S01]  /*15c40*/  PRMT R82, R83, 0x7632, R82 ;  /* 0x0000763253527816 */ /* 0x000fe20000000052 */
[----:B------:R-:W-:Y:S04]  /*15c50*/  STG.E.U16 desc[UR60][R12.64], R80 ;  /* 0x000000500c007986 */ /* 0x000fe8000c10153c */
[----:B------:R-:W5:Y:S01]  /*15c60*/  LDC R83, c[0x0][0x278] ;  /* 0x00009e00ff537b82 */ /* 0x000f620000000800 */
[-C--:B-1----:R-:W-:Y:S01]  /*15c70*/  LEA R6, P0, R48, R3.reuse, 0x1 ;  /* 0x0000000330067211 */ /* 0x082fe200078008ff */
[----:B------:R1:W-:Y:S01]  /*15c80*/  STG.E.U16 desc[UR60][R18.64], R82 ;  /* 0x0000005212007986 */ /* 0x0003e2000c10153c */
[----:B------:R-:W-:Y:S02]  /*15c90*/  LEA R14, P2, R2, R3, 0x1 ;  /* 0x00000003020e7211 */ /* 0x000fe400078408ff */
[-C--:B------:R-:W-:Y:S01]  /*15ca0*/  LEA.HI.X.SX32 R7, R48, R17.reuse, 0x1, P0 ;  /* 0x0000001130077211 */ /* 0x080fe200000f0eff */
[----:B--2---:R-:W-:Y:S01]  /*15cb0*/  IMAD R48, R85, 0x2, R48 ;  /* 0x0000000255307824 */ /* 0x004fe200078e0230 */
[----:B------:R-:W-:-:S03]  /*15cc0*/  LEA.HI.X.SX32 R15, R2, R17, 0x1, P2 ;  /* 0x00000011020f7211 */ /* 0x000fc600010f0eff */
[----:B----4-:R-:W-:Y:S01]  /*15cd0*/  IMAD R0, R51, 0x2, R48 ;  /* 0x0000000233007824 */ /* 0x010fe200078e0230 */
[----:B-1----:R-:W1:Y:S01]  /*15ce0*/  LDC R19, c[0x0][0x278] ;  /* 0x00009e00ff137b82 */ /* 0x002e620000000800 */
[C---:B------:R-:W-:Y:S01]  /*15cf0*/  LEA R12, P0, R48.reuse, R3, 0x1 ;  /* 0x00000003300c7211 */ /* 0x040fe200078008ff */
[----:B------:R2:W-:Y:S01]  /*15d00*/  STG.E.U16 desc[UR60][R4.64], R76 ;  /* 0x0000004c04007986 */ /* 0x0005e2000c10153c */
[----:B------:R-:W-:Y:S01]  /*15d10*/  PRMT R50, R77, 0x7632, R50 ;  /* 0x000076324d327816 */ /* 0x000fe20000000032 */
[----:B0-----:R-:W-:Y:S01]  /*15d20*/  IMAD R2, R81, 0x2, R0 ;  /* 0x0000000251027824 */ /* 0x001fe200078e0200 */
[----:B------:R-:W-:-:S03]  /*15d30*/  LEA.HI.X.SX32 R13, R48, R17, 0x1, P0 ;  /* 0x00000011300d7211 */ /* 0x000fc600000f0eff */
[----:B------:R-:W0:Y:S01]  /*15d40*/  LDC R51, c[0x0][0x278] ;  /* 0x00009e00ff337b82 */ /* 0x000e220000000800 */
[----:B------:R4:W-:Y:S01]  /*15d50*/  STG.E.U16 desc[UR60][R14.64], R77 ;  /* 0x0000004d0e007986 */ /* 0x0009e2000c10153c */
[----:B--2---:R-:W-:-:S03]  /*15d60*/  LEA R4, P0, R0, R3, 0x1 ;  /* 0x0000000300047211 */ /* 0x004fc600078008ff */
[----:B------:R2:W-:Y:S03]  /*15d70*/  STG.E.U16 desc[UR60][R6.64], R78 ;  /* 0x0000004e06007986 */ /* 0x0005e6000c10153c */
[----:B----4-:R-:W4:Y:S01]  /*15d80*/  LDC R77, c[0x0][0x278] ;  /* 0x00009e00ff4d7b82 */ /* 0x010f220000000800 */
[----:B------:R-:W-:Y:S01]  /*15d90*/  LEA.HI.X.SX32 R5, R0, R17, 0x1, P0 ;  /* 0x0000001100057211 */ /* 0x000fe200000f0eff */
[----:B---3--:R-:W-:Y:S01]  /*15da0*/  IMAD R0, R49, 0x2, R2 ;  /* 0x0000000231007824 */ /* 0x008fe200078e0202 */
[----:B------:R-:W-:Y:S02]  /*15db0*/  PRMT R15, R76, 0x7632, R15 ;  /* 0x000076324c0f7816 */ /* 0x000fe4000000000f */
[----:B--2---:R-:W-:-:S03]  /*15dc0*/  LEA R6, P0, R2, R3, 0x1 ;  /* 0x0000000302067211 */ /* 0x004fc600078008ff */
[----:B------:R-:W2:Y:S01]  /*15dd0*/  LDC R49, c[0x0][0x278] ;  /* 0x00009e00ff317b82 */ /* 0x000ea20000000800 */
[----:B------:R-:W-:Y:S01]  /*15de0*/  LEA.HI.X.SX32 R7, R2, R17, 0x1, P0 ;  /* 0x0000001102077211 */ /* 0x000fe200000f0eff */
[----:B-----5:R-:W-:Y:S01]  /*15df0*/  IMAD R2, R83, 0x2, R0 ;  /* 0x0000000253027824 */ /* 0x020fe200078e0200 */
[----:B------:R-:W-:Y:S01]  /*15e00*/  LEA R14, P0, R0, R3, 0x1 ;  /* 0x00000003000e7211 */ /* 0x000fe200078008ff */
[----:B------:R3:W-:Y:S04]  /*15e10*/  STG.E.U16 desc[UR60][R12.64], R79 ;  /* 0x0000004f0c007986 */ /* 0x0007e8000c10153c */
[----:B------:R5:W-:Y:S01]  /*15e20*/  STG.E.U16 desc[UR60][R4.64], R15 ;  /* 0x0000000f04007986 */ /* 0x000be2000c10153c */
[----:B------:R-:W-:Y:S02]  /*15e30*/  PRMT R76, R78, 0x7632, R76 ;  /* 0x000076324e4c7816 */ /* 0x000fe4000000004c */
[----:B------:R-:W-:-:S02]  /*15e40*/  PRMT R78, R79, 0x7632, R78 ;  /* 0x000076324f4e7816 */ /* 0x000fc4000000004e */
[----:B---3--:R-:W3:Y:S01]  /*15e50*/  LDC R79, c[0x0][0x278] ;  /* 0x00009e00ff4f7b82 */ /* 0x008ee20000000800 */
[----:B-----5:R-:W-:Y:S02]  /*15e60*/  LEA.HI.X.SX32 R15, R0, R17, 0x1, P0 ;  /* 0x00000011000f7211 */ /* 0x020fe400000f0eff */
[C---:B------:R-:W-:Y:S02]  /*15e70*/  LEA R18, P0, R2.reuse, R3, 0x1 ;  /* 0x0000000302127211 */ /* 0x040fe400078008ff */
[----:B-1----:R-:W-:Y:S02]  /*15e80*/  LEA R0, R19, R2, 0x1 ;  /* 0x0000000213007211 */ /* 0x002fe400078e08ff */
[----:B------:R-:W-:-:S03]  /*15e90*/  LEA.HI.X.SX32 R19, R2, R17, 0x1, P0 ;  /* 0x0000001102137211 */ /* 0x000fc600000f0eff */
[----:B0-----:R-:W-:Y:S01]  /*15ea0*/  IMAD R2, R51, 0x2, R0 ;  /* 0x0000000233027824 */ /* 0x001fe200078e0200 */
[C---:B------:R-:W-:Y:S01]  /*15eb0*/  LEA R4, P0, R0.reuse, R3, 0x1 ;  /* 0x0000000300047211 */ /* 0x040fe200078008ff */
[----:B------:R-:W0:Y:S02]  /*15ec0*/  LDC R51, c[0x0][0x278] ;  /* 0x00009e00ff337b82 */ /* 0x000e240000000800 */
[----:B----4-:R-:W-:Y:S01]  /*15ed0*/  IMAD R48, R77, 0x2, R2 ;  /* 0x000000024d307824 */ /* 0x010fe200078e0202 */
[----:B------:R1:W-:Y:S01]  /*15ee0*/  STG.E.U16 desc[UR60][R6.64], R50 ;  /* 0x0000003206007986 */ /* 0x0003e2000c10153c */
[----:B------:R-:W-:-:S04]  /*15ef0*/  LEA.HI.X.SX32 R5, R0, R17, 0x1, P0 ;  /* 0x0000001100057211 */ /* 0x000fc800000f0eff */
[----:B------:R-:W4:Y:S01]  /*15f00*/  LDC R77, c[0x0][0x278] ;  /* 0x00009e00ff4d7b82 */ /* 0x000f220000000800 */
[-C--:B------:R-:W-:Y:S02]  /*15f10*/  LEA R12, P2, R2, R3.reuse, 0x1 ;  /* 0x00000003020c7211 */ /* 0x080fe400078408ff */
[----:B-1----:R-:W-:-:S04]  /*15f20*/  LEA R6, P0, R48, R3, 0x1 ;  /* 0x0000000330067211 */ /* 0x002fc800078008ff */
[-C--:B------:R-:W-:Y:S01]  /*15f30*/  LEA.HI.X.SX32 R7, R48, R17.reuse, 0x1, P0 ;  /* 0x0000001130077211 */ /* 0x080fe200000f0eff */
[----:B--2---:R-:W-:Y:S02]  /*15f40*/  IMAD R48, R49, 0x2, R48 ;  /* 0x0000000231307824 */ /* 0x004fe400078e0230 */
[----:B------:R-:W1:Y:S01]  /*15f50*/  LDC R49, c[0x0][0x278] ;  /* 0x00009e00ff317b82 */ /* 0x000e620000000800 */
[----:B------:R2:W-:Y:S01]  /*15f60*/  STG.E.U16 desc[UR60][R14.64], R76 ;  /* 0x0000004c0e007986 */ /* 0x0005e2000c10153c */
[----:B------:R-:W-:-:S03]  /*15f70*/  LEA.HI.X.SX32 R13, R2, R17, 0x1, P2 ;  /* 0x00000011020d7211 */ /* 0x000fc600010f0eff */
[----:B------:R5:W-:Y:S01]  /*15f80*/  STG.E.U16 desc[UR60][R18.64], R78 ;  /* 0x0000004e12007986 */ /* 0x000be2000c10153c */
[----:B------:R-:W-:Y:S01]  /*15f90*/  PRMT R50, R73, 0x7632, R50 ;  /* 0x0000763249327816 */ /* 0x000fe20000000032 */
[----:B---3--:R-:W-:Y:S02]  /*15fa0*/  IMAD R0, R79, 0x2, R48 ;  /* 0x000000024f007824 */ /* 0x008fe400078e0230 */
[----:B------:R3:W-:Y:S04]  /*15fb0*/  STG.E.U16 desc[UR60][R4.64], R72 ;  /* 0x0000004804007986 */ /* 0x0007e8000c10153c */
[----:B------:R3:W-:Y:S01]  /*15fc0*/  STG.E.U16 desc[UR60][R12.64], R73 ;  /* 0x000000490c007986 */ /* 0x0007e2000c10153c */
[C---:B--2---:R-:W-:Y:S01]  /*15fd0*/  LEA R14, P0, R48.reuse, R3, 0x1 ;  /* 0x00000003300e7211 */ /* 0x044fe200078008ff */
[----:B-----5:R-:W2:Y:S03]  /*15fe0*/  LDC R19, c[0x0][0x278] ;  /* 0x00009e00ff137b82 */ /* 0x020ea60000000800 */
[----:B------:R-:W-:Y:S01]  /*15ff0*/  LEA.HI.X.SX32 R15, R48, R17, 0x1, P0 ;  /* 0x00000011300f7211 */ /* 0x000fe200000f0eff */
[----:B0-----:R-:W-:Y:S01]  /*16000*/  IMAD R2, R51, 0x2, R0 ;  /* 0x0000000233027824 */ /* 0x001fe200078e0200 */
[----:B---3--:R-:W-:-:S03]  /*16010*/  LEA R4, P0, R0, R3, 0x1 ;  /* 0x0000000300047211 */ /* 0x008fc600078008ff */
[----:B------:R-:W0:Y:S01]  /*16020*/  LDC R73, c[0x0][0x278] ;  /* 0x00009e00ff497b82 */ /* 0x000e220000000800 */
        /* <DEDUP_REMOVED lines=8> */
[----:B------:R-:W-:Y:S02]  /*160b0*/  LEA.HI.X.SX32 R7, R2, R17, 0x1, P0 ;  /* 0x0000001102077211 */ /* 0x000fe400000f0eff */
[----:B------:R-:W-:-:S02]  /*160c0*/  LEA R12, P0, R0, R3, 0x1 ;  /* 0x00000003000c7211 */ /* 0x000fc400078008ff */
[----:B-1----:R-:W-:Y:S01]  /*160d0*/  LEA R2, R49, R0, 0x1 ;  /* 0x0000000031027211 */ /* 0x002fe200078e08ff */
[----:B------:R1:W-:Y:S02]  /*160e0*/  STG.E.U16 desc[UR60][R4.64], R13 ;  /* 0x0000000d04007986 */ /* 0x0003e4000c10153c */
[----:B------:R-:W5:Y:S01]  /*160f0*/  LDC R49, c[0x0][0x278] ;  /* 0x00009e00ff317b82 */ /* 0x000f620000000800 */
[----:B-1----:R-:W-:Y:S01]  /*16100*/  LEA.HI.X.SX32 R13, R0, R17, 0x1, P0 ;  /* 0x00000011000d7211 */ /* 0x002fe200000f0eff */
[----:B--2---:R-:W-:Y:S01]  /*16110*/  IMAD R0, R19, 0x2, R2 ;  /* 0x0000000213007824 */ /* 0x004fe200078e0202 */
        /* <DEDUP_REMOVED lines=17> */
[----:B---3--:R-:W-:Y:S01]  /*16230*/  IMAD R48, R77, 0x2, R48 ;  /* 0x000000024d307824 */ /* 0x008fe200078e0230 */
[----:B------:R-:W-:-:S03]  /*16240*/  LEA.HI.X.SX32 R15, R2, R17, 0x1, P2 ;  /* 0x00000011020f7211 */ /* 0x000fc600010f0eff */
[----:B-----5:R-:W-:Y:S01]  /*16250*/  IMAD R0, R49, 0x2, R48 ;  /* 0x0000000231007824 */ /* 0x020fe200078e0230 */
[C---:B----4-:R-:W-:Y:S01]  /*16260*/  LEA R12, P0, R48.reuse, R3, 0x1 ;  /* 0x00000003300c7211 */ /* 0x050fe200078008ff */
[----:B------:R-:W3:Y:S01]  /*16270*/  LDC R49, c[0x0][0x278] ;  /* 0x00009e00ff317b82 */ /* 0x000ee20000000800 */
[----:B------:R4:W-:Y:S07]  /*16280*/  STG.E.U16 desc[UR60][R4.64], R68 ;  /* 0x0000004404007986 */ /* 0x0009ee000c10153c */
[----:B0-----:R-:W0:Y:S01]  /*16290*/  LDC R19, c[0x0][0x278] ;  /* 0x00009e00ff137b82 */ /* 0x001e220000000800 */
[----:B------:R5:W-:Y:S01]  /*162a0*/  STG.E.U16 desc[UR60][R14.64], R69 ;  /* 0x000000450e007986 */ /* 0x000be2000c10153c */
[----:B------:R-:W-:Y:S01]  /*162b0*/  PRMT R50, R69, 0x7632, R50 ;  /* 0x0000763245327816 */ /* 0x000fe20000000032 */
[----:B------:R-:W-:Y:S01]  /*162c0*/  IMAD R2, R73, 0x2, R0 ;  /* 0x0000000249027824 */ /* 0x000fe200078e0200 */
[----:B------:R-:W-:-:S02]  /*162d0*/  LEA.HI.X.SX32 R13, R48, R17, 0x1, P0 ;  /* 0x00000011300d7211 */ /* 0x000fc400000f0eff */
[C---:B----4-:R-:W-:Y:S01]  /*162e0*/  LEA R4, P0, R0.reuse, R3, 0x1 ;  /* 0x0000000300047211 */ /* 0x050fe200078008ff */
[----:B------:R4:W-:Y:S01]  /*162f0*/  STG.E.U16 desc[UR60][R6.64], R70 ;  /* 0x0000004606007986 */ /* 0x0009e2000c10153c */
[----:B-----5:R-:W5:Y:S02]  /*16300*/  LDC R69, c[0x0][0x278] ;  /* 0x00009e00ff457b82 */ /* 0x020f640000000800 */
[----:B------:R-:W-:Y:S02]  /*16310*/  LEA.HI.X.SX32 R5, R0, R17, 0x1, P0 ;  /* 0x0000001100057211 */ /* 0x000fe400000f0eff */
[----:B--2---:R-:W-:Y:S02]  /*16320*/  LEA R0, R51, R2, 0x1 ;  /* 0x0000000233007211 */ /* 0x004fe400078e08ff */
[----:B----4-:R-:W-:Y:S02]  /*16330*/  LEA R6, P0, R2, R3, 0x1 ;  /* 0x0000000302067211 */ /* 0x010fe400078008ff */
[----:B------:R-:W-:Y:S01]  /*16340*/  PRMT R15, R68, 0x7632, R15 ;  /* 0x00007632440f7816 */ /* 0x000fe2000000000f */
[----:B------:R-:W2:Y:S01]  /*16350*/  LDC R51, c[0x0][0x278] ;  /* 0x00009e00ff337b82 */ /* 0x000ea20000000800 */
        /* <DEDUP_REMOVED lines=27> */
[----:B------:R-:W-:Y:S01]  /*16510*/  PRMT R50, R65, 0x7632, R50 ;  /* 0x0000763241327816 */ /* 0x000fe20000000032 */
[----:B-1----:R-:W-:Y:S02]  /*16520*/  IMAD R0, R71, 0x2, R48 ;  /* 0x0000000247007824 */ /* 0x002fe400078e0230 */
[----:B------:R-:W-:Y:S04]  /*16530*/  STG.E.U16 desc[UR60][R4.64], R64 ;  /* 0x0000004004007986 */ /* 0x000fe8000c10153c */
[----:B------:R1:W-:Y:S01]  /*16540*/  STG.E.U16 desc[UR60][R12.64], R65 ;  /* 0x000000410c007986 */ /* 0x0003e2000c10153c */
[C---:B---3--:R-:W-:Y:S01]  /*16550*/  LEA R14, P0, R48.reuse, R3, 0x1 ;  /* 0x00000003300e7211 */ /* 0x048fe200078008ff */
[----:B-----5:R-:W3:Y:S03]  /*16560*/  LDC R19, c[0x0][0x278] ;  /* 0x00009e00ff137b82 */ /* 0x020ee60000000800 */
[----:B------:R-:W-:-:S02]  /*16570*/  LEA.HI.X.SX32 R15, R48, R17, 0x1, P0 ;  /* 0x00000011300f7211 */ /* 0x000fc400000f0eff */
[----:B0-----:R-:W-:-:S03]  /*16580*/  LEA R2, R49, R0, 0x1 ;  /* 0x0000000031027211 */ /* 0x001fc600078e08ff */
[----:B-1----:R-:W0:Y:S01]  /*16590*/  LDC R65, c[0x0][0x278] ;  /* 0x00009e00ff417b82 */ /* 0x002e220000000800 */
[C---:B------:R-:W-:Y:S01]  /*165a0*/  LEA R4, P0, R0.reuse, R3, 0x1 ;  /* 0x0000000300047211 */ /* 0x040fe200078008ff */
[----:B------:R1:W-:Y:S03]  /*165b0*/  STG.E.U16 desc[UR60][R6.64], R66 ;  /* 0x0000004206007986 */ /* 0x0003e6000c10153c */
[----:B------:R-:W-:-:S03]  /*165c0*/  LEA.HI.X.SX32 R5, R0, R17, 0x1, P0 ;  /* 0x0000001100057211 */ /* 0x000fc600000f0eff */
[----:B------:R-:W5:Y:S01]  /*165d0*/  LDC R49, c[0x0][0x278] ;  /* 0x00009e00ff317b82 */ /* 0x000f620000000800 */
[----:B----4-:R-:W-:Y:S01]  /*165e0*/  IMAD R0, R69, 0x2, R2 ;  /* 0x0000000245007824 */ /* 0x010fe200078e0202 */
[----:B------:R-:W-:Y:S02]  /*165f0*/  PRMT R13, R64, 0x7632, R13 ;  /* 0x00007632400d7816 */ /* 0x000fe4000000000d */
[C---:B-1----:R-:W-:Y:S01]  /*16600*/  LEA R6, P0, R2.reuse, R3, 0x1 ;  /* 0x0000000302067211 */ /* 0x042fe200078008ff */
[----:B------:R-:W-:Y:S03]  /*16610*/  STG.E.U16 desc[UR60][R14.64], R67 ;  /* 0x000000430e007986 */ /* 0x000fe6000c10153c */
[----:B------:R-:W1:Y:S01]  /*16620*/  LDC R69, c[0x0][0x278] ;  /* 0x00009e00ff457b82 */ /* 0x000e620000000800 */
[----:B------:R-:W-:Y:S01]  /*16630*/  LEA.HI.X.SX32 R7, R2, R17, 0x1, P0 ;  /* 0x0000001102077211 */ /* 0x000fe200000f0eff */
[----:B--2---:R-:W-:Y:S01]  /*16640*/  IMAD R2, R51, 0x2, R0 ;  /* 0x0000000233027824 */ /* 0x004fe200078e0200 */
[C---:B------:R-:W-:Y:S01]  /*16650*/  LEA R12, P0, R0.reuse, R3, 0x1 ;  /* 0x00000003000c7211 */ /* 0x040fe200078008ff */
[----:B------:R2:W-:Y:S04]  /*16660*/  STG.E.U16 desc[UR60][R4.64], R13 ;  /* 0x0000000d04007986 */ /* 0x0005e8000c10153c */
[----:B------:R-:W4:Y:S01]  /*16670*/  LDC R51, c[0x0][0x278] ;  /* 0x00009e00ff337b82 */ /* 0x000f220000000800 */
[----:B--2---:R-:W-:Y:S01]  /*16680*/  LEA.HI.X.SX32 R13, R0, R17, 0x1, P0 ;  /* 0x00000011000d7211 */ /* 0x004fe200000f0eff */
[----:B---3--:R-:W-:Y:S01]  /*16690*/  IMAD R0, R19, 0x2, R2 ;  /* 0x0000000213007824 */ /* 0x008fe200078e0202 */
[----:B------:R-:W-:-:S04]  /*166a0*/  LEA R18, P0, R2, R3, 0x1 ;  /* 0x0000000302127211 */ /* 0x000fc800078008ff */
[----:B------:R-:W-:Y:S01]  /*166b0*/  LEA.HI.X.SX32 R19, R2, R17, 0x1, P0 ;  /* 0x0000001102137211 */ /* 0x000fe200000f0eff */
[----:B0-----:R-:W-:Y:S02]  /*166c0*/  IMAD R2, R65, 0x2, R0 ;  /* 0x0000000241027824 */ /* 0x001fe400078e0200 */
[----:B------:R-:W0:Y:S01]  /*166d0*/  LDC R65, c[0x0][0x278] ;  /* 0x00009e00ff417b82 */ /* 0x000e220000000800 */
[----:B------:R-:W-:Y:S01]  /*166e0*/  LEA R4, P0, R0, R3, 0x1 ;  /* 0x0000000300047211 */ /* 0x000fe200078008ff */
[----:B-----5:R-:W-:Y:S01]  /*166f0*/  IMAD R48, R49, 0x2, R2 ;  /* 0x0000000231307824 */ /* 0x020fe200078e0202 */
[----:B------:R-:W-:Y:S01]  /*16700*/  PRMT R64, R66, 0x7632, R64 ;  /* 0x0000763242407816 */ /* 0x000fe20000000040 */
[----:B------:R2:W-:Y:S01]  /*16710*/  STG.E.U16 desc[UR60][R6.64], R50 ;  /* 0x0000003206007986 */ /* 0x0005e2000c10153c */
[----:B------:R-:W-:-:S03]  /*16720*/  LEA.HI.X.SX32 R5, R0, R17, 0x1, P0 ;  /* 0x0000001100057211 */ /* 0x000fc600000f0eff */
[----:B------:R-:W3:Y:S01]  /*16730*/  LDC R49, c[0x0][0x278] ;  /* 0x00009e00ff317b82 */ /* 0x000ee20000000800 */
[----:B------:R-:W-:Y:S01]  /*16740*/  PRMT R66, R67, 0x7632, R66 ;  /* 0x0000763243427816 */ /* 0x000fe20000000042 */
[----:B------:R5:W-:Y:S01]  /*16750*/  STG.E.U16 desc[UR60][R12.64], R64 ;  /* 0x000000400c007986 */ /* 0x000be2000c10153c */
[-C--:B------:R-:W-:Y:S02]  /*16760*/  LEA R14, P2, R2, R3.reuse, 0x1 ;  /* 0x00000003020e7211 */ /* 0x080fe400078408ff */
[----:B--2---:R-:W-:-:S03]  /*16770*/  LEA R6, P0, R48, R3, 0x1 ;  /* 0x0000000330067211 */ /* 0x004fc600078008ff */
[----:B------:R-:W2:Y:S01]  /*16780*/  LDC R67, c[0x0][0x278] ;  /* 0x00009e00ff437b82 */ /* 0x000ea20000000800 */
[----:B------:R4:W-:Y:S01]  /*16790*/  STG.E.U16 desc[UR60][R18.64], R66 ;  /* 0x0000004212007986 */ /* 0x0009e2000c10153c */
[-C--:B------:R-:W-:Y:S01]  /*167a0*/  LEA.HI.X.SX32 R7, R48, R17.reuse, 0x1, P0 ;  /* 0x0000001130077211 */ /* 0x080fe200000f0eff */
[----:B-1----:R-:W-:Y:S01]  /*167b0*/  IMAD R48, R69, 0x2, R48 ;  /* 0x0000000245307824 */ /* 0x002fe200078e0230 */
[----:B------:R-:W-:Y:S01]  /*167c0*/  LEA.HI.X.SX32 R15, R2, R17, 0x1, P2 ;  /* 0x00000011020f7211 */ /* 0x000fe200010f0eff */
[----:B------:R1:W-:Y:S03]  /*167d0*/  STG.E.U16 desc[UR60][R4.64], R60 ;  /* 0x0000003c04007986 */ /* 0x0003e6000c10153c */
[----:B-----5:R-:W-:Y:S01]  /*167e0*/  LEA R12, P0, R48, R3, 0x1 ;  /* 0x00000003300c7211 */ /* 0x020fe200078008ff */
[----:B----4-:R-:W4:Y:S01]  /*167f0*/  LDC R19, c[0x0][0x278] ;  /* 0x00009e00ff137b82 */ /* 0x010f220000000800 */
[----:B------:R-:W-:Y:S01]  /*16800*/  LEA R0, R51, R48, 0x1 ;  /* 0x0000003033007211 */ /* 0x000fe200078e08ff */
[----:B------:R5:W-:Y:S01]  /*16810*/  STG.E.U16 desc[UR60][R14.64], R61 ;  /* 0x0000003d0e007986 */ /* 0x000be2000c10153c */
[----:B------:R-:W-:-:S02]  /*16820*/  PRMT R50, R61, 0x7632, R50 ;  /* 0x000076323d327816 */ /* 0x000fc40000000032 */
[----:B------:R-:W-:-:S03]  /*16830*/  LEA.HI.X.SX32 R13, R48, R17, 0x1, P0 ;  /* 0x00000011300d7211 */ /* 0x000fc600000f0eff */
[----:B------:R-:W4:Y:S01]  /*16840*/  LDC R51, c[0x0][0x278] ;  /* 0x00009e00ff337b82 */ /* 0x000f220000000800 */
[C---:B-1----:R-:W-:Y:S01]  /*16850*/  LEA R4, P0, R0.reuse, R3, 0x1 ;  /* 0x0000000300047211 */ /* 0x042fe200078008ff */
[----:B0-----:R-:W-:Y:S01]  /*16860*/  IMAD R2, R65, 0x2, R0 ;  /* 0x0000000241027824 */ /* 0x001fe200078e0200 */
[----:B------:R0:W-:Y:S05]  /*16870*/  STG.E.U16 desc[UR60][R6.64], R62 ;  /* 0x0000003e06007986 */ /* 0x0001ea000c10153c */
[----:B-----5:R-:W1:Y:S01]  /*16880*/  LDC R61, c[0x0][0x278] ;  /* 0x00009e00ff3d7b82 */ /* 0x020e620000000800 */
[----:B------:R-:W-:Y:S01]  /*16890*/  LEA.HI.X.SX32 R5, R0, R17, 0x1, P0 ;  /* 0x0000001100057211 */ /* 0x000fe200000f0eff */
[----:B---3--:R-:W-:Y:S01]  /*168a0*/  IMAD R0, R49, 0x2, R2 ;  /* 0x0000000231007824 */ /* 0x008fe200078e0202 */
[----:B------:R-:W-:-:S02]  /*168b0*/  PRMT R15, R60, 0x7632, R15 ;  /* 0x000076323c0f7816 */ /* 0x000fc4000000000f */
[----:B0-----:R-:W-:-:S03]  /*168c0*/  LEA R6, P0, R2, R3, 0x1 ;  /* 0x0000000302067211 */ /* 0x001fc600078008ff */
[----:B------:R-:W0:Y:S01]  /*168d0*/  LDC R49, c[0x0][0x278] ;  /* 0x00009e00ff317b82 */ /* 0x000e220000000800 */
        /* <DEDUP_REMOVED lines=8> */
[----:B---3--:R-:W-:Y:S01]  /*16960*/  LEA.HI.X.SX32 R15, R0, R17, 0x1, P0 ;  /* 0x00000011000f7211 */ /* 0x008fe200000f0eff */
[----:B----4-:R-:W-:Y:S01]  /*16970*/  IMAD R0, R19, 0x2, R2 ;  /* 0x0000000213007824 */ /* 0x010fe200078e0202 */
[----:B------:R-:W-:-:S04]  /*16980*/  LEA R18, P0, R2, R3, 0x1 ;  /* 0x0000000302127211 */ /* 0x000fc800078008ff */
[----:B------:R-:W-:Y:S01]  /*16990*/  LEA.HI.X.SX32 R19, R2, R17, 0x1, P0 ;  /* 0x0000001102137211 */ /* 0x000fe200000f0eff */
[----:B------:R-:W-:Y:S01]  /*169a0*/  IMAD R2, R51, 0x2, R0 ;  /* 0x0000000233027824 */ /* 0x000fe200078e0200 */
[C---:B------:R-:W-:Y:S01]  /*169b0*/  LEA R4, P0, R0.reuse, R3, 0x1 ;  /* 0x0000000300047211 */ /* 0x040fe200078008ff */
[----:B------:R-:W3:Y:S02]  /*169c0*/  LDC R51, c[0x0][0x278] ;  /* 0x00009e00ff337b82 */ /* 0x000ee40000000800 */
[----:B-1----:R-:W-:Y:S01]  /*169d0*/  IMAD R48, R61, 0x2, R2 ;  /* 0x000000023d307824 */ /* 0x002fe200078e0202 */
[----:B------:R1:W-:Y:S01]  /*169e0*/  STG.E.U16 desc[UR60][R6.64], R50 ;  /* 0x0000003206007986 */ /* 0x0003e2000c10153c */
[----:B------:R-:W-:-:S04]  /*169f0*/  LEA.HI.X.SX32 R5, R0, R17, 0x1, P0 ;  /* 0x0000001100057211 */ /* 0x000fc800000f0eff */
[----:B------:R-:W4:Y:S01]  /*16a00*/  LDC R61, c[0x0][0x278] ;  /* 0x00009e00ff3d7b82 */ /* 0x000f220000000800 */
[-C--:B------:R-:W-:Y:S02]  /*16a10*/  LEA R12, P2, R2, R3.reuse, 0x1 ;  /* 0x00000003020c7211 */ /* 0x080fe400078408ff */
[----:B-1----:R-:W-:-:S04]  /*16a20*/  LEA R6, P0, R48, R3, 0x1 ;  /* 0x0000000330067211 */ /* 0x002fc800078008ff */
[-C--:B------:R-:W-:Y:S02]  /*16a30*/  LEA.HI.X.SX32 R7, R48, R17.reuse, 0x1, P0 ;  /* 0x0000001130077211 */ /* 0x080fe400000f0eff */
[----:B0-----:R-:W-:Y:S02]  /*16a40*/  LEA R48, R49, R48, 0x1 ;  /* 0x0000003031307211 */ /* 0x001fe400078e08ff */
[----:B------:R-:W0:Y:S01]  /*16a50*/  LDC R49, c[0x0][0x278] ;  /* 0x00009e00ff317b82 */ /* 0x000e220000000800 */
[----:B------:R1:W-:Y:S01]  /*16a60*/  STG.E.U16 desc[UR60][R14.64], R60 ;  /* 0x0000003c0e007986 */ /* 0x0003e2000c10153c */
[----:B------:R-:W-:-:S03]  /*16a70*/  LEA.HI.X.SX32 R13, R2, R17, 0x1, P2 ;  /* 0x00000011020d7211 */ /* 0x000fc600010f0eff */
[----:B------:R5:W-:Y:S01]  /*16a80*/  STG.E.U16 desc[UR60][R18.64], R62 ;  /* 0x0000003e12007986 */ /* 0x000be2000c10153c */
[----:B------:R-:W-:Y:S01]  /*16a90*/  PRMT R50, R57, 0x7632, R50 ;  /* 0x0000763239327816 */ /* 0x000fe20000000032 */
[----:B--2---:R-:W-:Y:S02]  /*16aa0*/  IMAD R0, R63, 0x2, R48 ;  /* 0x000000023f007824 */ /* 0x004fe400078e0230 */
[----:B------:R2:W-:Y:S04]  /*16ab0*/  STG.E.U16 desc[UR60][R4.64], R56 ;  /* 0x0000003804007986 */ /* 0x0005e8000c10153c */
[----:B------:R2:W-:Y:S01]  /*16ac0*/  STG.E.U16 desc[UR60][R12.64], R57 ;  /* 0x000000390c007986 */ /* 0x0005e2000c10153c */
[C---:B-1----:R-:W-:Y:S01]  /*16ad0*/  LEA R14, P0, R48.reuse, R3, 0x1 ;  /* 0x00000003300e7211 */ /* 0x042fe200078008ff */
[----:B-----5:R-:W1:Y:S03]  /*16ae0*/  LDC R19, c[0x0][0x278] ;  /* 0x00009e00ff137b82 */ /* 0x020e660000000800 */
[----:B------:R-:W-:Y:S01]  /*16af0*/  LEA.HI.X.SX32 R15, R48, R17, 0x1, P0 ;  /* 0x00000011300f7211 */ /* 0x000fe200000f0eff */
[----:B---3--:R-:W-:Y:S01]  /*16b00*/  IMAD R2, R51, 0x2, R0 ;  /* 0x0000000233027824 */ /* 0x008fe200078e0200 */
[----:B--2---:R-:W-:-:S03]  /*16b10*/  LEA R4, P0, R0, R3, 0x1 ;  /* 0x0000000300047211 */ /* 0x004fc600078008ff */
[----:B------:R-:W2:Y:S01]  /*16b20*/  LDC R57, c[0x0][0x278] ;  /* 0x00009e00ff397b82 */ /* 0x000ea20000000800 */
        /* <DEDUP_REMOVED lines=14> */
[----:B-1----:R-:W-:Y:S01]  /*16c10*/  IMAD R0, R19, 0x2, R2 ;  /* 0x0000000213007824 */ /* 0x002fe200078e0202 */
[----:B------:R-:W-:-:S04]  /*16c20*/  LEA R18, P0, R2, R3, 0x1 ;  /* 0x0000000302127211 */ /* 0x000fc800078008ff */
[----:B------:R-:W-:Y:S01]  /*16c30*/  LEA.HI.X.SX32 R19, R2, R17, 0x1, P0 ;  /* 0x0000001102137211 */ /* 0x000fe200000f0eff */
[----:B--2---:R-:W-:Y:S02]  /*16c40*/  IMAD R2, R57, 0x2, R0 ;  /* 0x0000000239027824 */ /* 0x004fe400078e0200 */
        /* <DEDUP_REMOVED lines=16> */
[----:B----4-:R-:W-:Y:S01]  /*16d50*/  LEA R12, P0, R48, R3, 0x1 ;  /* 0x00000003300c7211 */ /* 0x010fe200078008ff */
[----:B------:R-:W3:Y:S01]  /*16d60*/  LDC R49, c[0x0][0x278] ;  /* 0x00009e00ff317b82 */ /* 0x000ee20000000800 */
[----:B------:R-:W-:-:S07]  /*16d70*/  LEA.HI.X.SX32 R15, R2, R17, 0x1, P2 ;  /* 0x00000011020f7211 */ /* 0x000fce00010f0eff */
[----:B------:R-:W4:Y:S01]  /*16d80*/  LDC R19, c[0x0][0x278] ;  /* 0x00009e00ff137b82 */ /* 0x000f220000000800 */
[----:B------:R5:W-:Y:S01]  /*16d90*/  STG.E.U16 desc[UR60][R4.64], R8 ;  /* 0x0000000804007986 */ /* 0x000be2000c10153c */
[----:B------:R-:W-:Y:S01]  /*16da0*/  LEA.HI.X.SX32 R13, R48, R17, 0x1, P0 ;  /* 0x00000011300d7211 */ /* 0x000fe200000f0eff */
[----:B0-----:R-:W-:Y:S02]  /*16db0*/  IMAD R2, R57, 0x2, R0 ;  /* 0x0000000239027824 */ /* 0x001fe400078e0200 */
[----:B------:R0:W-:Y:S03]  /*16dc0*/  STG.E.U16 desc[UR60][R14.64], R9 ;  /* 0x000000090e007986 */ /* 0x0001e6000c10153c */
[----:B------:R-:W3:Y:S01]  /*16dd0*/  LDC R57, c[0x0][0x278] ;  /* 0x00009e00ff397b82 */ /* 0x000ee20000000800 */
[----:B------:R0:W-:Y:S01]  /*16de0*/  STG.E.U16 desc[UR60][R6.64], R10 ;  /* 0x0000000a06007986 */ /* 0x0001e2000c10153c */
[----:B-----5:R-:W-:-:S04]  /*16df0*/  LEA R4, P0, R0, R3, 0x1 ;  /* 0x0000000300047211 */ /* 0x020fc800078008ff */
[----:B------:R-:W-:Y:S01]  /*16e00*/  LEA.HI.X.SX32 R5, R0, R17, 0x1, P0 ;  /* 0x0000001100057211 */ /* 0x000fe200000f0eff */
[----:B--2---:R-:W-:Y:S01]  /*16e10*/  IMAD R0, R51, 0x2, R2 ;  /* 0x0000000233007824 */ /* 0x004fe200078e0202 */
[----:B0-----:R-:W-:Y:S01]  /*16e20*/  PRMT R15, R8, 0x7632, R15 ;  /* 0x00007632080f7816 */ /* 0x001fe2000000000f */
[----:B------:R-:W0:Y:S01]  /*16e30*/  LDC R51, c[0x0][0x278] ;  /* 0x00009e00ff337b82 */ /* 0x000e220000000800 */
[----:B------:R-:W-:-:S04]  /*16e40*/  LEA R6, P0, R2, R3, 0x1 ;  /* 0x0000000302067211 */ /* 0x000fc800078008ff */
[----:B------:R-:W-:Y:S01]  /*16e50*/  LEA.HI.X.SX32 R7, R2, R17, 0x1, P0 ;  /* 0x0000001102077211 */ /* 0x000fe200000f0eff */
[----:B-1----:R-:W-:Y:S01]  /*16e60*/  IMAD R2, R59, 0x2, R0 ;  /* 0x000000023b027824 */ /* 0x002fe200078e0200 */
[C---:B------:R-:W-:Y:S02]  /*16e70*/  LEA R8, P0, R0.reuse, R3, 0x1 ;  /* 0x0000000300087211 */ /* 0x040fe400078008ff */
[----:B------:R-:W-:Y:S02]  /*16e80*/  PRMT R18, R9, 0x7632, R18 ;  /* 0x0000763209127816 */ /* 0x000fe40000000012 */
[----:B------:R-:W-:Y:S01]  /*16e90*/  LEA.HI.X.SX32 R9, R0, R17, 0x1, P0 ;  /* 0x0000001100097211 */ /* 0x000fe200000f0eff */
[----:B----4-:R-:W-:Y:S01]  /*16ea0*/  IMAD R0, R19, 0x2, R2 ;  /* 0x0000000213007824 */ /* 0x010fe200078e0202 */
[C---:B------:R-:W-:Y:S01]  /*16eb0*/  LEA R14, P0, R2.reuse, R3, 0x1 ;  /* 0x00000003020e7211 */ /* 0x040fe200078008ff */
[----:B------:R1:W-:Y:S01]  /*16ec0*/  STG.E.U16 desc[UR60][R12.64], R11 ;  /* 0x0000000b0c007986 */ /* 0x0003e2000c10153c */
[----:B------:R-:W2:Y:S03]  /*16ed0*/  LDC R19, c[0x0][0x278] ;  /* 0x00009e00ff137b82 */ /* 0x000ea60000000800 */
[----:B------:R4:W-:Y:S05]  /*16ee0*/  STG.E.U16 desc[UR60][R4.64], R15 ;  /* 0x0000000f04007986 */ /* 0x0009ea000c10153c */
[----:B-1----:R-:W1:Y:S01]  /*16ef0*/  LDC R13, c[0x0][0x278] ;  /* 0x00009e00ff0d7b82 */ /* 0x002e620000000800 */
[----:B----4-:R-:W-:-:S02]  /*16f00*/  LEA.HI.X.SX32 R15, R2, R17, 0x1, P0 ;  /* 0x00000011020f7211 */ /* 0x010fc400000f0eff */
[----:B---3--:R-:W-:Y:S02]  /*16f10*/  LEA R2, R49, R0, 0x1 ;  /* 0x0000000031027211 */ /* 0x008fe400078e08ff */
[C---:B------:R-:W-:Y:S01]  /*16f20*/  LEA R4, P0, R0.reuse, R3, 0x1 ;  /* 0x0000000300047211 */ /* 0x040fe200078008ff */
[----:B------:R3:W-:Y:S02]  /*16f30*/  STG.E.U16 desc[UR60][R6.64], R18 ;  /* 0x0000001206007986 */ /* 0x0007e4000c10153c */
[----:B------:R-:W4:Y:S01]  /*16f40*/  LDC R49, c[0x0][0x278] ;  /* 0x00009e00ff317b82 */ /* 0x000f220000000800 */
[----:B------:R-:W-:Y:S01]  /*16f50*/  IMAD R12, R57, 0x2, R2 ;  /* 0x00000002390c7824 */ /* 0x000fe200078e0202 */
[----:B------:R-:W-:Y:S02]  /*16f60*/  LEA.HI.X.SX32 R5, R0, R17, 0x1, P0 ;  /* 0x0000001100057211 */ /* 0x000fe400000f0eff */
[----:B------:R-:W-:Y:S02]  /*16f70*/  PRMT R50, R10, 0x7632, R50 ;  /* 0x000076320a327816 */ /* 0x000fe40000000032 */
[----:B------:R-:W-:-:S02]  /*16f80*/  PRMT R48, R11, 0x7632, R48 ;  /* 0x000076320b307816 */ /* 0x000fc40000000030 */
[----:B------:R-:W5:Y:S01]  /*16f90*/  LDC R57, c[0x0][0x278] ;  /* 0x00009e00ff397b82 */ /* 0x000f620000000800 */
[----:B---3--:R-:W-:-:S04]  /*16fa0*/  LEA R6, P0, R12, R3, 0x1 ;  /* 0x000000030c067211 */ /* 0x008fc800078008ff */
[----:B------:R-:W-:Y:S01]  /*16fb0*/  LEA.HI.X.SX32 R7, R12, R17, 0x1, P0 ;  /* 0x000000110c077211 */ /* 0x000fe200000f0eff */
[----:B0-----:R-:W-:Y:S02]  /*16fc0*/  IMAD R12, R51, 0x2, R12 ;  /* 0x00000002330c7824 */ /* 0x001fe400078e020c */
[----:B------:R-:W0:Y:S01]  /*16fd0*/  LDC R51, c[0x0][0x278] ;  /* 0x00009e00ff337b82 */ /* 0x000e220000000800 */
[----:B------:R3:W-:Y:S01]  /*16fe0*/  STG.E.U16 desc[UR60][R8.64], R50 ;  /* 0x0000003208007986 */ /* 0x0007e2000c10153c */
[----:B------:R-:W-:-:S03]  /*16ff0*/  LEA R10, P2, R2, R3, 0x1 ;  /* 0x00000003020a7211 */ /* 0x000fc600078408ff */
[----:B------:R2:W-:Y:S01]  /*17000*/  STG.E.U16 desc[UR60][R14.64], R48 ;  /* 0x000000300e007986 */ /* 0x0005e2000c10153c */
[----:B-1----:R-:W-:Y:S01]  /*17010*/  IMAD R0, R13, 0x2, R12 ;  /* 0x000000020d007824 */ /* 0x002fe200078e020c */
[----:B------:R-:W-:Y:S02]  /*17020*/  LEA.HI.X.SX32 R11, R2, R17, 0x1, P2 ;  /* 0x00000011020b7211 */ /* 0x000fe400010f0eff */
[----:B------:R1:W-:Y:S01]  /*17030*/  STG.E.U16 desc[UR60][R4.64], R128 ;  /* 0x0000008004007986 */ /* 0x0003e2000c10153c */
[C---:B---3--:R-:W-:Y:S01]  /*17040*/  LEA R8, P0, R12.reuse, R3, 0x1 ;  /* 0x000000030c087211 */ /* 0x048fe200078008ff */
[----:B--2---:R-:W2:Y:S03]  /*17050*/  LDC R15, c[0x0][0x278] ;  /* 0x00009e00ff0f7b82 */ /* 0x004ea60000000800 */
[----:B------:R-:W-:Y:S01]  /*17060*/  LEA.HI.X.SX32 R9, R12, R17, 0x1, P0 ;  /* 0x000000110c097211 */ /* 0x000fe200000f0eff */
[----:B------:R-:W-:Y:S01]  /*17070*/  IMAD R2, R19, 0x2, R0 ;  /* 0x0000000213027824 */ /* 0x000fe200078e0200 */
[C---:B-1----:R-:W-:Y:S01]  /*17080*/  LEA R4, P0, R0.reuse, R3, 0x1 ;  /* 0x0000000300047211 */ /* 0x042fe200078008ff */
[----:B------:R1:W-:Y:S02]  /*17090*/  STG.E.U16 desc[UR60][R10.64], R129 ;  /* 0x000000810a007986 */ /* 0x0003e4000c10153c */
[----:B------:R-:W3:Y:S02]  /*170a0*/  LDC R19, c[0x0][0x278] ;  /* 0x00009e00ff137b82 */ /* 0x000ee40000000800 */
[----:B------:R5:W-:Y:S01]  /*170b0*/  STG.E.U16 desc[UR60][R6.64], R130 ;  /* 0x0000008206007986 */ /* 0x000be2000c10153c */
[----:B------:R-:W-:Y:S01]  /*170c0*/  LEA.HI.X.SX32 R5, R0, R17, 0x1, P0 ;  /* 0x0000001100057211 */ /* 0x000fe200000f0eff */
[----:B----4-:R-:W-:Y:S01]  /*170d0*/  IMAD R0, R49, 0x2, R2 ;  /* 0x0000000231007824 */ /* 0x010fe200078e0202 */
[----:B------:R-:W-:Y:S01]  /*170e0*/  PRMT R18, R129, 0x7632, R18 ;  /* 0x0000763281127816 */ /* 0x000fe20000000012 */
[----:B------:R-:W-:Y:S02]  /*170f0*/  STG.E.U16 desc[UR60][R8.64], R131 ;  /* 0x0000008308007986 */ /* 0x000fe4000c10153c */
[----:B------:R-:W4:Y:S01]  /*17100*/  LDC R49, c[0x0][0x278] ;  /* 0x00009e00ff317b82 */ /* 0x000f220000000800 */
[----:B-1----:R-:W-:-:S02]  /*17110*/  PRMT R11, R128, 0x7632, R11 ;  /* 0x00007632800b7816 */ /* 0x002fc4000000000b */
[----:B-----5:R-:W-:-:S04]  /*17120*/  LEA R6, P0, R2, R3, 0x1 ;  /* 0x0000000302067211 */ /* 0x020fc800078008ff */
[----:B------:R-:W-:Y:S01]  /*17130*/  LEA.HI.X.SX32 R7, R2, R17, 0x1, P0 ;  /* 0x0000001102077211 */ /* 0x000fe200000f0eff */
[----:B0-----:R-:W-:Y:S01]  /*17140*/  IMAD R2, R51, 0x2, R0 ;  /* 0x0000000233027824 */ /* 0x001fe200078e0200 */
[----:B------:R-:W-:Y:S01]  /*17150*/  LEA R10, P0, R0, R3, 0x1 ;  /* 0x00000003000a7211 */ /* 0x000fe200078008ff */
[----:B------:R0:W-:Y:S01]  /*17160*/  STG.E.U16 desc[UR60][R4.64], R11 ;  /* 0x0000000b04007986 */ /* 0x0001e2000c10153c */
[----:B------:R-:W-:Y:S01]  /*17170*/  PRMT R13, R130, 0x7632, R13 ;  /* 0x00007632820d7816 */ /* 0x000fe2000000000d */
[----:B------:R-:W1:Y:S02]  /*17180*/  LDC R51, c[0x0][0x278] ;  /* 0x00009e00ff337b82 */ /* 0x000e640000000800 */
[----:B------:R-:W-:Y:S01]  /*17190*/  STG.E.U16 desc[UR60][R6.64], R18 ;  /* 0x0000001206007986 */ /* 0x000fe2000c10153c */
[----:B0-----:R-:W-:Y:S02]  /*171a0*/  LEA.HI.X.SX32 R11, R0, R17, 0x1, P0 ;  /* 0x00000011000b7211 */ /* 0x001fe400000f0eff */
[----:B------:R-:W-:-:S02]  /*171b0*/  LEA R12, P0, R2, R3, 0x1 ;  /* 0x00000003020c7211 */ /* 0x000fc400078008ff */
[----:B--2---:R-:W-:Y:S01]  /*171c0*/  LEA R0, R15, R2, 0x1 ;  /* 0x000000020f007211 */ /* 0x004fe200078e08ff */
[----:B------:R0:W-:Y:S01]  /*171d0*/  STG.E.U16 desc[UR60][R10.64], R13 ;  /* 0x0000000d0a007986 */ /* 0x0001e2000c10153c */
[----:B------:R-:W2:Y:S01]  /*171e0*/  LDC R15, c[0x0][0x278] ;  /* 0x00009e00ff0f7b82 */ /* 0x000ea20000000800 */
[----:B0-----:R-:W-:Y:S02]  /*171f0*/  LEA.HI.X.SX32 R13, R2, R17, 0x1, P0 ;  /* 0x00000011020d7211 */ /* 0x001fe400000f0eff */
[----:B------:R-:W-:Y:S01]  /*17200*/  IMAD R2, R57, 0x2, R0 ;  /* 0x0000000239027824 */ /* 0x000fe200078e0200 */
[----:B------:R-:W-:-:S03]  /*17210*/  LEA R4, P0, R0, R3, 0x1 ;  /* 0x0000000300047211 */ /* 0x000fc600078008ff */
[----:B---3--:R-:W-:Y:S01]  /*17220*/  IMAD R14, R19, 0x2, R2 ;  /* 0x00000002130e7824 */ /* 0x008fe200078e0202 */
[----:B------:R-:W-:Y:S01]  /*17230*/  LEA.HI.X.SX32 R5, R0, R17, 0x1, P0 ;  /* 0x0000001100057211 */ /* 0x000fe200000f0eff */
[----:B------:R-:W0:Y:S03]  /*17240*/  LDC R19, c[0x0][0x278] ;  /* 0x00009e00ff137b82 */ /* 0x000e260000000800 */
[C---:B------:R-:W-:Y:S02]  /*17250*/  LEA R6, P0, R14.reuse, R3, 0x1 ;  /* 0x000000030e067211 */ /* 0x040fe400078008ff */
[----:B------:R-:W-:Y:S02]  /*17260*/  PRMT R48, R131, 0x7632, R48 ;  /* 0x0000763283307816 */ /* 0x000fe40000000030 */
[----:B------:R-:W-:Y:S01]  /*17270*/  LEA.HI.X.SX32 R7, R14, R17, 0x1, P0 ;  /* 0x000000110e077211 */ /* 0x000fe200000f0eff */
[----:B----4-:R-:W-:-:S02]  /*17280*/  IMAD R14, R49, 0x2, R14 ;  /* 0x00000002310e7824 */ /* 0x010fc400078e020e */
[----:B------:R-:W3:Y:S01]  /*17290*/  LDC R49, c[0x0][0x278] ;  /* 0x00009e00ff317b82 */ /* 0x000ee20000000800 */
[----:B------:R4:W-:Y:S01]  /*172a0*/  STG.E.U16 desc[UR60][R12.64], R48 ;  /* 0x000000300c007986 */ /* 0x0009e2000c10153c */
[-C--:B------:R-:W-:Y:S01]  /*172b0*/  LEA R8, P2, R2, R3.reuse, 0x1 ;  /* 0x0000000302087211 */ /* 0x080fe200078408ff */
[----:B--2---:R-:W-:Y:S01]  /*172c0*/  IMAD R0, R15, 0x2, R14 ;  /* 0x000000020f007824 */ /* 0x004fe200078e020e */
[----:B------:R-:W-:Y:S01]  /*172d0*/  LEA R10, P0, R14, R3, 0x1 ;  /* 0x000000030e0a7211 */ /* 0x000fe200078008ff */
[----:B------:R2:W-:Y:S01]  /*172e0*/  STG.E.U16 desc[UR60][R4.64], R132 ;  /* 0x0000008404007986 */ /* 0x0005e2000c10153c */
[-C--:B------:R-:W-:Y:S02]  /*172f0*/  LEA.HI.X.SX32 R9, R2, R17.reuse, 0x1, P2 ;  /* 0x0000001102097211 */ /* 0x080fe400010f0eff */
[----:B------:R-:W5:Y:S01]  /*17300*/  LDC R15, c[0x0][0x278] ;  /* 0x00009e00ff0f7b82 */ /* 0x000f620000000800 */
[----:B------:R-:W-:-:S07]  /*17310*/  LEA.HI.X.SX32 R11, R14, R17, 0x1, P0 ;  /* 0x000000110e0b7211 */ /* 0x000fce00000f0eff */
[----:B----4-:R-:W4:Y:S01]  /*17320*/  LDC R13, c[0x0][0x278] ;  /* 0x00009e00ff0d7b82 */ /* 0x010f220000000800 */
[----:B-1----:R-:W-:Y:S01]  /*17330*/  IMAD R2, R51, 0x2, R0 ;  /* 0x0000000233027824 */ /* 0x002fe200078e0200 */
[C---:B--2---:R-:W-:Y:S01]  /*17340*/  LEA R4, P0, R0.reuse, R3, 0x1 ;  /* 0x0000000300047211 */ /* 0x044fe200078008ff */
[----:B------:R1:W-:Y:S05]  /*17350*/  STG.E.U16 desc[UR60][R8.64], R133 ;  /* 0x0000008508007986 */ /* 0x0003ea000c10153c */
[----:B------:R-:W2:Y:S01]  /*17360*/  LDC R51, c[0x0][0x278] ;  /* 0x00009e00ff337b82 */ /* 0x000ea20000000800 */
[----:B------:R3:W-:Y:S01]  /*17370*/  STG.E.U16 desc[UR60][R6.64], R134 ;  /* 0x0000008606007986 */ /* 0x0007e2000c10153c */
[----:B------:R-:W-:Y:S01]  /*17380*/  LEA.HI.X.SX32 R5, R0, R17, 0x1, P0 ;  /* 0x0000001100057211 */ /* 0x000fe200000f0eff */
[----:B0-----:R-:W-:Y:S01]  /*17390*/  IMAD R0, R19, 0x2, R2 ;  /* 0x0000000213007824 */ /* 0x001fe200078e0202 */
[----:B-1----:R-:W-:-:S04]  /*173a0*/  PRMT R9, R132, 0x7632, R9 ;  /* 0x0000763284097816 */ /* 0x002fc80000000009 */
[----:B------:R-:W0:Y:S01]  /*173b0*/  LDC R19, c[0x0][0x278] ;  /* 0x00009e00ff137b82 */ /* 0x000e220000000800 */
[C---:B---3--:R-:W-:Y:S01]  /*173c0*/  LEA R6, P0, R2.reuse, R3, 0x1 ;  /* 0x0000000302067211 */ /* 0x048fe200078008ff */
[----:B------:R-:W-:Y:S03]  /*173d0*/  STG.E.U16 desc[UR60][R10.64], R135 ;  /* 0x000000870a007986 */ /* 0x000fe6000c10153c */
[----:B------:R-:W-:Y:S02]  /*173e0*/  LEA.HI.X.SX32 R7, R2, R17, 0x1, P0 ;  /* 0x0000001102077211 */ /* 0x000fe400000f0eff */
[----:B------:R-:W-:Y:S02]  /*173f0*/  LEA R8, P0, R0, R3, 0x1 ;  /* 0x0000000300087211 */ /* 0x000fe400078008ff */
[----:B------:R-:W-:Y:S01]  /*17400*/  LEA R2, R49, R0, 0x1 ;  /* 0x0000000031027211 */ /* 0x000fe200078e08ff */
[----:B------:R1:W-:Y:S01]  /*17410*/  STG.E.U16 desc[UR60][R4.64], R9 ;  /* 0x0000000904007986 */ /* 0x0003e2000c10153c */
[----:B------:R-:W3:Y:S01]  /*17420*/  LDC R49, c[0x0][0x278] ;  /* 0x00009e00ff317b82 */ /* 0x000ee20000000800 */
[----:B------:R-:W-:-:S02]  /*17430*/  PRMT R18, R133, 0x7632, R18 ;  /* 0x0000763285127816 */ /* 0x000fc40000000012 */
[----:B-1----:R-:W-:Y:S01]  /*17440*/  LEA.HI.X.SX32 R9, R0, R17, 0x1, P0 ;  /* 0x0000001100097211 */ /* 0x002fe200000f0eff */
[----:B----4-:R-:W-:Y:S01]  /*17450*/  IMAD R0, R13, 0x2, R2 ;  /* 0x000000020d007824 */ /* 0x010fe200078e0202 */
[----:B------:R-:W-:-:S04]  /*17460*/  LEA R12, P0, R2, R3, 0x1 ;  /* 0x00000003020c7211 */ /* 0x000fc800078008ff */
[----:B------:R-:W-:Y:S01]  /*17470*/  LEA.HI.X.SX32 R13, R2, R17, 0x1, P0 ;  /* 0x00000011020d7211 */ /* 0x000fe200000f0eff */
[----:B-----5:R-:W-:Y:S01]  /*17480*/  IMAD R2, R15, 0x2, R0 ;  /* 0x000000020f027824 */ /* 0x020fe200078e0200 */
[C---:B------:R-:W-:Y:S01]  /*17490*/  LEA R4, P0, R0.reuse, R3, 0x1 ;  /* 0x0000000300047211 */ /* 0x040fe200078008ff */
[----:B------:R-:W1:Y:S02]  /*174a0*/  LDC R15, c[0x0][0x278] ;  /* 0x00009e00ff0f7b82 */ /* 0x000e640000000800 */
[----:B--2---:R-:W-:Y:S01]  /*174b0*/  IMAD R14, R51, 0x2, R2 ;  /* 0x00000002330e7824 */ /* 0x004fe200078e0202 */
[----:B------:R2:W-:Y:S01]  /*174c0*/  STG.E.U16 desc[UR60][R6.64], R18 ;  /* 0x0000001206007986 */ /* 0x0005e2000c10153c */
[----:B------:R-:W-:-:S04]  /*174d0*/  LEA.HI.X.SX32 R5, R0, R17, 0x1, P0 ;  /* 0x0000001100057211 */ /* 0x000fc800000f0eff */
[----:B------:R-:W4:Y:S01]  /*174e0*/  LDC R51, c[0x0][0x278] ;  /* 0x00009e00ff337b82 */ /* 0x000f220000000800 */
[----:B------:R-:W-:Y:S02]  /*174f0*/  PRMT R48, R134, 0x7632, R48 ;  /* 0x0000763286307816 */ /* 0x000fe40000000030 */
[C---:B--2---:R-:W-:Y:S02]  /*17500*/  LEA R6, P0, R14.reuse, R3, 0x1 ;  /* 0x000000030e067211 */ /* 0x044fe400078008ff */
[----:B------:R-:W-:Y:S02]  /*17510*/  PRMT R50, R135, 0x7632, R50 ;  /* 0x0000763287327816 */ /* 0x000fe40000000032 */
[----:B------:R-:W-:Y:S01]  /*17520*/  LEA.HI.X.SX32 R7, R14, R17, 0x1, P0 ;  /* 0x000000110e077211 */ /* 0x000fe200000f0eff */
[----:B0-----:R-:W-:Y:S01]  /*17530*/  IMAD R14, R19, 0x2, R14 ;  /* 0x00000002130e7824 */ /* 0x001fe200078e020e */
[C---:B------:R-:W-:Y:S01]  /*17540*/  LEA R10, P2, R2.reuse, R3, 0x1 ;  /* 0x00000003020a7211 */ /* 0x040fe200078408ff */
[----:B------:R-:W0:Y:S01]  /*17550*/  LDC R19, c[0x0][0x278] ;  /* 0x00009e00ff137b82 */ /* 0x000e220000000800 */
[----:B------:R2:W-:Y:S02]  /*17560*/  STG.E.U16 desc[UR60][R8.64], R48 ;  /* 0x0000003008007986 */ /* 0x0005e4000c10153c */
[----:B------:R-:W-:-:S02]  /*17570*/  LEA.HI.X.SX32 R11, R2, R17, 0x1, P2 ;  /* 0x00000011020b7211 */ /* 0x000fc400010f0eff */
[----:B------:R5:W-:Y:S01]  /*17580*/  STG.E.U16 desc[UR60][R12.64], R50 ;  /* 0x000000320c007986 */ /* 0x000be2000c10153c */
[----:B------:R-:W-:Y:S01]  /*17590*/  PRMT R18, R21, 0x7632, R18 ;  /* 0x0000763215127816 */ /* 0x000fe20000000012 */
[----:B---3--:R-:W-:Y:S02]  /*175a0*/  IMAD R0, R49, 0x2, R14 ;  /* 0x0000000231007824 */ /* 0x008fe400078e020e */
[----:B------:R3:W-:Y:S01]  /*175b0*/  STG.E.U16 desc[UR60][R4.64], R20 ;  /* 0x0000001404007986 */ /* 0x0007e2000c10153c */
[----:B------:R-:W0:Y:S03]  /*175c0*/  LDC R49, c[0x0][0x278] ;  /* 0x00009e00ff317b82 */ /* 0x000e260000000800 */
[----:B------:R1:W-:Y:S01]  /*175d0*/  STG.E.U16 desc[UR60][R10.64], R21 ;  /* 0x000000150a007986 */ /* 0x0003e2000c10153c */
[----:B--2---:R-:W-:-:S04]  /*175e0*/  LEA R8, P0, R14, R3, 0x1 ;  /* 0x000000030e087211 */ /* 0x004fc800078008ff */
[----:B-----5:R-:W2:Y:S01]  /*175f0*/  LDC R13, c[0x0][0x278] ;  /* 0x00009e00ff0d7b82 */ /* 0x020ea20000000800 */
[----:B------:R-:W-:Y:S02]  /*17600*/  LEA.HI.X.SX32 R9, R14, R17, 0x1, P0 ;  /* 0x000000110e097211 */ /* 0x000fe400000f0eff */
[----:B---3--:R-:W-:-:S05]  /*17610*/  LEA R4, P0, R0, R3, 0x1 ;  /* 0x0000000300047211 */ /* 0x008fca00078008ff */
[----:B-1----:R-:W1:Y:S01]  /*17620*/  LDC R21, c[0x0][0x278] ;  /* 0x00009e00ff157b82 */ /* 0x002e620000000800 */
[----:B------:R-:W-:Y:S01]  /*17630*/  LEA R2, R15, R0, 0x1 ;  /* 0x000000000f027211 */ /* 0x000fe200078e08ff */
[----:B------:R3:W-:Y:S01]  /*17640*/  STG.E.U16 desc[UR60][R6.64], R22 ;  /* 0x0000001606007986 */ /* 0x0007e2000c10153c */
[----:B------:R-:W-:-:S05]  /*17650*/  LEA.HI.X.SX32 R5, R0, R17, 0x1, P0 ;  /* 0x0000001100057211 */ /* 0x000fca00000f0eff */
[----:B------:R-:W5:Y:S01]  /*17660*/  LDC R15, c[0x0][0x278] ;  /* 0x00009e00ff0f7b82 */ /* 0x000f620000000800 */
[----:B----4-:R-:W-:Y:S01]  /*17670*/  IMAD R0, R51, 0x2, R2 ;  /* 0x0000000233007824 */ /* 0x010fe200078e0202 */
[----:B------:R-:W-:Y:S02]  /*17680*/  PRMT R11, R20, 0x7632, R11 ;  /* 0x00007632140b7816 */ /* 0x000fe4000000000b */
[C---:B---3--:R-:W-:Y:S01]  /*17690*/  LEA R6, P0, R2.reuse, R3, 0x1 ;  /* 0x0000000302067211 */ /* 0x048fe200078008ff */
[----:B------:R-:W-:Y:S03]  /*176a0*/  STG.E.U16 desc[UR60][R8.64], R23 ;  /* 0x0000001708007986 */ /* 0x000fe6000c10153c */
[----:B------:R-:W-:Y:S01]  /*176b0*/  LEA.HI.X.SX32 R7, R2, R17, 0x1, P0 ;  /* 0x0000001102077211 */ /* 0x000fe200000f0eff */
[----:B0-----:R-:W-:Y:S01]  /*176c0*/  IMAD R2, R19, 0x2, R0 ;  /* 0x0000000213027824 */ /* 0x001fe200078e0200 */
[C---:B------:R-:W-:Y:S01]  /*176d0*/  LEA R10, P0, R0.reuse, R3, 0x1 ;  /* 0x00000003000a7211 */ /* 0x040fe200078008ff */
[----:B------:R0:W-:Y:S01]  /*176e0*/  STG.E.U16 desc[UR60][R4.64], R11 ;  /* 0x0000000b04007986 */ /* 0x0001e2000c10153c */
[----:B------:R-:W3:Y:S02]  /*176f0*/  LDC R19, c[0x0][0x278] ;  /* 0x00009e00ff137b82 */ /* 0x000ee40000000800 */
[----:B0-----:R-:W-:Y:S01]  /*17700*/  LEA.HI.X.SX32 R11, R0, R17, 0x1, P0 ;  /* 0x00000011000b7211 */ /* 0x001fe200000f0eff */
[----:B--2---:R-:W-:Y:S01]  /*17710*/  IMAD R0, R13, 0x2, R2 ;  /* 0x000000020d007824 */ /* 0x004fe200078e0202 */
[----:B------:R-:W-:-:S04]  /*17720*/  LEA R12, P0, R2, R3, 0x1 ;  /* 0x00000003020c7211 */ /* 0x000fc800078008ff */
[----:B------:R-:W-:Y:S01]  /*17730*/  LEA.HI.X.SX32 R13, R2, R17, 0x1, P0 ;  /* 0x00000011020d7211 */ /* 0x000fe200000f0eff */
[----:B-1----:R-:W-:Y:S02]  /*17740*/  IMAD R2, R21, 0x2, R0 ;  /* 0x0000000215027824 */ /* 0x002fe400078e0200 */
[----:B------:R-:W0:Y:S01]  /*17750*/  LDC R21, c[0x0][0x278] ;  /* 0x00009e00ff157b82 */ /* 0x000e220000000800 */
[----:B------:R-:W-:Y:S01]  /*17760*/  LEA R4, P0, R0, R3, 0x1 ;  /* 0x0000000300047211 */ /* 0x000fe200078008ff */
[----:B-----5:R-:W-:Y:S01]  /*17770*/  IMAD R14, R15, 0x2, R2 ;  /* 0x000000020f0e7824 */ /* 0x020fe200078e0202 */
[----:B------:R-:W-:Y:S01]  /*17780*/  PRMT R20, R22, 0x7632, R20 ;  /* 0x0000763216147816 */ /* 0x000fe20000000014 */
[----:B------:R1:W-:Y:S01]  /*17790*/  STG.E.U16 desc[UR60][R6.64], R18 ;  /* 0x0000001206007986 */ /* 0x0003e2000c10153c */
[----:B------:R-:W-:-:S03]  /*177a0*/  LEA.HI.X.SX32 R5, R0, R17, 0x1, P0 ;  /* 0x0000001100057211 */ /* 0x000fc600000f0eff */
[----:B------:R-:W2:Y:S01]  /*177b0*/  LDC R15, c[0x0][0x278] ;  /* 0x00009e00ff0f7b82 */ /* 0x000ea20000000800 */
[----:B------:R-:W-:Y:S01]  /*177c0*/  PRMT R22, R23, 0x7632, R22 ;  /* 0x0000763217167816 */ /* 0x000fe20000000016 */
[----:B------:R4:W-:Y:S01]  /*177d0*/  STG.E.U16 desc[UR60][R10.64], R20 ;  /* 0x000000140a007986 */ /* 0x0009e2000c10153c */
[----:B-1----:R-:W-:-:S05]  /*177e0*/  LEA R6, P0, R14, R3, 0x1 ;  /* 0x000000030e067211 */ /* 0x002fca00078008ff */
[----:B------:R-:W1:Y:S01]  /*177f0*/  LDC R23, c[0x0][0x278] ;  /* 0x00009e00ff177b82 */ /* 0x000e620000000800 */
[----:B------:R5:W-:Y:S01]  /*17800*/  STG.E.U16 desc[UR60][R12.64], R22 ;  /* 0x000000160c007986 */ /* 0x000be2000c10153c */
[----:B------:R-:W-:Y:S02]  /*17810*/  LEA.HI.X.SX32 R7, R14, R17, 0x1, P0 ;  /* 0x000000110e077211 */ /* 0x000fe400000f0eff */
[----:B------:R-:W-:Y:S02]  /*17820*/  LEA R14, R49, R14, 0x1 ;  /* 0x0000000e310e7211 */ /* 0x000fe400078e08ff */
[-C--:B------:R-:W-:Y:S02]  /*17830*/  LEA R8, P2, R2, R3.reuse, 0x1 ;  /* 0x0000000302087211 */ /* 0x080fe400078408ff */
[----:B----4-:R-:W-:Y:S01]  /*17840*/  LEA R10, P0, R14, R3, 0x1 ;  /* 0x000000030e0a7211 */ /* 0x010fe200078008ff */
[----:B-----5:R-:W4:Y:S01]  /*17850*/  LDC R13, c[0x0][0x278] ;  /* 0x00009e00ff0d7b82 */ /* 0x020f220000000800 */
[----:B---3--:R-:W-:Y:S01]  /*17860*/  IMAD R0, R19, 0x2, R14 ;  /* 0x0000000213007824 */ /* 0x008fe200078e020e */
[-C--:B------:R-:W-:Y:S01]  /*17870*/  LEA.HI.X.SX32 R9, R2, R17.reuse, 0x1, P2 ;  /* 0x0000001102097211 */ /* 0x080fe200010f0eff */
[----:B------:R3:W-:Y:S01]  /*17880*/  STG.E.U16 desc[UR60][R4.64], R124 ;  /* 0x0000007c04007986 */ /* 0x0007e2000c10153c */
[----:B------:R-:W-:-:S04]  /*17890*/  LEA.HI.X.SX32 R11, R14, R17, 0x1, P0 ;  /* 0x000000110e0b7211 */ /* 0x000fc800000f0eff */
[----:B------:R-:W5:Y:S01]  /*178a0*/  LDC R19, c[0x0][0x278] ;  /* 0x00009e00ff137b82 */ /* 0x000f620000000800 */
[----:B0-----:R-:W-:Y:S01]  /*178b0*/  IMAD R2, R21, 0x2, R0 ;  /* 0x0000000215027824 */ /* 0x001fe200078e0200 */
[----:B------:R0:W-:Y:S01]  /*178c0*/  STG.E.U16 desc[UR60][R8.64], R125 ;  /* 0x0000007d08007986 */ /* 0x0001e2000c10153c */
[----:B---3--:R-:W-:-:S05]  /*178d0*/  LEA R4, P0, R0, R3, 0x1 ;  /* 0x0000000300047211 */ /* 0x008fca00078008ff */
[----:B------:R-:W3:Y:S01]  /*178e0*/  LDC R21, c[0x0][0x278] ;  /* 0x00009e00ff157b82 */ /* 0x000ee20000000800 */
[----:B------:R1:W-:Y:S01]  /*178f0*/  STG.E.U16 desc[UR60][R6.64], R126 ;  /* 0x0000007e06007986 */ /* 0x0003e2000c10153c */
[----:B------:R-:W-:Y:S01]  /*17900*/  LEA.HI.X.SX32 R5, R0, R17, 0x1, P0 ;  /* 0x0000001100057211 */ /* 0x000fe200000f0eff */
[----:B--2---:R-:W-:Y:S01]  /*17910*/  IMAD R0, R15, 0x2, R2 ;  /* 0x000000020f007824 */ /* 0x004fe200078e0202 */
[----:B0-----:R-:W-:Y:S01]  /*17920*/  PRMT R9, R124, 0x7632, R9 ;  /* 0x000076327c097816 */ /* 0x001fe20000000009 */
[----:B------:R-:W-:Y:S03]  /*17930*/  STG.E.U16 desc[UR60][R10.64], R127 ;  /* 0x0000007f0a007986 */ /* 0x000fe6000c10153c */
[----:B------:R-:W0:Y:S01]  /*17940*/  LDC R15, c[0x0][0x278] ;  /* 0x00009e00ff0f7b82 */ /* 0x000e220000000800 */
[----:B-1----:R-:W-:-:S04]  /*17950*/  LEA R6, P0, R2, R3, 0x1 ;  /* 0x0000000302067211 */ /* 0x002fc800078008ff */
[----:B------:R-:W-:Y:S01]  /*17960*/  LEA.HI.X.SX32 R7, R2, R17, 0x1, P0 ;  /* 0x0000001102077211 */ /* 0x000fe200000f0eff */
[----:B------:R-:W-:Y:S01]  /*17970*/  IMAD R2, R23, 0x2, R0 ;  /* 0x0000000217027824 */ /* 0x000fe200078e0200 */
[C---:B------:R-:W-:Y:S01]  /*17980*/  LEA R8, P0, R0.reuse, R3, 0x1 ;  /* 0x0000000300087211 */ /* 0x040fe200078008ff */
[----:B------:R1:W-:Y:S01]  /*17990*/  STG.E.U16 desc[UR60][R4.64], R9 ;  /* 0x0000000904007986 */ /* 0x0003e2000c10153c */
[----:B------:R-:W2:Y:S01]  /*179a0*/  LDC R23, c[0x0][0x278] ;  /* 0x00009e00ff177b82 */ /* 0x000ea20000000800 */
[----:B------:R-:W-:Y:S02]  /*179b0*/  PRMT R18, R125, 0x7632, R18 ;  /* 0x000076327d127816 */ /* 0x000fe40000000012 */
[----:B-1----:R-:W-:Y:S01]  /*179c0*/  LEA.HI.X.SX32 R9, R0, R17, 0x1, P0 ;  /* 0x0000001100097211 */ /* 0x002fe200000f0eff */
[----:B----4-:R-:W-:Y:S01]  /*179d0*/  IMAD R0, R13, 0x2, R2 ;  /* 0x000000020d007824 */ /* 0x010fe200078e0202 */
[----:B------:R-:W-:-:S04]  /*179e0*/  LEA R12, P0, R2, R3, 0x1 ;  /* 0x00000003020c7211 */ /* 0x000fc800078008ff */
[----:B------:R-:W-:Y:S02]  /*179f0*/  LEA.HI.X.SX32 R13, R2, R17, 0x1, P0 ;  /* 0x00000011020d7211 */ /* 0x000fe400000f0eff */
[----:B-----5:R-:W-:Y:S02]  /*17a00*/  LEA R2, R19, R0, 0x1 ;  /* 0x0000000013027211 */ /* 0x020fe400078e08ff */
[----:B------:R-:W1:Y:S01]  /*17a10*/  LDC R19, c[0x0][0x278] ;  /* 0x00009e00ff137b82 */ /* 0x000e620000000800 */
[C---:B------:R-:W-:Y:S02]  /*17a20*/  LEA R4, P0, R0.reuse, R3, 0x1 ;  /* 0x0000000300047211 */ /* 0x040fe400078008ff */
[----:B---3--:R-:W-:Y:S01]  /*17a30*/  IMAD R14, R21, 0x2, R2 ;  /* 0x00000002150e7824 */ /* 0x008fe200078e0202 */
[----:B------:R3:W-:Y:S01]  /*17a40*/  STG.E.U16 desc[UR60][R6.64], R18 ;  /* 0x0000001206007986 */ /* 0x0007e2000c10153c */
[----:B------:R-:W-:-:S03]  /*17a50*/  LEA.HI.X.SX32 R5, R0, R17, 0x1, P0 ;  /* 0x0000001100057211 */ /* 0x000fc600000f0eff */
[----:B------:R-:W4:Y:S01]  /*17a60*/  LDC R21, c[0x0][0x278] ;  /* 0x00009e00ff157b82 */ /* 0x000f220000000800 */
[----:B------:R-:W-:Y:S02]  /*17a70*/  PRMT R20, R126, 0x7632, R20 ;  /* 0x000076327e147816 */ /* 0x000fe40000000014 */
[----:B------:R-:W-:Y:S02]  /*17a80*/  PRMT R22, R127, 0x7632, R22 ;  /* 0x000076327f167816 */ /* 0x000fe40000000016 */
[----:B---3--:R-:W-:-:S04]  /*17a90*/  LEA R6, P0, R14, R3, 0x1 ;  /* 0x000000030e067211 */ /* 0x008fc800078008ff */
[----:B------:R-:W-:Y:S01]  /*17aa0*/  LEA.HI.X.SX32 R7, R14, R17, 0x1, P0 ;  /* 0x000000110e077211 */ /* 0x000fe200000f0eff */
[----:B0-----:R-:W-:Y:S02]  /*17ab0*/  IMAD R14, R15, 0x2, R14 ;  /* 0x000000020f0e7824 */ /* 0x001fe400078e020e */
[----:B------:R-:W0:Y:S01]  /*17ac0*/  LDC R15, c[0x0][0x278] ;  /* 0x00009e00ff0f7b82 */ /* 0x000e220000000800 */
[----:B------:R3:W-:Y:S01]  /*17ad0*/  STG.E.U16 desc[UR60][R8.64], R20 ;  /* 0x0000001408007986 */ /* 0x0007e2000c10153c */
[----:B------:R-:W-:-:S03]  /*17ae0*/  LEA R10, P2, R2, R3, 0x1 ;  /* 0x00000003020a7211 */ /* 0x000fc600078408ff */
[----:B------:R5:W-:Y:S01]  /*17af0*/  STG.E.U16 desc[UR60][R12.64], R22 ;  /* 0x000000160c007986 */ /* 0x000be2000c10153c */
[----:B--2---:R-:W-:Y:S02]  /*17b00*/  IMAD R0, R23, 0x2, R14 ;  /* 0x0000000217007824 */ /* 0x004fe400078e020e */
[----:B------:R-:W2:Y:S01]  /*17b10*/  LDC R23, c[0x0][0x278] ;  /* 0x00009e00ff177b82 */ /* 0x000ea20000000800 */
[----:B------:R-:W-:Y:S02]  /*17b20*/  LEA.HI.X.SX32 R11, R2, R17, 0x1, P2 ;  /* 0x00000011020b7211 */ /* 0x000fe400010f0eff */
[----:B---3--:R-:W-:-:S05]  /*17b30*/  LEA R8, P0, R14, R3, 0x1 ;  /* 0x000000030e087211 */ /* 0x008fca00078008ff */
[----:B-----5:R-:W3:Y:S01]  /*17b40*/  LDC R13, c[0x0][0x278] ;  /* 0x00009e00ff0d7b82 */ /* 0x020ee20000000800 */
[----:B------:R5:W-:Y:S01]  /*17b50*/  STG.E.U16 desc[UR60][R4.64], R28 ;  /* 0x0000001c04007986 */ /* 0x000be2000c10153c */
[----:B------:R-:W-:Y:S01]  /*17b60*/  LEA.HI.X.SX32 R9, R14, R17, 0x1, P0 ;  /* 0x000000110e097211 */ /* 0x000fe200000f0eff */
[----:B-1----:R-:W-:Y:S02]  /*17b70*/  IMAD R2, R19, 0x2, R0 ;  /* 0x0000000213027824 */ /* 0x002fe400078e0200 */
[----:B------:R1:W-:Y:S03]  /*17b80*/  STG.E.U16 desc[UR60][R10.64], R29 ;  /* 0x0000001d0a007986 */ /* 0x0003e6000c10153c */
[----:B------:R-:W2:Y:S01]  /*17b90*/  LDC R19, c[0x0][0x278] ;  /* 0x00009e00ff137b82 */ /* 0x000ea20000000800 */
[----:B------:R1:W-:Y:S01]  /*17ba0*/  STG.E.U16 desc[UR60][R6.64], R30 ;  /* 0x0000001e06007986 */ /* 0x0003e2000c10153c */
[----:B-----5:R-:W-:-:S04]  /*17bb0*/  LEA R4, P0, R0, R3, 0x1 ;  /* 0x0000000300047211 */ /* 0x020fc800078008ff */
[----:B------:R-:W-:Y:S01]  /*17bc0*/  LEA.HI.X.SX32 R5, R0, R17, 0x1, P0 ;  /* 0x0000001100057211 */ /* 0x000fe200000f0eff */
[----:B----4-:R-:W-:Y:S01]  /*17bd0*/  IMAD R0, R21, 0x2, R2 ;  /* 0x0000000215007824 */ /* 0x010fe200078e0202 */
[----:B-1----:R-:W-:Y:S01]  /*17be0*/  PRMT R11, R28, 0x7632, R11 ;  /* 0x000076321c0b7816 */ /* 0x002fe2000000000b */
[----:B------:R-:W1:Y:S01]  /*17bf0*/  LDC R21, c[0x0][0x278] ;  /* 0x00009e00ff157b82 */ /* 0x000e620000000800 */
[C---:B------:R-:W-:Y:S01]  /*17c00*/  LEA R6, P0, R2.reuse, R3, 0x1 ;  /* 0x0000000302067211 */ /* 0x040fe200078008ff */
[----:B------:R-:W-:Y:S03]  /*17c10*/  STG.E.U16 desc[UR60][R8.64], R31 ;  /* 0x0000001f08007986 */ /* 0x000fe6000c10153c */
[----:B------:R-:W-:Y:S02]  /*17c20*/  LEA.HI.X.SX32 R7, R2, R17, 0x1, P0 ;  /* 0x0000001102077211 */ /* 0x000fe400000f0eff */
[----:B------:R-:W-:-:S02]  /*17c30*/  LEA R10, P0, R0, R3, 0x1 ;  /* 0x00000003000a7211 */ /* 0x000fc400078008ff */
[----:B0-----:R-:W-:Y:S01]  /*17c40*/  LEA R2, R15, R0, 0x1 ;  /* 0x000000000f027211 */ /* 0x001fe200078e08ff */
[----:B------:R0:W-:Y:S01]  /*17c50*/  STG.E.U16 desc[UR60][R4.64], R11 ;  /* 0x0000000b04007986 */ /* 0x0001e2000c10153c */
[----:B------:R-:W4:Y:S01]  /*17c60*/  LDC R15, c[0x0][0x278] ;  /* 0x00009e00ff0f7b82 */ /* 0x000f220000000800 */
[----:B------:R-:W-:Y:S02]  /*17c70*/  PRMT R18, R29, 0x7632, R18 ;  /* 0x000076321d127816 */ /* 0x000fe40000000012 */
[----:B0-----:R-:W-:Y:S01]  /*17c80*/  LEA.HI.X.SX32 R11, R0, R17, 0x1, P0 ;  /* 0x00000011000b7211 */ /* 0x001fe200000f0eff */
[----:B---3--:R-:W-:Y:S01]  /*17c90*/  IMAD R0, R13, 0x2, R2 ;  /* 0x000000020d007824 */ /* 0x008fe200078e0202 */
[----:B------:R-:W-:-:S03]  /*17ca0*/  LEA R12, P0, R2, R3, 0x1 ;  /* 0x00000003020c7211 */ /* 0x000fc600078008ff */
[----:B------:R-:W0:Y:S01]  /*17cb0*/  LDC R29, c[0x0][0x278] ;  /* 0x00009e00ff1d7b82 */ /* 0x000e220000000800 */
[----:B------:R-:W-:Y:S01]  /*17cc0*/  LEA.HI.X.SX32 R13, R2, R17, 0x1, P0 ;  /* 0x00000011020d7211 */ /* 0x000fe200000f0eff */
[----:B--2---:R-:W-:Y:S01]  /*17cd0*/  IMAD R2, R23, 0x2, R0 ;  /* 0x0000000217027824 */ /* 0x004fe200078e0200 */
[----:B------:R-:W-:-:S05]  /*17ce0*/  LEA R4, P0, R0, R3, 0x1 ;  /* 0x0000000300047211 */ /* 0x000fca00078008ff */
[----:B------:R-:W2:Y:S01]  /*17cf0*/  LDC R23, c[0x0][0x278] ;  /* 0x00009e00ff177b82 */ /* 0x000ea20000000800 */
[----:B------:R-:W-:Y:S01]  /*17d00*/  IMAD R14, R19, 0x2, R2 ;  /* 0x00000002130e7824 */ /* 0x000fe200078e0202 */
[----:B------:R3:W-:Y:S01]  /*17d10*/  STG.E.U16 desc[UR60][R6.64], R18 ;  /* 0x0000001206007986 */ /* 0x0007e2000c10153c */
[----:B------:R-:W-:-:S05]  /*17d20*/  LEA.HI.X.SX32 R5, R0, R17, 0x1, P0 ;  /* 0x0000001100057211 */ /* 0x000fca00000f0eff */
[----:B------:R-:W5:Y:S01]  /*17d30*/  LDC R19, c[0x0][0x278] ;  /* 0x00009e00ff137b82 */ /* 0x000f620000000800 */
[----:B------:R-:W-:Y:S02]  /*17d40*/  PRMT R20, R30, 0x7632, R20 ;  /* 0x000076321e147816 */ /* 0x000fe40000000014 */
[C---:B---3--:R-:W-:Y:S02]  /*17d50*/  LEA R6, P0, R14.reuse, R3, 0x1 ;  /* 0x000000030e067211 */ /* 0x048fe400078008ff */
[----:B------:R-:W-:Y:S02]  /*17d60*/  PRMT R22, R31, 0x7632, R22 ;  /* 0x000076321f167816 */ /* 0x000fe40000000016 */
[----:B------:R-:W-:Y:S01]  /*17d70*/  LEA.HI.X.SX32 R7, R14, R17, 0x1, P0 ;  /* 0x000000110e077211 */ /* 0x000fe200000f0eff */
[----:B-1----:R-:W-:Y:S02]  /*17d80*/  IMAD R14, R21, 0x2, R14 ;  /* 0x00000002150e7824 */ /* 0x002fe400078e020e */
[----:B------:R-:W1:Y:S01]  /*17d90*/  LDC R21, c[0x0][0x278] ;  /* 0x00009e00ff157b82 */ /* 0x000e620000000800 */
[----:B------:R3:W-:Y:S01]  /*17da0*/  STG.E.U16 desc[UR60][R10.64], R20 ;  /* 0x000000140a007986 */ /* 0x0007e2000c10153c */
[----:B------:R-:W-:-:S03]  /*17db0*/  LEA R8, P2, R2, R3, 0x1 ;  /* 0x0000000302087211 */ /* 0x000fc600078408ff */
[----:B------:R0:W-:Y:S01]  /*17dc0*/  STG.E.U16 desc[UR60][R12.64], R22 ;  /* 0x000000160c007986 */ /* 0x0001e2000c10153c */
[----:B----4-:R-:W-:Y:S02]  /*17dd0*/  IMAD R0, R15, 0x2, R14 ;  /* 0x000000020f007824 */ /* 0x010fe400078e020e */
[----:B------:R-:W4:Y:S01]  /*17de0*/  LDC R15, c[0x0][0x278] ;  /* 0x00009e00ff0f7b82 */ /* 0x000f220000000800 */
[----:B------:R-:W-:Y:S02]  /*17df0*/  LEA.HI.X.SX32 R9, R2, R17, 0x1, P2 ;  /* 0x0000001102097211 */ /* 0x000fe400010f0eff */
[----:B---3--:R-:W-:-:S05]  /*17e00*/  LEA R10, P0, R14, R3, 0x1 ;  /* 0x000000030e0a7211 */ /* 0x008fca00078008ff */
[----:B0-----:R-:W0:Y:S01]  /*17e10*/  LDC R13, c[0x0][0x278] ;  /* 0x00009e00ff0d7b82 */ /* 0x001e220000000800 */
[----:B------:R3:W-:Y:S01]  /*17e20*/  STG.E.U16 desc[UR60][R4.64], R52 ;  /* 0x0000003404007986 */ /* 0x0007e2000c10153c */
[----:B------:R-:W-:Y:S02]  /*17e30*/  LEA.HI.X.SX32 R11, R14, R17, 0x1, P0 ;  /* 0x000000110e0b7211 */ /* 0x000fe400000f0eff */
[----:B--2---:R-:W-:Y:S01]  /*17e40*/  LEA R2, R23, R0, 0x1 ;  /* 0x0000000017027211 */ /* 0x004fe200078e08ff */
[----:B------:R2:W-:Y:S03]  /*17e50*/  STG.E.U16 desc[UR60][R8.64], R53 ;  /* 0x0000003508007986 */ /* 0x0005e6000c10153c */
[----:B------:R-:W4:Y:S01]  /*17e60*/  LDC R23, c[0x0][0x278] ;  /* 0x00009e00ff177b82 */ /* 0x000f220000000800 */
[----:B------:R1:W-:Y:S01]  /*17e70*/  STG.E.U16 desc[UR60][R6.64], R54 ;  /* 0x0000003606007986 */ /* 0x0003e2000c10153c */
[----:B---3--:R-:W-:-:S04]  /*17e80*/  LEA R4, P0, R0, R3, 0x1 ;  /* 0x0000000300047211 */ /* 0x008fc800078008ff */
[----:B------:R-:W-:Y:S01]  /*17e90*/  LEA.HI.X.SX32 R5, R0, R17, 0x1, P0 ;  /* 0x0000001100057211 */ /* 0x000fe200000f0eff */
[----:B-----5:R-:W-:Y:S01]  /*17ea0*/  IMAD R0, R19, 0x2, R2 ;  /* 0x0000000213007824 */ /* 0x020fe200078e0202 */
[----:B--2---:R-:W-:Y:S01]  /*17eb0*/  PRMT R9, R52, 0x7632, R9 ;  /* 0x0000763234097816 */ /* 0x004fe20000000009 */
[----:B------:R-:W2:Y:S01]  /*17ec0*/  LDC R19, c[0x0][0x278] ;  /* 0x00009e00ff137b82 */ /* 0x000ea20000000800 */
[C---:B-1----:R-:W-:Y:S01]  /*17ed0*/  LEA R6, P0, R2.reuse, R3, 0x1 ;  /* 0x0000000302067211 */ /* 0x042fe200078008ff */
[----:B------:R-:W-:Y:S03]  /*17ee0*/  STG.E.U16 desc[UR60][R10.64], R55 ;  /* 0x000000370a007986 */ /* 0x000fe6000c10153c */
[----:B------:R-:W-:Y:S01]  /*17ef0*/  LEA.HI.X.SX32 R7, R2, R17, 0x1, P0 ;  /* 0x0000001102077211 */ /* 0x000fe200000f0eff */
[----:B------:R-:W-:Y:S01]  /*17f00*/  IMAD R2, R21, 0x2, R0 ;  /* 0x0000000215027824 */ /* 0x000fe200078e0200 */
[----:B------:R-:W-:Y:S01]  /*17f10*/  LEA R8, P0, R0, R3, 0x1 ;  /* 0x0000000300087211 */ /* 0x000fe200078008ff */
[----:B------:R1:W-:Y:S01]  /*17f20*/  STG.E.U16 desc[UR60][R4.64], R9 ;  /* 0x0000000904007986 */ /* 0x0003e2000c10153c */
[----:B------:R-:W3:Y:S01]  /*17f30*/  LDC R21, c[0x0][0x278] ;  /* 0x00009e00ff157b82 */ /* 0x000ee20000000800 */
[----:B------:R-:W-:-:S02]  /*17f40*/  PRMT R18, R53, 0x7632, R18 ;  /* 0x0000763235127816 */ /* 0x000fc40000000012 */
[----:B-1----:R-:W-:Y:S01]  /*17f50*/  LEA.HI.X.SX32 R9, R0, R17, 0x1, P0 ;  /* 0x0000001100097211 */ /* 0x002fe200000f0eff */
[----:B0-----:R-:W-:Y:S01]  /*17f60*/  IMAD R0, R13, 0x2, R2 ;  /* 0x000000020d007824 */ /* 0x001fe200078e0202 */
[----:B------:R-:W-:-:S04]  /*17f70*/  LEA R12, P0, R2, R3, 0x1 ;  /* 0x00000003020c7211 */ /* 0x000fc800078008ff */
[----:B------:R-:W-:Y:S01]  /*17f80*/  LEA.HI.X.SX32 R13, R2, R17, 0x1, P0 ;  /* 0x00000011020d7211 */ /* 0x000fe200000f0eff */
[----:B----4-:R-:W-:Y:S01]  /*17f90*/  IMAD R2, R15, 0x2, R0 ;  /* 0x000000020f027824 */ /* 0x010fe200078e0200 */
[C---:B------:R-:W-:Y:S01]  /*17fa0*/  LEA R4, P0, R0.reuse, R3, 0x1 ;  /* 0x0000000300047211 */ /* 0x040fe200078008ff */
[----:B------:R-:W0:Y:S02]  /*17fb0*/  LDC R15, c[0x0][0x278] ;  /* 0x00009e00ff0f7b82 */ /* 0x000e240000000800 */
[----:B------:R-:W-:Y:S01]  /*17fc0*/  IMAD R14, R23, 0x2, R2 ;  /* 0x00000002170e7824 */ /* 0x000fe200078e0202 */
[----:B------:R1:W-:Y:S01]  /*17fd0*/  STG.E.U16 desc[UR60][R6.64], R18 ;  /* 0x0000001206007986 */ /* 0x0003e2000c10153c */
[----:B------:R-:W-:-:S04]  /*17fe0*/  LEA.HI.X.SX32 R5, R0, R17, 0x1, P0 ;  /* 0x0000001100057211 */ /* 0x000fc800000f0eff */
[----:B------:R-:W4:Y:S01]  /*17ff0*/  LDC R23, c[0x0][0x278] ;  /* 0x00009e00ff177b82 */ /* 0x000f220000000800 */
[----:B------:R-:W-:Y:S02]  /*18000*/  PRMT R20, R54, 0x7632, R20 ;  /* 0x0000763236147816 */ /* 0x000fe40000000014 */
[C---:B-1----:R-:W-:Y:S02]  /*18010*/  LEA R6, P0, R14.reuse, R3, 0x1 ;  /* 0x000000030e067211 */ /* 0x042fe400078008ff */
[----:B------:R-:W-:Y:S02]  /*18020*/  PRMT R22, R55, 0x7632, R22 ;  /* 0x0000763237167816 */ /* 0x000fe40000000016 */
[----:B------:R-:W-:Y:S02]  /*18030*/  LEA.HI.X.SX32 R7, R14, R17, 0x1, P0 ;  /* 0x000000110e077211 */ /* 0x000fe400000f0eff */
[----:B--2---:R-:W-:Y:S02]  /*18040*/  LEA R14, R19, R14, 0x1 ;  /* 0x0000000e130e7211 */ /* 0x004fe400078e08ff */
[----:B------:R-:W1:Y:S01]  /*18050*/  LDC R19, c[0x0][0x278] ;  /* 0x00009e00ff137b82 */ /* 0x000e620000000800 */
[----:B------:R2:W-:Y:S04]  /*18060*/  STG.E.U16 desc[UR60][R8.64], R20 ;  /* 0x0000001408007986 */ /* 0x0005e8000c10153c */
[----:B------:R5:W-:Y:S01]  /*18070*/  STG.E.U16 desc[UR60][R12.64], R22 ;  /* 0x000000160c007986 */ /* 0x000be2000c10153c */
[----:B------:R-:W-:Y:S01]  /*18080*/  LEA R10, P2, R2, R3, 0x1 ;  /* 0x00000003020a7211 */ /* 0x000fe200078408ff */
[----:B---3--:R-:W-:-:S02]  /*18090*/  IMAD R0, R21, 0x2, R14 ;  /* 0x0000000215007824 */ /* 0x008fc400078e020e */
[----:B------:R-:W3:Y:S01]  /*180a0*/  LDC R21, c[0x0][0x278] ;  /* 0x00009e00ff157b82 */ /* 0x000ee20000000800 */
[----:B------:R-:W-:Y:S02]  /*180b0*/  LEA.HI.X.SX32 R11, R2, R17, 0x1, P2 ;  /* 0x00000011020b7211 */ /* 0x000fe400010f0eff */
[----:B--2---:R-:W-:-:S05]  /*180c0*/  LEA R8, P0, R14, R3, 0x1 ;  /* 0x000000030e087211 */ /* 0x004fca00078008ff */
[----:B-----5:R-:W2:Y:S01]  /*180d0*/  LDC R13, c[0x0][0x278] ;  /* 0x00009e00ff0d7b82 */ /* 0x020ea20000000800 */
        /* <DEDUP_REMOVED lines=8> */
[----:B----4-:R-:W-:Y:S01]  /*18160*/  IMAD R0, R23, 0x2, R2 ;  /* 0x0000000217007824 */ /* 0x010fe200078e0202 */
[----:B0-----:R-:W-:Y:S01]  /*18170*/  PRMT R11, R24, 0x7632, R11 ;  /* 0x00007632180b7816 */ /* 0x001fe2000000000b */
[----:B------:R-:W0:Y:S01]  /*18180*/  LDC R23, c[0x0][0x278] ;  /* 0x00009e00ff177b82 */ /* 0x000e220000000800 */
[C---:B------:R-:W-:Y:S01]  /*18190*/  LEA R6, P0, R2.reuse, R3, 0x1 ;  /* 0x0000000302067211 */ /* 0x040fe200078008ff */
[----:B------:R-:W-:Y:S03]  /*181a0*/  STG.E.U16 desc[UR60][R8.64], R27 ;  /* 0x0000001b08007986 */ /* 0x000fe6000c10153c */
[----:B------:R-:W-:Y:S01]  /*181b0*/  LEA.HI.X.SX32 R7, R2, R17, 0x1, P0 ;  /* 0x0000001102077211 */ /* 0x000fe200000f0eff */
[----:B-1----:R-:W-:Y:S01]  /*181c0*/  IMAD R2, R19, 0x2, R0 ;  /* 0x0000000213027824 */ /* 0x002fe200078e0200 */
[----:B------:R-:W-:Y:S01]  /*181d0*/  LEA R10, P0, R0, R3, 0x1 ;  /* 0x00000003000a7211 */ /* 0x000fe200078008ff */
[----:B------:R1:W-:Y:S01]  /*181e0*/  STG.E.U16 desc[UR60][R4.64], R11 ;  /* 0x0000000b04007986 */ /* 0x0003e2000c10153c */
[----:B------:R-:W4:Y:S01]  /*181f0*/  LDC R19, c[0x0][0x278] ;  /* 0x00009e00ff137b82 */ /* 0x000f220000000800 */
[----:B------:R-:W-:-:S02]  /*18200*/  PRMT R18, R25, 0x7632, R18 ;  /* 0x0000763219127816 */ /* 0x000fc40000000012 */
[----:B-1----:R-:W-:Y:S01]  /*18210*/  LEA.HI.X.SX32 R11, R0, R17, 0x1, P0 ;  /* 0x00000011000b7211 */ /* 0x002fe200000f0eff */
[----:B--2---:R-:W-:Y:S01]  /*18220*/  IMAD R0, R13, 0x2, R2 ;  /* 0x000000020d007824 */ /* 0x004fe200078e0202 */
[----:B------:R-:W-:-:S03]  /*18230*/  LEA R12, P0, R2, R3, 0x1 ;  /* 0x00000003020c7211 */ /* 0x000fc600078008ff */
[----:B------:R-:W1:Y:S01]  /*18240*/  LDC R25, c[0x0][0x278] ;  /* 0x00009e00ff197b82 */ /* 0x000e620000000800 */
[----:B------:R-:W-:Y:S02]  /*18250*/  LEA.HI.X.SX32 R13, R2, R17, 0x1, P0 ;  /* 0x00000011020d7211 */ /* 0x000fe400000f0eff */
[----:B---3--:R-:W-:Y:S02]  /*18260*/  LEA R2, R21, R0, 0x1 ;  /* 0x0000000015027211 */ /* 0x008fe400078e08ff */
[----:B------:R-:W-:-:S03]  /*18270*/  LEA R4, P0, R0, R3, 0x1 ;  /* 0x0000000300047211 */ /* 0x000fc600078008ff */
        /* <DEDUP_REMOVED lines=9> */
[----:B0-----:R-:W-:Y:S01]  /*18310*/  IMAD R14, R23, 0x2, R14 ;  /* 0x00000002170e7824 */ /* 0x001fe200078e020e */
[----:B------:R0:W-:Y:S01]  /*18320*/  STG.E.U16 desc[UR60][R10.64], R20 ;  /* 0x000000140a007986 */ /* 0x0001e2000c10153c */
[----:B------:R-:W3:Y:S03]  /*18330*/  LDC R23, c[0x0][0x278] ;  /* 0x00009e00ff177b82 */ /* 0x000ee60000000800 */
[----:B------:R1:W-:Y:S01]  /*18340*/  STG.E.U16 desc[UR60][R12.64], R22 ;  /* 0x000000160c007986 */ /* 0x0003e2000c10153c */
[----:B------:R-:W-:Y:S01]  /*18350*/  LEA R8, P2, R2, R3, 0x1 ;  /* 0x0000000302087211 */ /* 0x000fe200078408ff */
[----:B----4-:R-:W-:-:S03]  /*18360*/  IMAD R0, R19, 0x2, R14 ;  /* 0x0000000213007824 */ /* 0x010fc600078e020e */
[----:B------:R-:W4:Y:S01]  /*18370*/  LDC R19, c[0x0][0x278] ;  /* 0x00009e00ff137b82 */ /* 0x000f220000000800 */
[----:B0-----:R-:W-:-:S07]  /*18380*/  LEA R10, P0, R14, R3, 0x1 ;  /* 0x000000030e0a7211 */ /* 0x001fce00078008ff */
[----:B-1----:R-:W0:Y:S01]  /*18390*/  LDC R13, c[0x0][0x278] ;  /* 0x00009e00ff0d7b82 */ /* 0x002e220000000800 */
[-C--:B------:R-:W-:Y:S01]  /*183a0*/  LEA.HI.X.SX32 R9, R2, R17.reuse, 0x1, P2 ;  /* 0x0000001102097211 */ /* 0x080fe200010f0eff */
[----:B------:R1:W-:Y:S01]  /*183b0*/  STG.E.U16 desc[UR60][R4.64], R36 ;  /* 0x0000002404007986 */ /* 0x0003e2000c10153c */
[----:B------:R-:W-:Y:S01]  /*183c0*/  LEA.HI.X.SX32 R11, R14, R17, 0x1, P0 ;  /* 0x000000110e0b7211 */ /* 0x000fe200000f0eff */
[----:B--2---:R-:W-:-:S04]  /*183d0*/  IMAD R2, R21, 0x2, R0 ;  /* 0x0000000215027824 */ /* 0x004fc800078e0200 */
[----:B------:R-:W2:Y:S01]  /*183e0*/  LDC R21, c[0x0][0x278] ;  /* 0x00009e00ff157b82 */ /* 0x000ea20000000800 */
[----:B------:R5:W-:Y:S01]  /*183f0*/  STG.E.U16 desc[UR60][R8.64], R37 ;  /* 0x0000002508007986 */ /* 0x000be2000c10153c */
[----:B-1----:R-:W-:-:S03]  /*18400*/  LEA R4, P0, R0, R3, 0x1 ;  /* 0x0000000300047211 */ /* 0x002fc600078008ff */
[----:B------:R1:W-:Y:S01]  /*18410*/  STG.E.U16 desc[UR60][R6.64], R38 ;  /* 0x0000002606007986 */ /* 0x0003e2000c10153c */
[----:B------:R-:W-:Y:S02]  /*18420*/  PRMT R18, R37, 0x7632, R18 ;  /* 0x0000763225127816 */ /* 0x000fe40000000012 */
[----:B------:R-:W2:Y:S01]  /*18430*/  LDC R27, c[0x0][0x278] ;  /* 0x00009e00ff1b7b82 */ /* 0x000ea20000000800 */
[----:B------:R-:W-:Y:S01]  /*18440*/  LEA.HI.X.SX32 R5, R0, R17, 0x1, P0 ;  /* 0x0000001100057211 */ /* 0x000fe200000f0eff */
[----:B-----5:R-:W-:Y:S01]  /*18450*/  IMAD R0, R15, 0x2, R2 ;  /* 0x000000020f007824 */ /* 0x020fe200078e0202 */
[----:B------:R-:W-:Y:S01]  /*18460*/  PRMT R9, R36, 0x7632, R9 ;  /* 0x0000763224097816 */ /* 0x000fe20000000009 */
[----:B------:R-:W-:Y:S04]  /*18470*/  STG.E.U16 desc[UR60][R10.64], R39 ;  /* 0x000000270a007986 */ /* 0x000fe8000c10153c */
[----:B------:R-:W5:Y:S01]  /*18480*/  LDC R15, c[0x0][0x278] ;  /* 0x00009e00ff0f7b82 */ /* 0x000f620000000800 */
[----:B-1----:R-:W-:-:S04]  /*18490*/  LEA R6, P0, R2, R3, 0x1 ;  /* 0x0000000302067211 */ /* 0x002fc800078008ff */
[----:B------:R-:W-:Y:S02]  /*184a0*/  LEA.HI.X.SX32 R7, R2, R17, 0x1, P0 ;  /* 0x0000001102077211 */ /* 0x000fe400000f0eff */
[C---:B------:R-:W-:Y:S02]  /*184b0*/  LEA R8, P0, R0.reuse, R3, 0x1 ;  /* 0x0000000300087211 */ /* 0x040fe400078008ff */
[----:B---3--:R-:W-:Y:S01]  /*184c0*/  LEA R2, R23, R0, 0x1 ;  /* 0x0000000017027211 */ /* 0x008fe200078e08ff */
[----:B------:R1:W-:Y:S01]  /*184d0*/  STG.E.U16 desc[UR60][R4.64], R9 ;  /* 0x0000000904007986 */ /* 0x0003e2000c10153c */
[----:B------:R-:W3:Y:S01]  /*184e0*/  LDC R23, c[0x0][0x278] ;  /* 0x00009e00ff177b82 */ /* 0x000ee20000000800 */
[----:B-1----:R-:W-:Y:S02]  /*184f0*/  LEA.HI.X.SX32 R9, R0, R17, 0x1, P0 ;  /* 0x0000001100097211 */ /* 0x002fe400000f0eff */
[----:B0-----:R-:W-:Y:S01]  /*18500*/  IMAD R0, R13, 0x2, R2 ;  /* 0x000000020d007824 */ /* 0x001fe200078e0202 */
[----:B------:R-:W-:-:S04]  /*18510*/  LEA R12, P0, R2, R3, 0x1 ;  /* 0x00000003020c7211 */ /* 0x000fc800078008ff */
[----:B------:R-:W-:Y:S01]  /*18520*/  LEA.HI.X.SX32 R13, R2, R17, 0x1, P0 ;  /* 0x00000011020d7211 */ /* 0x000fe200000f0eff */
[----:B----4-:R-:W-:Y:S01]  /*18530*/  IMAD R2, R19, 0x2, R0 ;  /* 0x0000000213027824 */ /* 0x010fe200078e0200 */
[C---:B------:R-:W-:Y:S01]  /*18540*/  LEA R4, P0, R0.reuse, R3, 0x1 ;  /* 0x0000000300047211 */ /* 0x040fe200078008ff */
[----:B------:R-:W0:Y:S02]  /*18550*/  LDC R19, c[0x0][0x278] ;  /* 0x00009e00ff137b82 */ /* 0x000e240000000800 */
[----:B--2---:R-:W-:Y:S01]  /*18560*/  IMAD R14, R21, 0x2, R2 ;  /* 0x00000002150e7824 */ /* 0x004fe200078e0202 */
[----:B------:R1:W-:Y:S01]  /*18570*/  STG.E.U16 desc[UR60][R6.64], R18 ;  /* 0x0000001206007986 */ /* 0x0003e2000c10153c */
[----:B------:R-:W-:-:S04]  /*18580*/  LEA.HI.X.SX32 R5, R0, R17, 0x1, P0 ;  /* 0x0000001100057211 */ /* 0x000fc800000f0eff */
[----:B------:R-:W2:Y:S01]  /*18590*/  LDC R21, c[0x0][0x278] ;  /* 0x00009e00ff157b82 */ /* 0x000ea20000000800 */
[----:B------:R-:W-:Y:S02]  /*185a0*/  PRMT R20, R38, 0x7632, R20 ;  /* 0x0000763226147816 */ /* 0x000fe40000000014 */
[C---:B-1----:R-:W-:Y:S02]  /*185b0*/  LEA R6, P0, R14.reuse, R3, 0x1 ;  /* 0x000000030e067211 */ /* 0x042fe400078008ff */
[----:B------:R-:W-:Y:S02]  /*185c0*/  PRMT R22, R39, 0x7632, R22 ;  /* 0x0000763227167816 */ /* 0x000fe40000000016 */
[----:B------:R-:W-:Y:S01]  /*185d0*/  LEA.HI.X.SX32 R7, R14, R17, 0x1, P0 ;  /* 0x000000110e077211 */ /* 0x000fe200000f0eff */
[----:B-----5:R-:W-:Y:S02]  /*185e0*/  IMAD R14, R15, 0x2, R14 ;  /* 0x000000020f0e7824 */ /* 0x020fe400078e020e */
[----:B------:R-:W1:Y:S01]  /*185f0*/  LDC R15, c[0x0][0x278] ;  /* 0x00009e00ff0f7b82 */ /* 0x000e620000000800 */
[----:B------:R4:W-:Y:S01]  /*18600*/  STG.E.U16 desc[UR60][R8.64], R20 ;  /* 0x0000001408007986 */ /* 0x0009e2000c10153c */
[----:B------:R-:W-:-:S03]  /*18610*/  LEA R10, P2, R2, R3, 0x1 ;  /* 0x00000003020a7211 */ /* 0x000fc600078408ff */
[----:B------:R5:W-:Y:S01]  /*18620*/  STG.E.U16 desc[UR60][R12.64], R22 ;  /* 0x000000160c007986 */ /* 0x000be2000c10153c */
[----:B---3--:R-:W-:Y:S02]  /*18630*/  IMAD R0, R23, 0x2, R14 ;  /* 0x0000000217007824 */ /* 0x008fe400078e020e */
[----:B------:R-:W3:Y:S01]  /*18640*/  LDC R23, c[0x0][0x278] ;  /* 0x00009e00ff177b82 */ /* 0x000ee20000000800 */
[----:B------:R-:W-:Y:S02]  /*18650*/  LEA.HI.X.SX32 R11, R2, R17, 0x1, P2 ;  /* 0x00000011020b7211 */ /* 0x000fe400010f0eff */
[----:B----4-:R-:W-:-:S05]  /*18660*/  LEA R8, P0, R14, R3, 0x1 ;  /* 0x000000030e087211 */ /* 0x010fca00078008ff */
[----:B-----5:R-:W4:Y:S01]  /*18670*/  LDC R13, c[0x0][0x278] ;  /* 0x00009e00ff0d7b82 */ /* 0x020f220000000800 */
[----:B------:R5:W-:Y:S01]  /*18680*/  STG.E.U16 desc[UR60][R4.64], R40 ;  /* 0x0000002804007986 */ /* 0x000be2000c10153c */
[----:B------:R-:W-:Y:S02]  /*18690*/  LEA.HI.X.SX32 R9, R14, R17, 0x1, P0 ;  /* 0x000000110e097211 */ /* 0x000fe400000f0eff */
[----:B0-----:R-:W-:Y:S01]  /*186a0*/  LEA R2, R19, R0, 0x1 ;  /* 0x0000000013027211 */ /* 0x001fe200078e08ff */
        /* <DEDUP_REMOVED lines=14> */
[----:B------:R-:W2:Y:S01]  /*18790*/  LDC R15, c[0x0][0x278] ;  /* 0x00009e00ff0f7b82 */ /* 0x000ea20000000800 */
[----:B------:R-:W-:-:S02]  /*187a0*/  PRMT R18, R41, 0x7632, R18 ;  /* 0x0000763229127816 */ /* 0x000fc40000000012 */
[----:B-1----:R-:W-:Y:S01]  /*187b0*/  LEA.HI.X.SX32 R11, R0, R17, 0x1, P0 ;  /* 0x00000011000b7211 */ /* 0x002fe200000f0eff */
[----:B----4-:R-:W-:Y:S01]  /*187c0*/  IMAD R0, R13, 0x2, R2 ;  /* 0x000000020d007824 */ /* 0x010fe200078e0202 */
[----:B------:R-:W-:-:S04]  /*187d0*/  LEA R12, P0, R2, R3, 0x1 ;  /* 0x00000003020c7211 */ /* 0x000fc800078008ff */
[----:B------:R-:W-:Y:S01]  /*187e0*/  LEA.HI.X.SX32 R13, R2, R17, 0x1, P0 ;  /* 0x00000011020d7211 */ /* 0x000fe200000f0eff */
[----:B---3--:R-:W-:Y:S01]  /*187f0*/  IMAD R2, R23, 0x2, R0 ;  /* 0x0000000217027824 */ /* 0x008fe200078e0200 */
[C---:B------:R-:W-:Y:S01]  /*18800*/  LEA R4, P0, R0.reuse, R3, 0x1 ;  /* 0x0000000300047211 */ /* 0x040fe200078008ff */
[----:B------:R-:W1:Y:S02]  /*18810*/  LDC R23, c[0x0][0x278] ;  /* 0x00009e00ff177b82 */ /* 0x000e640000000800 */
[----:B------:R-:W-:Y:S01]  /*18820*/  IMAD R14, R19, 0x2, R2 ;  /* 0x00000002130e7824 */ /* 0x000fe200078e0202 */
[----:B------:R3:W-:Y:S01]  /*18830*/  STG.E.U16 desc[UR60][R6.64], R18 ;  /* 0x0000001206007986 */ /* 0x0007e2000c10153c */
[----:B------:R-:W-:-:S04]  /*18840*/  LEA.HI.X.SX32 R5, R0, R17, 0x1, P0 ;  /* 0x0000001100057211 */ /* 0x000fc800000f0eff */
[----:B------:R-:W4:Y:S01]  /*18850*/  LDC R19, c[0x0][0x278] ;  /* 0x00009e00ff137b82 */ /* 0x000f220000000800 */
[----:B------:R-:W-:Y:S02]  /*18860*/  PRMT R20, R42, 0x7632, R20 ;  /* 0x000076322a147816 */ /* 0x000fe40000000014 */
[----:B------:R-:W-:Y:S02]  /*18870*/  PRMT R22, R43, 0x7632, R22 ;  /* 0x000076322b167816 */ /* 0x000fe40000000016 */
[----:B---3--:R-:W-:-:S04]  /*18880*/  LEA R6, P0, R14, R3, 0x1 ;  /* 0x000000030e067211 */ /* 0x008fc800078008ff */
[----:B------:R-:W-:Y:S02]  /*18890*/  LEA.HI.X.SX32 R7, R14, R17, 0x1, P0 ;  /* 0x000000110e077211 */ /* 0x000fe400000f0eff */
[----:B0-----:R-:W-:Y:S02]  /*188a0*/  LEA R14, R21, R14, 0x1 ;  /* 0x0000000e150e7211 */ /* 0x001fe400078e08ff */
[----:B------:R-:W0:Y:S01]  /*188b0*/  LDC R21, c[0x0][0x278] ;  /* 0x00009e00ff157b82 */ /* 0x000e220000000800 */
[----:B------:R3:W-:Y:S04]  /*188c0*/  STG.E.U16 desc[UR60][R10.64], R20 ;  /* 0x000000140a007986 */ /* 0x0007e8000c10153c */
[----:B------:R5:W-:Y:S01]  /*188d0*/  STG.E.U16 desc[UR60][R12.64], R22 ;  /* 0x000000160c007986 */ /* 0x000be2000c10153c */
[----:B------:R-:W-:Y:S01]  /*188e0*/  LEA R8, P2, R2, R3, 0x1 ;  /* 0x0000000302087211 */ /* 0x000fe200078408ff */
[----:B--2---:R-:W-:-:S02]  /*188f0*/  IMAD R0, R15, 0x2, R14 ;  /* 0x000000020f007824 */ /* 0x004fc400078e020e */
        /* <DEDUP_REMOVED lines=17> */
[----:B------:R-:W-:Y:S01]  /*18a10*/  LEA.HI.X.SX32 R7, R2, R17, 0x1, P0 ;  /* 0x0000001102077211 */ /* 0x000fe200000f0eff */
[----:B0-----:R-:W-:Y:S01]  /*18a20*/  IMAD R2, R21, 0x2, R0 ;  /* 0x0000000215027824 */ /* 0x001fe200078e0200 */
[----:B------:R-:W-:Y:S01]  /*18a30*/  LEA R8, P0, R0, R3, 0x1 ;  /* 0x0000000300087211 */ /* 0x000fe200078008ff */
[----:B------:R0:W-:Y:S01]  /*18a40*/  STG.E.U16 desc[UR60][R4.64], R9 ;  /* 0x0000000904007986 */ /* 0x0001e2000c10153c */
[----:B------:R-:W4:Y:S01]  /*18a50*/  LDC R21, c[0x0][0x278] ;  /* 0x00009e00ff157b82 */ /* 0x000f220000000800 */
[----:B------:R-:W-:-:S02]  /*18a60*/  PRMT R18, R33, 0x7632, R18 ;  /* 0x0000763221127816 */ /* 0x000fc40000000012 */
[----:B0-----:R-:W-:Y:S01]  /*18a70*/  LEA.HI.X.SX32 R9, R0, R17, 0x1, P0 ;  /* 0x0000001100097211 */ /* 0x001fe200000f0eff */
[----:B---3--:R-:W-:Y:S01]  /*18a80*/  IMAD R0, R13, 0x2, R2 ;  /* 0x000000020d007824 */ /* 0x008fe200078e0202 */
[----:B------:R-:W-:-:S04]  /*18a90*/  LEA R12, P0, R2, R3, 0x1 ;  /* 0x00000003020c7211 */ /* 0x000fc800078008ff */
[----:B--2---:R-:W-:Y:S02]  /*18aa0*/  LEA R14, R15, R0, 0x1 ;  /* 0x000000000f0e7211 */ /* 0x004fe400078e08ff */
[----:B------:R-:W-:Y:S01]  /*18ab0*/  LEA.HI.X.SX32 R13, R2, R17, 0x1, P0 ;  /* 0x00000011020d7211 */ /* 0x000fe200000f0eff */
[----:B------:R-:W0:Y:S01]  /*18ac0*/  LDC R15, c[0x0][0x278] ;  /* 0x00009e00ff0f7b82 */ /* 0x000e220000000800 */
[C---:B------:R-:W-:Y:S01]  /*18ad0*/  LEA R10, P2, R0.reuse, R3, 0x1 ;  /* 0x00000003000a7211 */ /* 0x040fe200078408ff */
[----:B------:R-:W-:Y:S01]  /*18ae0*/  IMAD R2, R23, 0x2, R14 ;  /* 0x0000000217027824 */ /* 0x000fe200078e020e */
[----:B------:R2:W-:Y:S02]  /*18af0*/  STG.E.U16 desc[UR60][R6.64], R18 ;  /* 0x0000001206007986 */ /* 0x0005e4000c10153c */
[----:B------:R-:W-:Y:S02]  /*18b00*/  LEA.HI.X.SX32 R11, R0, R17, 0x1, P2 ;  /* 0x00000011000b7211 */ /* 0x000fe400010f0eff */
[----:B------:R-:W-:-:S02]  /*18b10*/  PRMT R20, R34, 0x7632, R20 ;  /* 0x0000763222147816 */ /* 0x000fc40000000014 */
[----:B------:R-:W-:Y:S02]  /*18b20*/  PRMT R22, R35, 0x7632, R22 ;  /* 0x0000763223167816 */ /* 0x000fe40000000016 */
[----:B--2---:R-:W-:-:S04]  /*18b30*/  LEA R6, P2, R2, R3, 0x1 ;  /* 0x0000000302067211 */ /* 0x004fc800078408ff */
[----:B------:R-:W-:Y:S01]  /*18b40*/  LEA.HI.X.SX32 R7, R2, R17, 0x1, P2 ;  /* 0x0000001102077211 */ /* 0x000fe200010f0eff */
[----:B-1----:R-:W-:Y:S02]  /*18b50*/  IMAD R2, R19, 0x2, R2 ;  /* 0x0000000213027824 */ /* 0x002fe400078e0202 */
[----:B------:R-:W1:Y:S01]  /*18b60*/  LDC R19, c[0x0][0x278] ;  /* 0x00009e00ff137b82 */ /* 0x000e620000000800 */
[----:B------:R2:W-:Y:S01]  /*18b70*/  STG.E.U16 desc[UR60][R8.64], R20 ;  /* 0x0000001408007986 */ /* 0x0005e2000c10153c */
[----:B------:R-:W-:-:S03]  /*18b80*/  LEA R4, P0, R14, R3, 0x1 ;  /* 0x000000030e047211 */ /* 0x000fc600078008ff */
[----:B------:R3:W-:Y:S01]  /*18b90*/  STG.E.U16 desc[UR60][R12.64], R22 ;  /* 0x000000160c007986 */ /* 0x0007e2000c10153c */
[----:B------:R-:W-:Y:S01]  /*18ba0*/  LEA.HI.X.SX32 R5, R14, R17, 0x1, P0 ;  /* 0x000000110e057211 */ /* 0x000fe200000f0eff */
[----:B----4-:R-:W-:Y:S02]  /*18bb0*/  IMAD R0, R21, 0x2, R2 ;  /* 0x0000000215007824 */ /* 0x010fe400078e0202 */
[----:B------:R-:W-:Y:S01]  /*18bc0*/  STG.E.U16 desc[UR60][R10.64], R44 ;  /* 0x0000002c0a007986 */ /* 0x000fe2000c10153c */
[C---:B--2---:R-:W-:Y:S01]  /*18bd0*/  LEA R8, P0, R2.reuse, R3, 0x1 ;  /* 0x0000000302087211 */ /* 0x044fe200078008ff */
[----:B---3--:R-:W2:Y:S02]  /*18be0*/  LDC R13, c[0x0][0x278] ;  /* 0x00009e00ff0d7b82 */ /* 0x008ea40000000800 */
[----:B------:R3:W-:Y:S01]  /*18bf0*/  STG.E.U16 desc[UR60][R4.64], R45 ;  /* 0x0000002d04007986 */ /* 0x0007e2000c10153c */
[----:B------:R-:W-:Y:S01]  /*18c00*/  LEA.HI.X.SX32 R9, R2, R17, 0x1, P0 ;  /* 0x0000001102097211 */ /* 0x000fe200000f0eff */
[----:B0-----:R-:W-:-:S02]  /*18c10*/  IMAD R2, R15, 0x2, R0 ;  /* 0x000000020f027824 */ /* 0x001fc400078e0200 */
[----:B------:R0:W-:Y:S02]  /*18c20*/  STG.E.U16 desc[UR60][R6.64], R46 ;  /* 0x0000002e06007986 */ /* 0x0001e4000c10153c */
[----:B------:R-:W4:Y:S02]  /*18c30*/  LDC R15, c[0x0][0x278] ;  /* 0x00009e00ff0f7b82 */ /* 0x000f240000000800 */
[----:B------:R-:W5:Y:S01]  /*18c40*/  LDS.128 R20, [R16] ;  /* 0x0000000010147984 */ /* 0x000f620000000c00 */
[----:B---3--:R-:W-:-:S04]  /*18c50*/  LEA R4, P0, R0, R3, 0x1 ;  /* 0x0000000300047211 */ /* 0x008fc800078008ff */
[----:B------:R-:W-:Y:S01]  /*18c60*/  LEA.HI.X.SX32 R5, R0, R17, 0x1, P0 ;  /* 0x0000001100057211 */ /* 0x000fe200000f0eff */
[----:B------:R-:W-:Y:S01]  /*18c70*/  IMAD R0, R25, 0x2, R2 ;  /* 0x0000000219007824 */ /* 0x000fe200078e0202 */
[----:B0-----:R-:W-:Y:S01]  /*18c80*/  LEA R6, P0, R2, R3, 0x1 ;  /* 0x0000000302067211 */ /* 0x001fe200078008ff */
[----:B------:R-:W0:Y:S01]  /*18c90*/  LDC R25, c[0x0][0x278] ;  /* 0x00009e00ff197b82 */ /* 0x000e220000000800 */
[----:B------:R-:W-:Y:S02]  /*18ca0*/  PRMT R11, R44, 0x7632, R11 ;  /* 0x000076322c0b7816 */ /* 0x000fe4000000000b */
[----:B------:R-:W-:Y:S02]  /*18cb0*/  LEA.HI.X.SX32 R7, R2, R17, 0x1, P0 ;  /* 0x0000001102077211 */ /* 0x000fe400000f0eff */
[----:B------:R-:W-:Y:S02]  /*18cc0*/  LEA R10, P0, R0, R3, 0x1 ;  /* 0x00000003000a7211 */ /* 0x000fe400078008ff */
[----:B-1----:R-:W-:Y:S01]  /*18cd0*/  LEA R2, R19, R0, 0x1 ;  /* 0x0000000013027211 */ /* 0x002fe200078e08ff */
[----:B------:R-:W-:Y:S01]  /*18ce0*/  STG.E.U16 desc[UR60][R8.64], R47 ;  /* 0x0000002f08007986 */ /* 0x000fe2000c10153c */
[----:B------:R-:W1:Y:S03]  /*18cf0*/  LDC R19, c[0x0][0x278] ;  /* 0x00009e00ff137b82 */ /* 0x000e660000000800 */
[----:B------:R3:W-:Y:S01]  /*18d00*/  STG.E.U16 desc[UR60][R4.64], R11 ;  /* 0x0000000b04007986 */ /* 0x0007e2000c10153c */
[----:B------:R-:W-:-:S02]  /*18d10*/  PRMT R14, R45, 0x7632, R14 ;  /* 0x000076322d0e7816 */ /* 0x000fc4000000000e */
[----:B---3--:R-:W-:Y:S01]  /*18d20*/  LEA.HI.X.SX32 R11, R0, R17, 0x1, P0 ;  /* 0x00000011000b7211 */ /* 0x008fe200000f0eff */
[----:B--2---:R-:W-:Y:S01]  /*18d30*/  IMAD R0, R13, 0x2, R2 ;  /* 0x000000020d007824 */ /* 0x004fe200078e0202 */
[----:B------:R-:W-:-:S04]  /*18d40*/  LEA R12, P0, R2, R3, 0x1 ;  /* 0x00000003020c7211 */ /* 0x000fc800078008ff */
[----:B------:R-:W-:Y:S01]  /*18d50*/  LEA.HI.X.SX32 R13, R2, R17, 0x1, P0 ;  /* 0x00000011020d7211 */ /* 0x000fe200000f0eff */
[----:B------:R-:W-:Y:S01]  /*18d60*/  IMAD R2, R27, 0x2, R0 ;  /* 0x000000021b027824 */ /* 0x000fe200078e0200 */
[C---:B------:R-:W-:Y:S01]  /*18d70*/  LEA R4, P0, R0.reuse, R3, 0x1 ;  /* 0x0000000300047211 */ /* 0x040fe200078008ff */
[----:B------:R-:W2:Y:S01]  /*18d80*/  LDC R27, c[0x0][0x278] ;  /* 0x00009e00ff1b7b82 */ /* 0x000ea20000000800 */
[----:B------:R3:W-:Y:S02]  /*18d90*/  STG.E.U16 desc[UR60][R6.64], R14 ;  /* 0x0000000e06007986 */ /* 0x0007e4000c10153c */
[----:B------:R-:W-:Y:S01]  /*18da0*/  LEA.HI.X.SX32 R5, R0, R17, 0x1, P0 ;  /* 0x0000001100057211 */ /* 0x000fe200000f0eff */
[----:B----4-:R-:W-:-:S04]  /*18db0*/  IMAD R0, R15, 0x2, R2 ;  /* 0x000000020f007824 */ /* 0x010fc800078e0202 */
[----:B------:R-:W4:Y:S01]  /*18dc0*/  LDC R15, c[0x0][0x278] ;  /* 0x00009e00ff0f7b82 */ /* 0x000f220000000800 */
[----:B------:R-:W-:Y:S02]  /*18dd0*/  PRMT R18, R46, 0x7632, R18 ;  /* 0x000076322e127816 */ /* 0x000fe40000000012 */
[-C--:B---3--:R-:W-:Y:S02]  /*18de0*/  LEA R6, P0, R2, R3.reuse, 0x1 ;  /* 0x0000000302067211 */ /* 0x088fe400078008ff */
[----:B------:R-:W-:Y:S02]  /*18df0*/  LEA R8, P2, R0, R3, 0x1 ;  /* 0x0000000300087211 */ /* 0x000fe400078408ff */
[-C--:B------:R-:W-:Y:S01]  /*18e00*/  LEA.HI.X.SX32 R7, R2, R17.reuse, 0x1, P0 ;  /* 0x0000001102077211 */ /* 0x080fe200000f0eff */
[----:B0-----:R-:W-:Y:S01]  /*18e10*/  IMAD R2, R25, 0x2, R0 ;  /* 0x0000000219027824 */ /* 0x001fe200078e0200 */
[----:B------:R0:W-:Y:S01]  /*18e20*/  STG.E.U16 desc[UR60][R10.64], R18 ;  /* 0x000000120a007986 */ /* 0x0001e2000c10153c */
[----:B------:R-:W-:-:S02]  /*18e30*/  LEA.HI.X.SX32 R9, R0, R17, 0x1, P2 ;  /* 0x0000001100097211 */ /* 0x000fc400010f0eff */
[----:B-1----:R-:W-:Y:S01]  /*18e40*/  IMAD R0, R19, 0x2, R2 ;  /* 0x0000000213007824 */ /* 0x002fe200078e0202 */
[----:B------:R-:W-:Y:S02]  /*18e50*/  PRMT R24, R47, 0x7632, R24 ;  /* 0x000076322f187816 */ /* 0x000fe40000000018 */
[----:B0-----:R-:W-:-:S03]  /*18e60*/  LEA R10, P0, R2, R3, 0x1 ;  /* 0x00000003020a7211 */ /* 0x001fc600078008ff */
[----:B------:R0:W-:Y:S01]  /*18e70*/  STG.E.U16 desc[UR60][R12.64], R24 ;  /* 0x000000180c007986 */ /* 0x0001e2000c10153c */
[----:B------:R-:W-:Y:S02]  /*18e80*/  LEA.HI.X.SX32 R11, R2, R17, 0x1, P0 ;  /* 0x00000011020b7211 */ /* 0x000fe400000f0eff */
[----:B------:R-:W-:Y:S01]  /*18e90*/  LEA R2, R29, R0, 0x1 ;  /* 0x000000001d027211 */ /* 0x000fe200078e08ff */
[----:B-----5:R1:W-:Y:S04]  /*18ea0*/  STG.E.U16 desc[UR60][R4.64], R20 ;  /* 0x0000001404007986 */ /* 0x0203e8000c10153c */
[----:B--2---:R-:W-:Y:S01]  /*18eb0*/  IMAD R14, R27, 0x2, R2 ;  /* 0x000000021b0e7824 */ /* 0x004fe200078e0202 */
[C---:B0-----:R-:W-:Y:S01]  /*18ec0*/  LEA R12, P0, R0.reuse, R3, 0x1 ;  /* 0x00000003000c7211 */ /* 0x041fe200078008ff */
[----:B------:R0:W-:Y:S03]  /*18ed0*/  STG.E.U16 desc[UR60][R6.64], R21 ;  /* 0x0000001506007986 */ /* 0x0001e6000c10153c */
[----:B------:R-:W-:Y:S01]  /*18ee0*/  LEA.HI.X.SX32 R13, R0, R17, 0x1, P0 ;  /* 0x00000011000d7211 */ /* 0x000fe200000f0eff */
[----:B------:R4:W-:Y:S01]  /*18ef0*/  STG.E.U16 desc[UR60][R8.64], R22 ;  /* 0x0000001608007986 */ /* 0x0009e2000c10153c */
[----:B-1----:R-:W-:-:S04]  /*18f00*/  LEA R4, P0, R2, R3, 0x1 ;  /* 0x0000000302047211 */ /* 0x002fc800078008ff */
[----:B------:R-:W-:Y:S02]  /*18f10*/  LEA.HI.X.SX32 R5, R2, R17, 0x1, P0 ;  /* 0x0000001102057211 */ /* 0x000fe400000f0eff */
[-C--:B------:R-:W-:Y:S02]  /*18f20*/  LEA R2, P0, R14, R3.reuse, 0x1 ;  /* 0x000000030e027211 */ /* 0x080fe400078008ff */
[----:B0-----:R-:W-:Y:S01]  /*18f30*/  PRMT R7, R20, 0x7632, R7 ;  /* 0x0000763214077816 */ /* 0x001fe20000000007 */
[----:B----4-:R-:W-:Y:S01]  /*18f40*/  IMAD R8, R15, 0x2, R14 ;  /* 0x000000020f087824 */ /* 0x010fe200078e020e */
[----:B------:R-:W-:Y:S01]  /*18f50*/  PRMT R16, R21, 0x7632, R16 ;  /* 0x0000763215107816 */ /* 0x000fe20000000010 */
[----:B------:R-:W-:Y:S03]  /*18f60*/  STG.E.U16 desc[UR60][R10.64], R23 ;  /* 0x000000170a007986 */ /* 0x000fe6000c10153c */
[----:B------:R-:W-:Y:S01]  /*18f70*/  LEA R6, P2, R8, R3, 0x1 ;  /* 0x0000000308067211 */ /* 0x000fe200078408ff */
[----:B------:R0:W-:Y:S01]  /*18f80*/  STG.E.U16 desc[UR60][R12.64], R7 ;  /* 0x000000070c007986 */ /* 0x0001e2000c10153c */
[----:B------:R-:W-:-:S02]  /*18f90*/  PRMT R18, R22, 0x7632, R18 ;  /* 0x0000763216127816 */ /* 0x000fc40000000012 */
[-C--:B------:R-:W-:Y:S02]  /*18fa0*/  LEA.HI.X.SX32 R3, R14, R17.reuse, 0x1, P0 ;  /* 0x000000110e037211 */ /* 0x080fe400000f0eff */
[----:B------:R-:W-:Y:S01]  /*18fb0*/  PRMT R19, R23, 0x7632, R19 ;  /* 0x0000763217137816 */ /* 0x000fe20000000013 */
[----:B------:R1:W-:Y:S01]  /*18fc0*/  STG.E.U16 desc[UR60][R4.64], R16 ;  /* 0x0000001004007986 */ /* 0x0003e2000c10153c */
[----:B0-----:R-:W-:-:S03]  /*18fd0*/  LEA.HI.X.SX32 R7, R8, R17, 0x1, P2 ;  /* 0x0000001108077211 */ /* 0x001fc600010f0eff */
[----:B------:R1:W-:Y:S04]  /*18fe0*/  STG.E.U16 desc[UR60][R2.64], R18 ;  /* 0x0000001202007986 */ /* 0x0003e8000c10153c */
[----:B------:R1:W-:Y:S01]  /*18ff0*/  STG.E.U16 desc[UR60][R6.64], R19 ;  /* 0x0000001306007986 */ /* 0x0003e2000c10153c */
[----:B------:R-:W-:Y:S02]  /*19000*/  FSEL R0, R159, -INF , P1 ;  /* 0xff8000009f007808 */ /* 0x000fe40000800000 */
[----:B------:R-:W-:-:S03]  /*19010*/  FSEL R9, R158, -INF , P5 ;  /* 0xff8000009e097808 */ /* 0x000fc60002800000 */
[----:B------:R-:W-:Y:S02]  /*19020*/  FFMA R8, R0, 0.69314718246459960938, R153 ;  /* 0x3f31721800087823 */ /* 0x000fe40000000099 */
[----:B------:R-:W-:Y:S01]  /*19030*/  FFMA R9, R9, 0.69314718246459960938, R152 ;  /* 0x3f31721809097823 */ /* 0x000fe20000000098 */
[----:B------:R-:W-:Y:S08]  /*19040*/  BAR.SYNC.DEFER_BLOCKING 0x0 ;  /* 0x0000000000007b1d */ /* 0x000ff00000010000 */
[----:B------:R-:W0:Y:S01]  /*19050*/  LDC R0, c[0x0][0x27c] ;  /* 0x00009f00ff007b82 */ /* 0x000e220000000800 */
[----:B------:R1:W-:Y:S07]  /*19060*/  STS.64 [R157], R8 ;  /* 0x000000089d007388 */ /* 0x0003ee0000000a00 */
[----:B------:R-:W-:Y:S06]  /*19070*/  BAR.SYNC.DEFER_BLOCKING 0x0 ;  /* 0x0000000000007b1d */ /* 0x000fec0000010000 */
[----:B------:R-:W-:Y:S05]  /*19080*/  @P4 EXIT ;  /* 0x000000000000494d */ /* 0x000fea0003800000 */
[----:B-1----:R-:W2:Y:S01]  /*19090*/  LDL.LU R157, [R1+0x208] ;  /* 0x00020800019d7983 */ /* 0x002ea20000300800 */
[----:B------:R-:W1:Y:S01]  /*190a0*/  LDC.64 R6, c[0x0][0x230] ;  /* 0x00008c00ff067b82 */ /* 0x000e620000000a00 */
[----:B0-----:R-:W-:Y:S02]  /*190b0*/  IMAD R0, R149, R0, RZ ;  /* 0x0000000095007224 */ /* 0x001fe400078e02ff */
[----:B------:R-:W-:Y:S02]  /*190c0*/  IMAD.SHL.U32 R2, R146, 0x4, RZ ;  /* 0x0000000492027824 */ /* 0x000fe400078e00ff */
[C---:B------:R-:W-:Y:S02]  /*190d0*/  IMAD.SHL.U32 R3, R0.reuse, 0x4, RZ ;  /* 0x0000000400037824 */ /* 0x040fe400078e00ff */
[----:B------:R-:W-:-:S04]  /*190e0*/  IMAD.HI R0, R0, 0x4, RZ ;  /* 0x0000000400007827 */ /* 0x000fc800078e02ff */
[----:B------:R-:W-:Y:S01]  /*190f0*/  IMAD.HI R4, R146, 0x4, RZ ;  /* 0x0000000492047827 */ /* 0x000fe200078e02ff */
[----:B-1----:R-:W-:-:S04]  /*19100*/  IADD3 R2, P0, P1, R2, R6, R3 ;  /* 0x0000000602027210 */ /* 0x002fc8000791e003 */
[----:B------:R-:W-:Y:S01]  /*19110*/  IADD3.X R3, R4, R7, R0, P0, P1 ;  /* 0x0000000704037210 */ /* 0x000fe200007e2400 */
[----:B--2---:R-:W0:Y:S04]  /*19120*/  LDS R5, [R157] ;  /* 0x000000009d057984 */ /* 0x004e280000000800 */
[----:B0-----:R-:W-:Y:S01]  /*19130*/  STG.E desc[UR60][R2.64], R5 ;  /* 0x0000000502007986 */ /* 0x001fe2000c10193c */
[----:B------:R-:W-:Y:S05]  /*19140*/  EXIT ;  /* 0x000000000000794d */ /* 0x000fea0003800000 */
.L_x_2:
[----:B------:R-:W-:-:S00]  /*19150*/  BRA `(.L_x_2) ;  /* 0xfffffffc00fc7947 */ /* 0x000fc0000383ffff */
[----:B------:R-:W-:-:S00]  /*19160*/  NOP ;  /* 0x0000000000007918 */ /* 0x000fc00000000000 */
        /* <DEDUP_REMOVED lines=9> */
.L_x_3:


//--------------------- .nv.global.init           --------------------------
	.section	.nv.global.init,"aw",@progbits
.nv.global.init:
	.type		_$_str,@object
	.size		_$_str,(.L_0 - _$_str)
_$_str:
        /*0000*/ 	.byte	0x5f, 0x5f, 0x43, 0x55, 0x44, 0x41, 0x5f, 0x46, 0x54, 0x5a, 0x00
.L_0:


//--------------------- .nv.shared.attn_fwd       --------------------------
	.section	.nv.shared.attn_fwd,"aw",@nobits
	.sectionflags	@""
	.align	16
	.zero		1024


//--------------------- .nv.shared.reserved.0     --------------------------
	.section	.nv.shared.reserved.0,"aw",@nobits
	.weak		__nv_reservedSMEM_offset_0_alias
	.size		__nv_reservedSMEM_offset_0_alias, 0, 0
	.other		__nv_reservedSMEM_offset_0_alias,@"STO_CUDA_RESERVED_SHARED STV_DEFAULT"
__nv_reservedSMEM_offset_0_alias:
	.zero		0


//--------------------- .nv.constant0.attn_fwd    --------------------------
	.section	.nv.constant0.attn_fwd,"a",@progbits
	.sectionflags	@""
	.align	4
.nv.constant0.attn_fwd:
	.zero		664


//--------------------- SYMBOLS --------------------------

	.type		.nv.reservedSmem.offset0,@object
	.size		.nv.reservedSmem.offset0,0x4
